//
// Generated by NVIDIA NVVM Compiler
//
// Compiler Build ID: CL-36424714
// Cuda compilation tools, release 13.0, V13.0.88
// Based on NVVM 20.0.0
//

.version 9.0
.target sm_100
.address_size 64

	// .globl	_Z5DerixILi1EEvPKdPd
.const .align 8 .b8 deriv_consts[32];
.const .align 8 .b8 adams_consts[16];
.const .align 8 .b8 etatt_consts[16];
// _ZZN3cub18CUB_300001_SM_10006detail6reduce28DeviceReduceSingleTileKernelINS2_10policy_hubIdjN4cuda3std3__44plusIdEEE10Policy1000EN6thrust24THRUST_300001_SM_1000_NS6detail15normal_iteratorINSD_10device_ptrIdEEEEPdjS9_ddNS7_10__identityEEEvT0_T1_T2_T3_T4_T6_E12temp_storage has been demoted
// _ZZN3cub18CUB_300001_SM_10006detail6reduce18DeviceReduceKernelINS2_10policy_hubIdjN4cuda3std3__44plusIdEEE10Policy1000EN6thrust24THRUST_300001_SM_1000_NS6detail15normal_iteratorINSD_10device_ptrIdEEEEjS9_dNS7_10__identityEEEvT0_PT3_T1_NS0_13GridEvenShareISN_EET2_T4_E12temp_storage has been demoted
// _ZZN3cub18CUB_300001_SM_10006detail6reduce28DeviceReduceSingleTileKernelINS2_10policy_hubIdjN4cuda3std3__44plusIdEEE10Policy1000EPdSC_iS9_ddNS7_10__identityEEEvT0_T1_T2_T3_T4_T6_E12temp_storage has been demoted
// _ZZN3cub18CUB_300001_SM_10006detail6reduce28DeviceReduceSingleTileKernelINS2_10policy_hubIdyN4cuda3std3__44plusIdEEE10Policy1000EN6thrust24THRUST_300001_SM_1000_NS6detail15normal_iteratorINSD_10device_ptrIdEEEEPdyS9_ddNS7_10__identityEEEvT0_T1_T2_T3_T4_T6_E12temp_storage has been demoted
// _ZZN3cub18CUB_300001_SM_10006detail6reduce18DeviceReduceKernelINS2_10policy_hubIdyN4cuda3std3__44plusIdEEE10Policy1000EN6thrust24THRUST_300001_SM_1000_NS6detail15normal_iteratorINSD_10device_ptrIdEEEEyS9_dNS7_10__identityEEEvT0_PT3_T1_NS0_13GridEvenShareISN_EET2_T4_E12temp_storage has been demoted
// _ZZN3cub18CUB_300001_SM_10006detail6reduce28DeviceReduceSingleTileKernelINS2_10policy_hubIdyN4cuda3std3__44plusIdEEE10Policy1000EPdSC_iS9_ddNS7_10__identityEEEvT0_T1_T2_T3_T4_T6_E12temp_storage has been demoted
// _ZZ5DerixILi1EEvPKdPdE6tile_f has been demoted
// _ZZ5DeriyILi1EEvPKdPdE5col_f has been demoted
// _ZZ5DerixILi2EEvPKdPdE6tile_f has been demoted
// _ZZ5DeriyILi2EEvPKdPdE5col_f has been demoted
.global .align 1 .b8 _ZN30_INTERNAL_a7ff87f8_4_k_cu_main4cuda3std3__45__cpo5beginE[1];
.global .align 1 .b8 _ZN30_INTERNAL_a7ff87f8_4_k_cu_main4cuda3std3__45__cpo3endE[1];
.global .align 1 .b8 _ZN30_INTERNAL_a7ff87f8_4_k_cu_main4cuda3std3__45__cpo6cbeginE[1];
.global .align 1 .b8 _ZN30_INTERNAL_a7ff87f8_4_k_cu_main4cuda3std3__45__cpo4cendE[1];
.global .align 1 .b8 _ZN30_INTERNAL_a7ff87f8_4_k_cu_main4cuda3std3__45__cpo6rbeginE[1];
.global .align 1 .b8 _ZN30_INTERNAL_a7ff87f8_4_k_cu_main4cuda3std3__45__cpo4rendE[1];
.global .align 1 .b8 _ZN30_INTERNAL_a7ff87f8_4_k_cu_main4cuda3std3__45__cpo7crbeginE[1];
.global .align 1 .b8 _ZN30_INTERNAL_a7ff87f8_4_k_cu_main4cuda3std3__45__cpo5crendE[1];
.global .align 1 .b8 _ZN30_INTERNAL_a7ff87f8_4_k_cu_main4cuda3std3__432_GLOBAL__N__a7ff87f8_4_k_cu_main6ignoreE[1];
.global .align 1 .b8 _ZN30_INTERNAL_a7ff87f8_4_k_cu_main4cuda3std3__419piecewise_constructE[1];
.global .align 1 .b8 _ZN30_INTERNAL_a7ff87f8_4_k_cu_main4cuda3std3__48in_placeE[1];
.global .align 1 .b8 _ZN30_INTERNAL_a7ff87f8_4_k_cu_main4cuda3std3__420unreachable_sentinelE[1];
.global .align 1 .b8 _ZN30_INTERNAL_a7ff87f8_4_k_cu_main4cuda3std3__47nulloptE[1];
.global .align 1 .b8 _ZN30_INTERNAL_a7ff87f8_4_k_cu_main4cuda3std3__48unexpectE[1];
.global .align 1 .b8 _ZN30_INTERNAL_a7ff87f8_4_k_cu_main4cuda3std6ranges3__45__cpo4swapE[1];
.global .align 1 .b8 _ZN30_INTERNAL_a7ff87f8_4_k_cu_main4cuda3std6ranges3__45__cpo9iter_moveE[1];
.global .align 1 .b8 _ZN30_INTERNAL_a7ff87f8_4_k_cu_main4cuda3std6ranges3__45__cpo5beginE[1];
.global .align 1 .b8 _ZN30_INTERNAL_a7ff87f8_4_k_cu_main4cuda3std6ranges3__45__cpo3endE[1];
.global .align 1 .b8 _ZN30_INTERNAL_a7ff87f8_4_k_cu_main4cuda3std6ranges3__45__cpo6cbeginE[1];
.global .align 1 .b8 _ZN30_INTERNAL_a7ff87f8_4_k_cu_main4cuda3std6ranges3__45__cpo4cendE[1];
.global .align 1 .b8 _ZN30_INTERNAL_a7ff87f8_4_k_cu_main4cuda3std6ranges3__45__cpo7advanceE[1];
.global .align 1 .b8 _ZN30_INTERNAL_a7ff87f8_4_k_cu_main4cuda3std6ranges3__45__cpo9iter_swapE[1];
.global .align 1 .b8 _ZN30_INTERNAL_a7ff87f8_4_k_cu_main4cuda3std6ranges3__45__cpo4nextE[1];
.global .align 1 .b8 _ZN30_INTERNAL_a7ff87f8_4_k_cu_main4cuda3std6ranges3__45__cpo4prevE[1];
.global .align 1 .b8 _ZN30_INTERNAL_a7ff87f8_4_k_cu_main4cuda3std6ranges3__45__cpo4dataE[1];
.global .align 1 .b8 _ZN30_INTERNAL_a7ff87f8_4_k_cu_main4cuda3std6ranges3__45__cpo5cdataE[1];
.global .align 1 .b8 _ZN30_INTERNAL_a7ff87f8_4_k_cu_main4cuda3std6ranges3__45__cpo4sizeE[1];
.global .align 1 .b8 _ZN30_INTERNAL_a7ff87f8_4_k_cu_main4cuda3std6ranges3__45__cpo5ssizeE[1];
.global .align 1 .b8 _ZN30_INTERNAL_a7ff87f8_4_k_cu_main4cuda3std6ranges3__45__cpo8distanceE[1];
.global .align 1 .b8 _ZN30_INTERNAL_a7ff87f8_4_k_cu_main6thrust24THRUST_300001_SM_1000_NS8cuda_cub3parE[1];
.global .align 1 .b8 _ZN30_INTERNAL_a7ff87f8_4_k_cu_main6thrust24THRUST_300001_SM_1000_NS8cuda_cub10par_nosyncE[1];
.global .align 1 .b8 _ZN30_INTERNAL_a7ff87f8_4_k_cu_main6thrust24THRUST_300001_SM_1000_NS6system6detail10sequential3seqE[1];
.global .align 1 .b8 _ZN30_INTERNAL_a7ff87f8_4_k_cu_main6thrust24THRUST_300001_SM_1000_NS12placeholders2_1E[1];
.global .align 1 .b8 _ZN30_INTERNAL_a7ff87f8_4_k_cu_main6thrust24THRUST_300001_SM_1000_NS12placeholders2_2E[1];
.global .align 1 .b8 _ZN30_INTERNAL_a7ff87f8_4_k_cu_main6thrust24THRUST_300001_SM_1000_NS12placeholders2_3E[1];
.global .align 1 .b8 _ZN30_INTERNAL_a7ff87f8_4_k_cu_main6thrust24THRUST_300001_SM_1000_NS12placeholders2_4E[1];
.global .align 1 .b8 _ZN30_INTERNAL_a7ff87f8_4_k_cu_main6thrust24THRUST_300001_SM_1000_NS12placeholders2_5E[1];
.global .align 1 .b8 _ZN30_INTERNAL_a7ff87f8_4_k_cu_main6thrust24THRUST_300001_SM_1000_NS12placeholders2_6E[1];
.global .align 1 .b8 _ZN30_INTERNAL_a7ff87f8_4_k_cu_main6thrust24THRUST_300001_SM_1000_NS12placeholders2_7E[1];
.global .align 1 .b8 _ZN30_INTERNAL_a7ff87f8_4_k_cu_main6thrust24THRUST_300001_SM_1000_NS12placeholders2_8E[1];
.global .align 1 .b8 _ZN30_INTERNAL_a7ff87f8_4_k_cu_main6thrust24THRUST_300001_SM_1000_NS12placeholders2_9E[1];
.global .align 1 .b8 _ZN30_INTERNAL_a7ff87f8_4_k_cu_main6thrust24THRUST_300001_SM_1000_NS12placeholders3_10E[1];
.global .align 1 .b8 _ZN30_INTERNAL_a7ff87f8_4_k_cu_main6thrust24THRUST_300001_SM_1000_NS3seqE[1];

.visible .entry _Z5DerixILi1EEvPKdPd(
	.param .u64 .ptr .align 1 _Z5DerixILi1EEvPKdPd_param_0,
	.param .u64 .ptr .align 1 _Z5DerixILi1EEvPKdPd_param_1
)
{
	.reg .pred 	%p<9>;
	.reg .b32 	%r<27>;
	.reg .b64 	%rd<15>;
	.reg .b64 	%fd<11>;
	// demoted variable
	.shared .align 8 .b8 _ZZ5DerixILi1EEvPKdPdE6tile_f[8208];
	ld.param.u64 	%rd4, [_Z5DerixILi1EEvPKdPd_param_0];
	ld.param.u64 	%rd3, [_Z5DerixILi1EEvPKdPd_param_1];
	cvta.to.global.u64 	%rd1, %rd4;
	mov.u32 	%r1, %ntid.x;
	mov.u32 	%r9, %ctaid.x;
	mov.u32 	%r2, %tid.x;
	mad.lo.s32 	%r3, %r1, %r9, %r2;
	mov.u32 	%r10, %ntid.y;
	mov.u32 	%r11, %ctaid.y;
	mov.u32 	%r12, %tid.y;
	mad.lo.s32 	%r13, %r10, %r11, %r12;
	mul.lo.s32 	%r4, %r13, 129;
	add.s32 	%r5, %r4, %r3;
	add.s32 	%r15, %r1, 2;
	mul.lo.s32 	%r6, %r15, %r12;
	setp.gt.s32 	%p1, %r3, 129;
	setp.gt.u32 	%p2, %r13, 128;
	or.pred  	%p3, %p1, %p2;
	@%p3 bra 	$L__BB0_11;
	setp.eq.s32 	%p4, %r3, 129;
	add.s32 	%r16, %r5, -129;
	selp.b32 	%r7, %r16, %r5, %p4;
	mul.wide.s32 	%rd5, %r7, 8;
	add.s64 	%rd6, %rd1, %rd5;
	ld.global.f64 	%fd1, [%rd6];
	add.s32 	%r17, %r2, %r6;
	shl.b32 	%r18, %r17, 3;
	mov.u32 	%r19, _ZZ5DerixILi1EEvPKdPdE6tile_f;
	add.s32 	%r8, %r19, %r18;
	st.shared.f64 	[%r8+8], %fd1;
	@%p4 bra 	$L__BB0_11;
	setp.ne.s32 	%p5, %r2, 0;
	mul.wide.s32 	%rd7, %r5, 8;
	add.s64 	%rd2, %rd1, %rd7;
	@%p5 bra 	$L__BB0_6;
	setp.ne.s32 	%p6, %r3, 0;
	@%p6 bra 	$L__BB0_5;
	mul.wide.u32 	%rd8, %r5, 8;
	add.s64 	%rd9, %rd1, %rd8;
	ld.global.f64 	%fd3, [%rd9+1024];
	shl.b32 	%r23, %r6, 3;
	add.s32 	%r25, %r19, %r23;
	st.shared.f64 	[%r25], %fd3;
	bra.uni 	$L__BB0_6;
$L__BB0_5:
	ld.global.f64 	%fd2, [%rd2+-8];
	shl.b32 	%r20, %r6, 3;
	add.s32 	%r22, %r19, %r20;
	st.shared.f64 	[%r22], %fd2;
$L__BB0_6:
	add.s32 	%r26, %r1, -1;
	setp.ne.s32 	%p7, %r2, %r26;
	@%p7 bra 	$L__BB0_10;
	setp.ne.s32 	%p8, %r3, 128;
	@%p8 bra 	$L__BB0_9;
	mul.wide.u32 	%rd10, %r4, 8;
	add.s64 	%rd11, %rd1, %rd10;
	ld.global.f64 	%fd5, [%rd11];
	st.shared.f64 	[%r8+16], %fd5;
	bra.uni 	$L__BB0_10;
$L__BB0_9:
	ld.global.f64 	%fd4, [%rd2+8];
	st.shared.f64 	[%r8+16], %fd4;
$L__BB0_10:
	bar.sync 	0;
	ld.const.f64 	%fd6, [deriv_consts];
	ld.shared.f64 	%fd7, [%r8+16];
	ld.shared.f64 	%fd8, [%r8];
	sub.f64 	%fd9, %fd7, %fd8;
	mul.f64 	%fd10, %fd6, %fd9;
	cvta.to.global.u64 	%rd12, %rd3;
	add.s64 	%rd14, %rd12, %rd5;
	st.global.f64 	[%rd14], %fd10;
$L__BB0_11:
	ret;

}
	// .globl	_Z5DeriyILi1EEvPKdPd
.visible .entry _Z5DeriyILi1EEvPKdPd(
	.param .u64 .ptr .align 1 _Z5DeriyILi1EEvPKdPd_param_0,
	.param .u64 .ptr .align 1 _Z5DeriyILi1EEvPKdPd_param_1
)
{
	.reg .pred 	%p<14>;
	.reg .b32 	%r<133>;
	.reg .b64 	%rd<25>;
	.reg .b64 	%fd<29>;
	// demoted variable
	.shared .align 8 .b8 _ZZ5DeriyILi1EEvPKdPdE5col_f[1048];
	ld.param.u64 	%rd3, [_Z5DeriyILi1EEvPKdPd_param_0];
	ld.param.u64 	%rd4, [_Z5DeriyILi1EEvPKdPd_param_1];
	cvta.to.global.u64 	%rd1, %rd3;
	cvta.to.global.u64 	%rd2, %rd4;
	mov.u32 	%r1, %ntid.x;
	mov.u32 	%r132, %tid.x;
	setp.gt.u32 	%p1, %r132, 128;
	@%p1 bra 	$L__BB1_7;
	mov.u32 	%r3, %ctaid.x;
	add.s32 	%r77, %r132, %r1;
	max.u32 	%r78, %r77, 129;
	setp.lt.u32 	%p2, %r77, 129;
	selp.u32 	%r79, 1, 0, %p2;
	add.s32 	%r80, %r77, %r79;
	sub.s32 	%r81, %r78, %r80;
	div.u32 	%r82, %r81, %r1;
	add.s32 	%r4, %r82, %r79;
	and.b32  	%r83, %r4, 3;
	setp.eq.s32 	%p3, %r83, 3;
	mov.u32 	%r122, %r132;
	@%p3 bra 	$L__BB1_4;
	add.s32 	%r84, %r4, 1;
	and.b32  	%r85, %r84, 3;
	shl.b32 	%r86, %r132, 3;
	mov.u32 	%r87, _ZZ5DeriyILi1EEvPKdPdE5col_f;
	add.s32 	%r88, %r86, %r87;
	add.s32 	%r115, %r88, 8;
	shl.b32 	%r6, %r1, 3;
	mad.lo.s32 	%r114, %r132, 129, %r3;
	mul.lo.s32 	%r8, %r1, 129;
	neg.s32 	%r113, %r85;
	mad.lo.s32 	%r122, %r1, %r85, %r132;
$L__BB1_3:
	.pragma "nounroll";
	mul.wide.s32 	%rd5, %r114, 8;
	add.s64 	%rd6, %rd1, %rd5;
	ld.global.f64 	%fd2, [%rd6];
	st.shared.f64 	[%r115], %fd2;
	add.s32 	%r115, %r115, %r6;
	add.s32 	%r114, %r114, %r8;
	add.s32 	%r113, %r113, 1;
	setp.ne.s32 	%p4, %r113, 0;
	@%p4 bra 	$L__BB1_3;
$L__BB1_4:
	setp.lt.u32 	%p5, %r4, 3;
	@%p5 bra 	$L__BB1_7;
	shl.b32 	%r18, %r1, 2;
	shl.b32 	%r19, %r1, 3;
	shl.b32 	%r89, %r122, 3;
	mov.u32 	%r90, _ZZ5DeriyILi1EEvPKdPdE5col_f;
	add.s32 	%r91, %r89, %r90;
	add.s32 	%r121, %r91, 8;
	shl.b32 	%r21, %r1, 5;
	shl.b32 	%r22, %r1, 4;
	mul.lo.s32 	%r23, %r1, 24;
	mad.lo.s32 	%r117, %r122, 129, %r3;
	mad.lo.s32 	%r120, %r1, 129, %r117;
	mul.lo.s32 	%r25, %r1, 516;
	mad.lo.s32 	%r119, %r1, 258, %r117;
	mad.lo.s32 	%r118, %r1, 387, %r117;
$L__BB1_6:
	mul.wide.s32 	%rd7, %r117, 8;
	add.s64 	%rd8, %rd1, %rd7;
	ld.global.f64 	%fd3, [%rd8];
	st.shared.f64 	[%r121], %fd3;
	mul.wide.s32 	%rd9, %r120, 8;
	add.s64 	%rd10, %rd1, %rd9;
	ld.global.f64 	%fd4, [%rd10];
	add.s32 	%r92, %r121, %r19;
	st.shared.f64 	[%r92], %fd4;
	mul.wide.s32 	%rd11, %r119, 8;
	add.s64 	%rd12, %rd1, %rd11;
	ld.global.f64 	%fd5, [%rd12];
	add.s32 	%r93, %r121, %r22;
	st.shared.f64 	[%r93], %fd5;
	mul.wide.s32 	%rd13, %r118, 8;
	add.s64 	%rd14, %rd1, %rd13;
	ld.global.f64 	%fd6, [%rd14];
	add.s32 	%r94, %r121, %r23;
	st.shared.f64 	[%r94], %fd6;
	add.s32 	%r122, %r122, %r18;
	add.s32 	%r121, %r121, %r21;
	add.s32 	%r120, %r120, %r25;
	add.s32 	%r119, %r119, %r25;
	add.s32 	%r118, %r118, %r25;
	add.s32 	%r117, %r117, %r25;
	setp.lt.u32 	%p6, %r122, 129;
	@%p6 bra 	$L__BB1_6;
$L__BB1_7:
	bar.sync 	0;
	setp.ne.s32 	%p7, %r132, 0;
	@%p7 bra 	$L__BB1_9;
	ld.shared.f64 	%fd7, [_ZZ5DeriyILi1EEvPKdPdE5col_f+1032];
	st.shared.f64 	[_ZZ5DeriyILi1EEvPKdPdE5col_f], %fd7;
	ld.shared.f64 	%fd8, [_ZZ5DeriyILi1EEvPKdPdE5col_f+8];
	st.shared.f64 	[_ZZ5DeriyILi1EEvPKdPdE5col_f+1040], %fd8;
$L__BB1_9:
	setp.gt.u32 	%p8, %r132, 128;
	bar.sync 	0;
	@%p8 bra 	$L__BB1_16;
	mov.u32 	%r41, %ctaid.x;
	ld.const.f64 	%fd1, [deriv_consts+8];
	add.s32 	%r95, %r132, %r1;
	max.u32 	%r96, %r95, 129;
	setp.lt.u32 	%p9, %r95, 129;
	selp.u32 	%r97, 1, 0, %p9;
	add.s32 	%r98, %r95, %r97;
	sub.s32 	%r99, %r96, %r98;
	div.u32 	%r100, %r99, %r1;
	add.s32 	%r42, %r100, %r97;
	and.b32  	%r101, %r42, 3;
	setp.eq.s32 	%p10, %r101, 3;
	@%p10 bra 	$L__BB1_13;
	add.s32 	%r102, %r42, 1;
	and.b32  	%r103, %r102, 3;
	shl.b32 	%r104, %r132, 3;
	mov.u32 	%r105, _ZZ5DeriyILi1EEvPKdPdE5col_f;
	add.s32 	%r106, %r104, %r105;
	add.s32 	%r125, %r106, 16;
	shl.b32 	%r44, %r1, 3;
	mad.lo.s32 	%r124, %r132, 129, %r41;
	mul.lo.s32 	%r46, %r1, 129;
	neg.s32 	%r123, %r103;
	mad.lo.s32 	%r132, %r1, %r103, %r132;
$L__BB1_12:
	.pragma "nounroll";
	mul.wide.s32 	%rd15, %r124, 8;
	add.s64 	%rd16, %rd2, %rd15;
	ld.shared.f64 	%fd9, [%r125];
	ld.shared.f64 	%fd10, [%r125+-16];
	sub.f64 	%fd11, %fd9, %fd10;
	mul.f64 	%fd12, %fd1, %fd11;
	st.global.f64 	[%rd16], %fd12;
	add.s32 	%r125, %r125, %r44;
	add.s32 	%r124, %r124, %r46;
	add.s32 	%r123, %r123, 1;
	setp.ne.s32 	%p11, %r123, 0;
	@%p11 bra 	$L__BB1_12;
$L__BB1_13:
	setp.lt.u32 	%p12, %r42, 3;
	@%p12 bra 	$L__BB1_16;
	shl.b32 	%r56, %r1, 2;
	shl.b32 	%r107, %r132, 3;
	mov.u32 	%r108, _ZZ5DeriyILi1EEvPKdPdE5col_f;
	add.s32 	%r109, %r107, %r108;
	add.s32 	%r131, %r109, 16;
	shl.b32 	%r58, %r1, 5;
	mad.lo.s32 	%r127, %r132, 129, %r41;
	mad.lo.s32 	%r130, %r1, 129, %r127;
	mul.lo.s32 	%r60, %r1, 516;
	mad.lo.s32 	%r129, %r1, 258, %r127;
	mad.lo.s32 	%r128, %r1, 387, %r127;
	shl.b32 	%r64, %r1, 3;
$L__BB1_15:
	ld.shared.f64 	%fd13, [%r131];
	ld.shared.f64 	%fd14, [%r131+-16];
	sub.f64 	%fd15, %fd13, %fd14;
	mul.f64 	%fd16, %fd1, %fd15;
	mul.wide.s32 	%rd17, %r127, 8;
	add.s64 	%rd18, %rd2, %rd17;
	st.global.f64 	[%rd18], %fd16;
	add.s32 	%r110, %r131, %r64;
	ld.shared.f64 	%fd17, [%r110];
	ld.shared.f64 	%fd18, [%r110+-16];
	sub.f64 	%fd19, %fd17, %fd18;
	mul.f64 	%fd20, %fd1, %fd19;
	mul.wide.s32 	%rd19, %r130, 8;
	add.s64 	%rd20, %rd2, %rd19;
	st.global.f64 	[%rd20], %fd20;
	add.s32 	%r111, %r110, %r64;
	ld.shared.f64 	%fd21, [%r111];
	ld.shared.f64 	%fd22, [%r111+-16];
	sub.f64 	%fd23, %fd21, %fd22;
	mul.f64 	%fd24, %fd1, %fd23;
	mul.wide.s32 	%rd21, %r129, 8;
	add.s64 	%rd22, %rd2, %rd21;
	st.global.f64 	[%rd22], %fd24;
	add.s32 	%r112, %r111, %r64;
	ld.shared.f64 	%fd25, [%r112];
	ld.shared.f64 	%fd26, [%r112+-16];
	sub.f64 	%fd27, %fd25, %fd26;
	mul.f64 	%fd28, %fd1, %fd27;
	mul.wide.s32 	%rd23, %r128, 8;
	add.s64 	%rd24, %rd2, %rd23;
	st.global.f64 	[%rd24], %fd28;
	add.s32 	%r132, %r132, %r56;
	add.s32 	%r131, %r131, %r58;
	add.s32 	%r130, %r130, %r60;
	add.s32 	%r129, %r129, %r60;
	add.s32 	%r128, %r128, %r60;
	add.s32 	%r127, %r127, %r60;
	setp.lt.u32 	%p13, %r132, 129;
	@%p13 bra 	$L__BB1_15;
$L__BB1_16:
	ret;

}
	// .globl	_Z5DerixILi2EEvPKdPd
.visible .entry _Z5DerixILi2EEvPKdPd(
	.param .u64 .ptr .align 1 _Z5DerixILi2EEvPKdPd_param_0,
	.param .u64 .ptr .align 1 _Z5DerixILi2EEvPKdPd_param_1
)
{
	.reg .pred 	%p<9>;
	.reg .b32 	%r<27>;
	.reg .b64 	%rd<15>;
	.reg .b64 	%fd<14>;
	// demoted variable
	.shared .align 8 .b8 _ZZ5DerixILi2EEvPKdPdE6tile_f[8208];
	ld.param.u64 	%rd4, [_Z5DerixILi2EEvPKdPd_param_0];
	ld.param.u64 	%rd3, [_Z5DerixILi2EEvPKdPd_param_1];
	cvta.to.global.u64 	%rd1, %rd4;
	mov.u32 	%r1, %ntid.x;
	mov.u32 	%r9, %ctaid.x;
	mov.u32 	%r2, %tid.x;
	mad.lo.s32 	%r3, %r1, %r9, %r2;
	mov.u32 	%r10, %ntid.y;
	mov.u32 	%r11, %ctaid.y;
	mov.u32 	%r12, %tid.y;
	mad.lo.s32 	%r13, %r10, %r11, %r12;
	mul.lo.s32 	%r4, %r13, 129;
	add.s32 	%r5, %r4, %r3;
	add.s32 	%r15, %r1, 2;
	mul.lo.s32 	%r6, %r15, %r12;
	setp.gt.s32 	%p1, %r3, 129;
	setp.gt.u32 	%p2, %r13, 128;
	or.pred  	%p3, %p1, %p2;
	@%p3 bra 	$L__BB2_11;
	setp.eq.s32 	%p4, %r3, 129;
	add.s32 	%r16, %r5, -129;
	selp.b32 	%r7, %r16, %r5, %p4;
	mul.wide.s32 	%rd5, %r7, 8;
	add.s64 	%rd6, %rd1, %rd5;
	ld.global.f64 	%fd1, [%rd6];
	add.s32 	%r17, %r2, %r6;
	shl.b32 	%r18, %r17, 3;
	mov.u32 	%r19, _ZZ5DerixILi2EEvPKdPdE6tile_f;
	add.s32 	%r8, %r19, %r18;
	st.shared.f64 	[%r8+8], %fd1;
	@%p4 bra 	$L__BB2_11;
	setp.ne.s32 	%p5, %r2, 0;
	mul.wide.s32 	%rd7, %r5, 8;
	add.s64 	%rd2, %rd1, %rd7;
	@%p5 bra 	$L__BB2_6;
	setp.ne.s32 	%p6, %r3, 0;
	@%p6 bra 	$L__BB2_5;
	mul.wide.u32 	%rd8, %r5, 8;
	add.s64 	%rd9, %rd1, %rd8;
	ld.global.f64 	%fd3, [%rd9+1024];
	shl.b32 	%r23, %r6, 3;
	add.s32 	%r25, %r19, %r23;
	st.shared.f64 	[%r25], %fd3;
	bra.uni 	$L__BB2_6;
$L__BB2_5:
	ld.global.f64 	%fd2, [%rd2+-8];
	shl.b32 	%r20, %r6, 3;
	add.s32 	%r22, %r19, %r20;
	st.shared.f64 	[%r22], %fd2;
$L__BB2_6:
	add.s32 	%r26, %r1, -1;
	setp.ne.s32 	%p7, %r2, %r26;
	@%p7 bra 	$L__BB2_10;
	setp.ne.s32 	%p8, %r3, 128;
	@%p8 bra 	$L__BB2_9;
	mul.wide.u32 	%rd10, %r4, 8;
	add.s64 	%rd11, %rd1, %rd10;
	ld.global.f64 	%fd5, [%rd11];
	st.shared.f64 	[%r8+16], %fd5;
	bra.uni 	$L__BB2_10;
$L__BB2_9:
	ld.global.f64 	%fd4, [%rd2+8];
	st.shared.f64 	[%r8+16], %fd4;
$L__BB2_10:
	bar.sync 	0;
	ld.const.f64 	%fd6, [deriv_consts+16];
	ld.shared.f64 	%fd7, [%r8+16];
	ld.shared.f64 	%fd8, [%r8+8];
	add.f64 	%fd9, %fd8, %fd8;
	sub.f64 	%fd10, %fd7, %fd9;
	ld.shared.f64 	%fd11, [%r8];
	add.f64 	%fd12, %fd11, %fd10;
	mul.f64 	%fd13, %fd6, %fd12;
	cvta.to.global.u64 	%rd12, %rd3;
	add.s64 	%rd14, %rd12, %rd5;
	st.global.f64 	[%rd14], %fd13;
$L__BB2_11:
	ret;

}
	// .globl	_Z5DeriyILi2EEvPKdPd
.visible .entry _Z5DeriyILi2EEvPKdPd(
	.param .u64 .ptr .align 1 _Z5DeriyILi2EEvPKdPd_param_0,
	.param .u64 .ptr .align 1 _Z5DeriyILi2EEvPKdPd_param_1
)
{
	.reg .pred 	%p<14>;
	.reg .b32 	%r<133>;
	.reg .b64 	%rd<25>;
	.reg .b64 	%fd<44>;
	// demoted variable
	.shared .align 8 .b8 _ZZ5DeriyILi2EEvPKdPdE5col_f[1048];
	ld.param.u64 	%rd3, [_Z5DeriyILi2EEvPKdPd_param_0];
	ld.param.u64 	%rd4, [_Z5DeriyILi2EEvPKdPd_param_1];
	cvta.to.global.u64 	%rd1, %rd3;
	cvta.to.global.u64 	%rd2, %rd4;
	mov.u32 	%r1, %ntid.x;
	mov.u32 	%r132, %tid.x;
	setp.gt.u32 	%p1, %r132, 128;
	@%p1 bra 	$L__BB3_7;
	mov.u32 	%r3, %ctaid.x;
	add.s32 	%r77, %r132, %r1;
	max.u32 	%r78, %r77, 129;
	setp.lt.u32 	%p2, %r77, 129;
	selp.u32 	%r79, 1, 0, %p2;
	add.s32 	%r80, %r77, %r79;
	sub.s32 	%r81, %r78, %r80;
	div.u32 	%r82, %r81, %r1;
	add.s32 	%r4, %r82, %r79;
	and.b32  	%r83, %r4, 3;
	setp.eq.s32 	%p3, %r83, 3;
	mov.u32 	%r122, %r132;
	@%p3 bra 	$L__BB3_4;
	add.s32 	%r84, %r4, 1;
	and.b32  	%r85, %r84, 3;
	shl.b32 	%r86, %r132, 3;
	mov.u32 	%r87, _ZZ5DeriyILi2EEvPKdPdE5col_f;
	add.s32 	%r88, %r86, %r87;
	add.s32 	%r115, %r88, 8;
	shl.b32 	%r6, %r1, 3;
	mad.lo.s32 	%r114, %r132, 129, %r3;
	mul.lo.s32 	%r8, %r1, 129;
	neg.s32 	%r113, %r85;
	mad.lo.s32 	%r122, %r1, %r85, %r132;
$L__BB3_3:
	.pragma "nounroll";
	mul.wide.s32 	%rd5, %r114, 8;
	add.s64 	%rd6, %rd1, %rd5;
	ld.global.f64 	%fd2, [%rd6];
	st.shared.f64 	[%r115], %fd2;
	add.s32 	%r115, %r115, %r6;
	add.s32 	%r114, %r114, %r8;
	add.s32 	%r113, %r113, 1;
	setp.ne.s32 	%p4, %r113, 0;
	@%p4 bra 	$L__BB3_3;
$L__BB3_4:
	setp.lt.u32 	%p5, %r4, 3;
	@%p5 bra 	$L__BB3_7;
	shl.b32 	%r18, %r1, 2;
	shl.b32 	%r19, %r1, 3;
	shl.b32 	%r89, %r122, 3;
	mov.u32 	%r90, _ZZ5DeriyILi2EEvPKdPdE5col_f;
	add.s32 	%r91, %r89, %r90;
	add.s32 	%r121, %r91, 8;
	shl.b32 	%r21, %r1, 5;
	shl.b32 	%r22, %r1, 4;
	mul.lo.s32 	%r23, %r1, 24;
	mad.lo.s32 	%r117, %r122, 129, %r3;
	mad.lo.s32 	%r120, %r1, 129, %r117;
	mul.lo.s32 	%r25, %r1, 516;
	mad.lo.s32 	%r119, %r1, 258, %r117;
	mad.lo.s32 	%r118, %r1, 387, %r117;
$L__BB3_6:
	mul.wide.s32 	%rd7, %r117, 8;
	add.s64 	%rd8, %rd1, %rd7;
	ld.global.f64 	%fd3, [%rd8];
	st.shared.f64 	[%r121], %fd3;
	mul.wide.s32 	%rd9, %r120, 8;
	add.s64 	%rd10, %rd1, %rd9;
	ld.global.f64 	%fd4, [%rd10];
	add.s32 	%r92, %r121, %r19;
	st.shared.f64 	[%r92], %fd4;
	mul.wide.s32 	%rd11, %r119, 8;
	add.s64 	%rd12, %rd1, %rd11;
	ld.global.f64 	%fd5, [%rd12];
	add.s32 	%r93, %r121, %r22;
	st.shared.f64 	[%r93], %fd5;
	mul.wide.s32 	%rd13, %r118, 8;
	add.s64 	%rd14, %rd1, %rd13;
	ld.global.f64 	%fd6, [%rd14];
	add.s32 	%r94, %r121, %r23;
	st.shared.f64 	[%r94], %fd6;
	add.s32 	%r122, %r122, %r18;
	add.s32 	%r121, %r121, %r21;
	add.s32 	%r120, %r120, %r25;
	add.s32 	%r119, %r119, %r25;
	add.s32 	%r118, %r118, %r25;
	add.s32 	%r117, %r117, %r25;
	setp.lt.u32 	%p6, %r122, 129;
	@%p6 bra 	$L__BB3_6;
$L__BB3_7:
	bar.sync 	0;
	setp.ne.s32 	%p7, %r132, 0;
	@%p7 bra 	$L__BB3_9;
	ld.shared.f64 	%fd7, [_ZZ5DeriyILi2EEvPKdPdE5col_f+1032];
	st.shared.f64 	[_ZZ5DeriyILi2EEvPKdPdE5col_f], %fd7;
	ld.shared.f64 	%fd8, [_ZZ5DeriyILi2EEvPKdPdE5col_f+8];
	st.shared.f64 	[_ZZ5DeriyILi2EEvPKdPdE5col_f+1040], %fd8;
$L__BB3_9:
	setp.gt.u32 	%p8, %r132, 128;
	bar.sync 	0;
	@%p8 bra 	$L__BB3_16;
	mov.u32 	%r41, %ctaid.x;
	ld.const.f64 	%fd1, [deriv_consts+24];
	add.s32 	%r95, %r132, %r1;
	max.u32 	%r96, %r95, 129;
	setp.lt.u32 	%p9, %r95, 129;
	selp.u32 	%r97, 1, 0, %p9;
	add.s32 	%r98, %r95, %r97;
	sub.s32 	%r99, %r96, %r98;
	div.u32 	%r100, %r99, %r1;
	add.s32 	%r42, %r100, %r97;
	and.b32  	%r101, %r42, 3;
	setp.eq.s32 	%p10, %r101, 3;
	@%p10 bra 	$L__BB3_13;
	add.s32 	%r102, %r42, 1;
	and.b32  	%r103, %r102, 3;
	shl.b32 	%r104, %r132, 3;
	mov.u32 	%r105, _ZZ5DeriyILi2EEvPKdPdE5col_f;
	add.s32 	%r106, %r104, %r105;
	add.s32 	%r125, %r106, 8;
	shl.b32 	%r44, %r1, 3;
	mad.lo.s32 	%r124, %r132, 129, %r41;
	mul.lo.s32 	%r46, %r1, 129;
	neg.s32 	%r123, %r103;
	mad.lo.s32 	%r132, %r1, %r103, %r132;
$L__BB3_12:
	.pragma "nounroll";
	mul.wide.s32 	%rd15, %r124, 8;
	add.s64 	%rd16, %rd2, %rd15;
	ld.shared.f64 	%fd9, [%r125+8];
	ld.shared.f64 	%fd10, [%r125];
	add.f64 	%fd11, %fd10, %fd10;
	sub.f64 	%fd12, %fd9, %fd11;
	ld.shared.f64 	%fd13, [%r125+-8];
	add.f64 	%fd14, %fd13, %fd12;
	mul.f64 	%fd15, %fd1, %fd14;
	st.global.f64 	[%rd16], %fd15;
	add.s32 	%r125, %r125, %r44;
	add.s32 	%r124, %r124, %r46;
	add.s32 	%r123, %r123, 1;
	setp.ne.s32 	%p11, %r123, 0;
	@%p11 bra 	$L__BB3_12;
$L__BB3_13:
	setp.lt.u32 	%p12, %r42, 3;
	@%p12 bra 	$L__BB3_16;
	shl.b32 	%r56, %r1, 2;
	shl.b32 	%r107, %r132, 3;
	mov.u32 	%r108, _ZZ5DeriyILi2EEvPKdPdE5col_f;
	add.s32 	%r109, %r107, %r108;
	add.s32 	%r131, %r109, 16;
	shl.b32 	%r58, %r1, 5;
	mad.lo.s32 	%r127, %r132, 129, %r41;
	mad.lo.s32 	%r130, %r1, 129, %r127;
	mul.lo.s32 	%r60, %r1, 516;
	mad.lo.s32 	%r129, %r1, 258, %r127;
	mad.lo.s32 	%r128, %r1, 387, %r127;
	shl.b32 	%r64, %r1, 3;
$L__BB3_15:
	ld.shared.f64 	%fd16, [%r131];
	ld.shared.f64 	%fd17, [%r131+-8];
	add.f64 	%fd18, %fd17, %fd17;
	sub.f64 	%fd19, %fd16, %fd18;
	ld.shared.f64 	%fd20, [%r131+-16];
	add.f64 	%fd21, %fd20, %fd19;
	mul.f64 	%fd22, %fd1, %fd21;
	mul.wide.s32 	%rd17, %r127, 8;
	add.s64 	%rd18, %rd2, %rd17;
	st.global.f64 	[%rd18], %fd22;
	add.s32 	%r110, %r131, %r64;
	ld.shared.f64 	%fd23, [%r110];
	ld.shared.f64 	%fd24, [%r110+-8];
	add.f64 	%fd25, %fd24, %fd24;
	sub.f64 	%fd26, %fd23, %fd25;
	ld.shared.f64 	%fd27, [%r110+-16];
	add.f64 	%fd28, %fd27, %fd26;
	mul.f64 	%fd29, %fd1, %fd28;
	mul.wide.s32 	%rd19, %r130, 8;
	add.s64 	%rd20, %rd2, %rd19;
	st.global.f64 	[%rd20], %fd29;
	add.s32 	%r111, %r110, %r64;
	ld.shared.f64 	%fd30, [%r111];
	ld.shared.f64 	%fd31, [%r111+-8];
	add.f64 	%fd32, %fd31, %fd31;
	sub.f64 	%fd33, %fd30, %fd32;
	ld.shared.f64 	%fd34, [%r111+-16];
	add.f64 	%fd35, %fd34, %fd33;
	mul.f64 	%fd36, %fd1, %fd35;
	mul.wide.s32 	%rd21, %r129, 8;
	add.s64 	%rd22, %rd2, %rd21;
	st.global.f64 	[%rd22], %fd36;
	add.s32 	%r112, %r111, %r64;
	ld.shared.f64 	%fd37, [%r112];
	ld.shared.f64 	%fd38, [%r112+-8];
	add.f64 	%fd39, %fd38, %fd38;
	sub.f64 	%fd40, %fd37, %fd39;
	ld.shared.f64 	%fd41, [%r112+-16];
	add.f64 	%fd42, %fd41, %fd40;
	mul.f64 	%fd43, %fd1, %fd42;
	mul.wide.s32 	%rd23, %r128, 8;
	add.s64 	%rd24, %rd2, %rd23;
	st.global.f64 	[%rd24], %fd43;
	add.s32 	%r132, %r132, %r56;
	add.s32 	%r131, %r131, %r58;
	add.s32 	%r130, %r130, %r60;
	add.s32 	%r129, %r129, %r60;
	add.s32 	%r128, %r128, %r60;
	add.s32 	%r127, %r127, %r60;
	setp.lt.u32 	%p13, %r132, 129;
	@%p13 bra 	$L__BB3_15;
$L__BB3_16:
	ret;

}
	// .globl	_Z9SubFluxx1PKdS0_S0_PdS1_S1_
.visible .entry _Z9SubFluxx1PKdS0_S0_PdS1_S1_(
	.param .u64 .ptr .align 1 _Z9SubFluxx1PKdS0_S0_PdS1_S1__param_0,
	.param .u64 .ptr .align 1 _Z9SubFluxx1PKdS0_S0_PdS1_S1__param_1,
	.param .u64 .ptr .align 1 _Z9SubFluxx1PKdS0_S0_PdS1_S1__param_2,
	.param .u64 .ptr .align 1 _Z9SubFluxx1PKdS0_S0_PdS1_S1__param_3,
	.param .u64 .ptr .align 1 _Z9SubFluxx1PKdS0_S0_PdS1_S1__param_4,
	.param .u64 .ptr .align 1 _Z9SubFluxx1PKdS0_S0_PdS1_S1__param_5
)
{
	.reg .pred 	%p<2>;
	.reg .b32 	%r<5>;
	.reg .b64 	%rd<20>;
	.reg .b64 	%fd<10>;

	ld.param.u64 	%rd1, [_Z9SubFluxx1PKdS0_S0_PdS1_S1__param_0];
	ld.param.u64 	%rd2, [_Z9SubFluxx1PKdS0_S0_PdS1_S1__param_1];
	ld.param.u64 	%rd3, [_Z9SubFluxx1PKdS0_S0_PdS1_S1__param_2];
	ld.param.u64 	%rd4, [_Z9SubFluxx1PKdS0_S0_PdS1_S1__param_3];
	ld.param.u64 	%rd5, [_Z9SubFluxx1PKdS0_S0_PdS1_S1__param_4];
	ld.param.u64 	%rd6, [_Z9SubFluxx1PKdS0_S0_PdS1_S1__param_5];
	mov.u32 	%r2, %ntid.x;
	mov.u32 	%r3, %ctaid.x;
	mov.u32 	%r4, %tid.x;
	mad.lo.s32 	%r1, %r2, %r3, %r4;
	setp.gt.s32 	%p1, %r1, 16640;
	@%p1 bra 	$L__BB4_2;
	cvta.to.global.u64 	%rd7, %rd5;
	cvta.to.global.u64 	%rd8, %rd6;
	cvta.to.global.u64 	%rd9, %rd4;
	cvta.to.global.u64 	%rd10, %rd3;
	cvta.to.global.u64 	%rd11, %rd1;
	cvta.to.global.u64 	%rd12, %rd2;
	mul.wide.s32 	%rd13, %r1, 8;
	add.s64 	%rd14, %rd7, %rd13;
	ld.global.f64 	%fd1, [%rd14];
	neg.f64 	%fd2, %fd1;
	add.s64 	%rd15, %rd8, %rd13;
	ld.global.f64 	%fd3, [%rd15];
	sub.f64 	%fd4, %fd2, %fd3;
	add.s64 	%rd16, %rd9, %rd13;
	st.global.f64 	[%rd16], %fd4;
	add.s64 	%rd17, %rd10, %rd13;
	ld.global.f64 	%fd5, [%rd17];
	add.s64 	%rd18, %rd11, %rd13;
	ld.global.f64 	%fd6, [%rd18];
	mul.f64 	%fd7, %fd5, %fd6;
	st.global.f64 	[%rd14], %fd7;
	add.s64 	%rd19, %rd12, %rd13;
	ld.global.f64 	%fd8, [%rd19];
	mul.f64 	%fd9, %fd5, %fd8;
	st.global.f64 	[%rd15], %fd9;
$L__BB4_2:
	ret;

}
	// .globl	_Z9SubFluxx2ddPKdS0_S0_S0_S0_S0_S0_S0_S0_S0_S0_PdS1_S1_S1_
.visible .entry _Z9SubFluxx2ddPKdS0_S0_S0_S0_S0_S0_S0_S0_S0_S0_PdS1_S1_S1_(
	.param .f64 _Z9SubFluxx2ddPKdS0_S0_S0_S0_S0_S0_S0_S0_S0_S0_PdS1_S1_S1__param_0,
	.param .f64 _Z9SubFluxx2ddPKdS0_S0_S0_S0_S0_S0_S0_S0_S0_S0_PdS1_S1_S1__param_1,
	.param .u64 .ptr .align 1 _Z9SubFluxx2ddPKdS0_S0_S0_S0_S0_S0_S0_S0_S0_S0_PdS1_S1_S1__param_2,
	.param .u64 .ptr .align 1 _Z9SubFluxx2ddPKdS0_S0_S0_S0_S0_S0_S0_S0_S0_S0_PdS1_S1_S1__param_3,
	.param .u64 .ptr .align 1 _Z9SubFluxx2ddPKdS0_S0_S0_S0_S0_S0_S0_S0_S0_S0_PdS1_S1_S1__param_4,
	.param .u64 .ptr .align 1 _Z9SubFluxx2ddPKdS0_S0_S0_S0_S0_S0_S0_S0_S0_S0_PdS1_S1_S1__param_5,
	.param .u64 .ptr .align 1 _Z9SubFluxx2ddPKdS0_S0_S0_S0_S0_S0_S0_S0_S0_S0_PdS1_S1_S1__param_6,
	.param .u64 .ptr .align 1 _Z9SubFluxx2ddPKdS0_S0_S0_S0_S0_S0_S0_S0_S0_S0_PdS1_S1_S1__param_7,
	.param .u64 .ptr .align 1 _Z9SubFluxx2ddPKdS0_S0_S0_S0_S0_S0_S0_S0_S0_S0_PdS1_S1_S1__param_8,
	.param .u64 .ptr .align 1 _Z9SubFluxx2ddPKdS0_S0_S0_S0_S0_S0_S0_S0_S0_S0_PdS1_S1_S1__param_9,
	.param .u64 .ptr .align 1 _Z9SubFluxx2ddPKdS0_S0_S0_S0_S0_S0_S0_S0_S0_S0_PdS1_S1_S1__param_10,
	.param .u64 .ptr .align 1 _Z9SubFluxx2ddPKdS0_S0_S0_S0_S0_S0_S0_S0_S0_S0_PdS1_S1_S1__param_11,
	.param .u64 .ptr .align 1 _Z9SubFluxx2ddPKdS0_S0_S0_S0_S0_S0_S0_S0_S0_S0_PdS1_S1_S1__param_12,
	.param .u64 .ptr .align 1 _Z9SubFluxx2ddPKdS0_S0_S0_S0_S0_S0_S0_S0_S0_S0_PdS1_S1_S1__param_13,
	.param .u64 .ptr .align 1 _Z9SubFluxx2ddPKdS0_S0_S0_S0_S0_S0_S0_S0_S0_S0_PdS1_S1_S1__param_14,
	.param .u64 .ptr .align 1 _Z9SubFluxx2ddPKdS0_S0_S0_S0_S0_S0_S0_S0_S0_S0_PdS1_S1_S1__param_15,
	.param .u64 .ptr .align 1 _Z9SubFluxx2ddPKdS0_S0_S0_S0_S0_S0_S0_S0_S0_S0_PdS1_S1_S1__param_16
)
{
	.reg .pred 	%p<2>;
	.reg .b32 	%r<5>;
	.reg .b64 	%rd<48>;
	.reg .b64 	%fd<27>;

	ld.param.f64 	%fd2, [_Z9SubFluxx2ddPKdS0_S0_S0_S0_S0_S0_S0_S0_S0_S0_PdS1_S1_S1__param_1];
	ld.param.u64 	%rd2, [_Z9SubFluxx2ddPKdS0_S0_S0_S0_S0_S0_S0_S0_S0_S0_PdS1_S1_S1__param_3];
	ld.param.u64 	%rd3, [_Z9SubFluxx2ddPKdS0_S0_S0_S0_S0_S0_S0_S0_S0_S0_PdS1_S1_S1__param_4];
	ld.param.u64 	%rd4, [_Z9SubFluxx2ddPKdS0_S0_S0_S0_S0_S0_S0_S0_S0_S0_PdS1_S1_S1__param_5];
	ld.param.u64 	%rd5, [_Z9SubFluxx2ddPKdS0_S0_S0_S0_S0_S0_S0_S0_S0_S0_PdS1_S1_S1__param_6];
	ld.param.u64 	%rd6, [_Z9SubFluxx2ddPKdS0_S0_S0_S0_S0_S0_S0_S0_S0_S0_PdS1_S1_S1__param_7];
	ld.param.u64 	%rd7, [_Z9SubFluxx2ddPKdS0_S0_S0_S0_S0_S0_S0_S0_S0_S0_PdS1_S1_S1__param_8];
	ld.param.u64 	%rd8, [_Z9SubFluxx2ddPKdS0_S0_S0_S0_S0_S0_S0_S0_S0_S0_PdS1_S1_S1__param_9];
	ld.param.u64 	%rd9, [_Z9SubFluxx2ddPKdS0_S0_S0_S0_S0_S0_S0_S0_S0_S0_PdS1_S1_S1__param_10];
	ld.param.u64 	%rd10, [_Z9SubFluxx2ddPKdS0_S0_S0_S0_S0_S0_S0_S0_S0_S0_PdS1_S1_S1__param_11];
	ld.param.u64 	%rd11, [_Z9SubFluxx2ddPKdS0_S0_S0_S0_S0_S0_S0_S0_S0_S0_PdS1_S1_S1__param_12];
	ld.param.u64 	%rd12, [_Z9SubFluxx2ddPKdS0_S0_S0_S0_S0_S0_S0_S0_S0_S0_PdS1_S1_S1__param_13];
	ld.param.u64 	%rd13, [_Z9SubFluxx2ddPKdS0_S0_S0_S0_S0_S0_S0_S0_S0_S0_PdS1_S1_S1__param_14];
	ld.param.u64 	%rd14, [_Z9SubFluxx2ddPKdS0_S0_S0_S0_S0_S0_S0_S0_S0_S0_PdS1_S1_S1__param_15];
	ld.param.u64 	%rd15, [_Z9SubFluxx2ddPKdS0_S0_S0_S0_S0_S0_S0_S0_S0_S0_PdS1_S1_S1__param_16];
	mov.u32 	%r2, %ntid.x;
	mov.u32 	%r3, %ctaid.x;
	mov.u32 	%r4, %tid.x;
	mad.lo.s32 	%r1, %r2, %r3, %r4;
	setp.gt.s32 	%p1, %r1, 16640;
	@%p1 bra 	$L__BB5_2;
	ld.param.u64 	%rd47, [_Z9SubFluxx2ddPKdS0_S0_S0_S0_S0_S0_S0_S0_S0_S0_PdS1_S1_S1__param_2];
	ld.param.f64 	%fd26, [_Z9SubFluxx2ddPKdS0_S0_S0_S0_S0_S0_S0_S0_S0_S0_PdS1_S1_S1__param_0];
	cvta.to.global.u64 	%rd16, %rd4;
	cvta.to.global.u64 	%rd17, %rd5;
	cvta.to.global.u64 	%rd18, %rd6;
	cvta.to.global.u64 	%rd19, %rd14;
	cvta.to.global.u64 	%rd20, %rd47;
	cvta.to.global.u64 	%rd21, %rd2;
	cvta.to.global.u64 	%rd22, %rd3;
	cvta.to.global.u64 	%rd23, %rd7;
	cvta.to.global.u64 	%rd24, %rd8;
	cvta.to.global.u64 	%rd25, %rd15;
	cvta.to.global.u64 	%rd26, %rd9;
	cvta.to.global.u64 	%rd27, %rd10;
	cvta.to.global.u64 	%rd28, %rd12;
	cvta.to.global.u64 	%rd29, %rd11;
	cvta.to.global.u64 	%rd30, %rd13;
	mul.wide.s32 	%rd31, %r1, 8;
	add.s64 	%rd32, %rd16, %rd31;
	ld.global.f64 	%fd3, [%rd32];
	add.s64 	%rd33, %rd17, %rd31;
	ld.global.f64 	%fd4, [%rd33];
	fma.rn.f64 	%fd5, %fd3, 0d3FF5555555555555, %fd4;
	add.s64 	%rd34, %rd18, %rd31;
	ld.global.f64 	%fd6, [%rd34];
	fma.rn.f64 	%fd7, %fd6, 0d3FD5555555555555, %fd5;
	mul.f64 	%fd8, %fd26, %fd7;
	add.s64 	%rd35, %rd19, %rd31;
	st.global.f64 	[%rd35], %fd8;
	add.s64 	%rd36, %rd20, %rd31;
	ld.global.f64 	%fd9, [%rd36];
	neg.f64 	%fd10, %fd9;
	add.s64 	%rd37, %rd21, %rd31;
	ld.global.f64 	%fd11, [%rd37];
	sub.f64 	%fd12, %fd10, %fd11;
	add.s64 	%rd38, %rd22, %rd31;
	ld.global.f64 	%fd13, [%rd38];
	sub.f64 	%fd14, %fd12, %fd13;
	add.f64 	%fd15, %fd8, %fd14;
	add.s64 	%rd39, %rd23, %rd31;
	ld.global.f64 	%fd16, [%rd39];
	mul.f64 	%fd17, %fd2, %fd16;
	add.s64 	%rd40, %rd24, %rd31;
	ld.global.f64 	%fd18, [%rd40];
	mul.f64 	%fd19, %fd17, %fd18;
	sub.f64 	%fd20, %fd15, %fd19;
	add.s64 	%rd41, %rd25, %rd31;
	st.global.f64 	[%rd41], %fd20;
	add.s64 	%rd42, %rd26, %rd31;
	ld.global.f64 	%fd21, [%rd42];
	add.s64 	%rd43, %rd27, %rd31;
	ld.global.f64 	%fd22, [%rd43];
	mul.f64 	%fd23, %fd21, %fd22;
	add.s64 	%rd44, %rd28, %rd31;
	st.global.f64 	[%rd44], %fd23;
	add.s64 	%rd45, %rd29, %rd31;
	ld.global.f64 	%fd24, [%rd45];
	mul.f64 	%fd25, %fd21, %fd24;
	add.s64 	%rd46, %rd30, %rd31;
	st.global.f64 	[%rd46], %fd25;
$L__BB5_2:
	ret;

}
	// .globl	_Z9SubFluxx3ddPKdS0_S0_S0_S0_S0_S0_S0_PdS1_
.visible .entry _Z9SubFluxx3ddPKdS0_S0_S0_S0_S0_S0_S0_PdS1_(
	.param .f64 _Z9SubFluxx3ddPKdS0_S0_S0_S0_S0_S0_S0_PdS1__param_0,
	.param .f64 _Z9SubFluxx3ddPKdS0_S0_S0_S0_S0_S0_S0_PdS1__param_1,
	.param .u64 .ptr .align 1 _Z9SubFluxx3ddPKdS0_S0_S0_S0_S0_S0_S0_PdS1__param_2,
	.param .u64 .ptr .align 1 _Z9SubFluxx3ddPKdS0_S0_S0_S0_S0_S0_S0_PdS1__param_3,
	.param .u64 .ptr .align 1 _Z9SubFluxx3ddPKdS0_S0_S0_S0_S0_S0_S0_PdS1__param_4,
	.param .u64 .ptr .align 1 _Z9SubFluxx3ddPKdS0_S0_S0_S0_S0_S0_S0_PdS1__param_5,
	.param .u64 .ptr .align 1 _Z9SubFluxx3ddPKdS0_S0_S0_S0_S0_S0_S0_PdS1__param_6,
	.param .u64 .ptr .align 1 _Z9SubFluxx3ddPKdS0_S0_S0_S0_S0_S0_S0_PdS1__param_7,
	.param .u64 .ptr .align 1 _Z9SubFluxx3ddPKdS0_S0_S0_S0_S0_S0_S0_PdS1__param_8,
	.param .u64 .ptr .align 1 _Z9SubFluxx3ddPKdS0_S0_S0_S0_S0_S0_S0_PdS1__param_9,
	.param .u64 .ptr .align 1 _Z9SubFluxx3ddPKdS0_S0_S0_S0_S0_S0_S0_PdS1__param_10,
	.param .u64 .ptr .align 1 _Z9SubFluxx3ddPKdS0_S0_S0_S0_S0_S0_S0_PdS1__param_11
)
{
	.reg .pred 	%p<2>;
	.reg .b32 	%r<5>;
	.reg .b64 	%rd<35>;
	.reg .b64 	%fd<22>;

	ld.param.f64 	%fd2, [_Z9SubFluxx3ddPKdS0_S0_S0_S0_S0_S0_S0_PdS1__param_1];
	ld.param.u64 	%rd2, [_Z9SubFluxx3ddPKdS0_S0_S0_S0_S0_S0_S0_PdS1__param_3];
	ld.param.u64 	%rd3, [_Z9SubFluxx3ddPKdS0_S0_S0_S0_S0_S0_S0_PdS1__param_4];
	ld.param.u64 	%rd6, [_Z9SubFluxx3ddPKdS0_S0_S0_S0_S0_S0_S0_PdS1__param_7];
	ld.param.u64 	%rd7, [_Z9SubFluxx3ddPKdS0_S0_S0_S0_S0_S0_S0_PdS1__param_8];
	ld.param.u64 	%rd8, [_Z9SubFluxx3ddPKdS0_S0_S0_S0_S0_S0_S0_PdS1__param_9];
	ld.param.u64 	%rd9, [_Z9SubFluxx3ddPKdS0_S0_S0_S0_S0_S0_S0_PdS1__param_10];
	ld.param.u64 	%rd10, [_Z9SubFluxx3ddPKdS0_S0_S0_S0_S0_S0_S0_PdS1__param_11];
	mov.u32 	%r2, %ntid.x;
	mov.u32 	%r3, %ctaid.x;
	mov.u32 	%r4, %tid.x;
	mad.lo.s32 	%r1, %r2, %r3, %r4;
	setp.gt.s32 	%p1, %r1, 16640;
	@%p1 bra 	$L__BB6_2;
	ld.param.u64 	%rd34, [_Z9SubFluxx3ddPKdS0_S0_S0_S0_S0_S0_S0_PdS1__param_6];
	ld.param.u64 	%rd33, [_Z9SubFluxx3ddPKdS0_S0_S0_S0_S0_S0_S0_PdS1__param_5];
	ld.param.u64 	%rd32, [_Z9SubFluxx3ddPKdS0_S0_S0_S0_S0_S0_S0_PdS1__param_2];
	ld.param.f64 	%fd21, [_Z9SubFluxx3ddPKdS0_S0_S0_S0_S0_S0_S0_PdS1__param_0];
	cvta.to.global.u64 	%rd11, %rd33;
	cvta.to.global.u64 	%rd12, %rd34;
	cvta.to.global.u64 	%rd13, %rd6;
	cvta.to.global.u64 	%rd14, %rd32;
	cvta.to.global.u64 	%rd15, %rd2;
	cvta.to.global.u64 	%rd16, %rd3;
	cvta.to.global.u64 	%rd17, %rd7;
	cvta.to.global.u64 	%rd18, %rd8;
	cvta.to.global.u64 	%rd19, %rd10;
	cvta.to.global.u64 	%rd20, %rd9;
	mul.wide.s32 	%rd21, %r1, 8;
	add.s64 	%rd22, %rd11, %rd21;
	ld.global.f64 	%fd3, [%rd22];
	add.s64 	%rd23, %rd12, %rd21;
	ld.global.f64 	%fd4, [%rd23];
	fma.rn.f64 	%fd5, %fd4, 0d3FF5555555555555, %fd3;
	add.s64 	%rd24, %rd13, %rd21;
	ld.global.f64 	%fd6, [%rd24];
	fma.rn.f64 	%fd7, %fd6, 0d3FD5555555555555, %fd5;
	mul.f64 	%fd8, %fd21, %fd7;
	add.s64 	%rd25, %rd14, %rd21;
	ld.global.f64 	%fd9, [%rd25];
	neg.f64 	%fd10, %fd9;
	add.s64 	%rd26, %rd15, %rd21;
	ld.global.f64 	%fd11, [%rd26];
	sub.f64 	%fd12, %fd10, %fd11;
	add.s64 	%rd27, %rd16, %rd21;
	ld.global.f64 	%fd13, [%rd27];
	sub.f64 	%fd14, %fd12, %fd13;
	add.f64 	%fd15, %fd8, %fd14;
	add.s64 	%rd28, %rd17, %rd21;
	ld.global.f64 	%fd16, [%rd28];
	mul.f64 	%fd17, %fd2, %fd16;
	add.s64 	%rd29, %rd18, %rd21;
	ld.global.f64 	%fd18, [%rd29];
	mul.f64 	%fd19, %fd17, %fd18;
	sub.f64 	%fd20, %fd15, %fd19;
	add.s64 	%rd30, %rd19, %rd21;
	st.global.f64 	[%rd30], %fd20;
	add.s64 	%rd31, %rd20, %rd21;
	st.global.f64 	[%rd31], %fd8;
$L__BB6_2:
	ret;

}
	// .globl	_Z9SubFluxx4ddPKdS0_S0_S0_S0_S0_S0_S0_Pd
.visible .entry _Z9SubFluxx4ddPKdS0_S0_S0_S0_S0_S0_S0_Pd(
	.param .f64 _Z9SubFluxx4ddPKdS0_S0_S0_S0_S0_S0_S0_Pd_param_0,
	.param .f64 _Z9SubFluxx4ddPKdS0_S0_S0_S0_S0_S0_S0_Pd_param_1,
	.param .u64 .ptr .align 1 _Z9SubFluxx4ddPKdS0_S0_S0_S0_S0_S0_S0_Pd_param_2,
	.param .u64 .ptr .align 1 _Z9SubFluxx4ddPKdS0_S0_S0_S0_S0_S0_S0_Pd_param_3,
	.param .u64 .ptr .align 1 _Z9SubFluxx4ddPKdS0_S0_S0_S0_S0_S0_S0_Pd_param_4,
	.param .u64 .ptr .align 1 _Z9SubFluxx4ddPKdS0_S0_S0_S0_S0_S0_S0_Pd_param_5,
	.param .u64 .ptr .align 1 _Z9SubFluxx4ddPKdS0_S0_S0_S0_S0_S0_S0_Pd_param_6,
	.param .u64 .ptr .align 1 _Z9SubFluxx4ddPKdS0_S0_S0_S0_S0_S0_S0_Pd_param_7,
	.param .u64 .ptr .align 1 _Z9SubFluxx4ddPKdS0_S0_S0_S0_S0_S0_S0_Pd_param_8,
	.param .u64 .ptr .align 1 _Z9SubFluxx4ddPKdS0_S0_S0_S0_S0_S0_S0_Pd_param_9,
	.param .u64 .ptr .align 1 _Z9SubFluxx4ddPKdS0_S0_S0_S0_S0_S0_S0_Pd_param_10
)
{
	.reg .pred 	%p<2>;
	.reg .b32 	%r<5>;
	.reg .b64 	%rd<30>;
	.reg .b64 	%fd<21>;

	ld.param.f64 	%fd2, [_Z9SubFluxx4ddPKdS0_S0_S0_S0_S0_S0_S0_Pd_param_1];
	ld.param.u64 	%rd2, [_Z9SubFluxx4ddPKdS0_S0_S0_S0_S0_S0_S0_Pd_param_3];
	ld.param.u64 	%rd3, [_Z9SubFluxx4ddPKdS0_S0_S0_S0_S0_S0_S0_Pd_param_4];
	ld.param.u64 	%rd4, [_Z9SubFluxx4ddPKdS0_S0_S0_S0_S0_S0_S0_Pd_param_5];
	ld.param.u64 	%rd5, [_Z9SubFluxx4ddPKdS0_S0_S0_S0_S0_S0_S0_Pd_param_6];
	ld.param.u64 	%rd6, [_Z9SubFluxx4ddPKdS0_S0_S0_S0_S0_S0_S0_Pd_param_7];
	ld.param.u64 	%rd7, [_Z9SubFluxx4ddPKdS0_S0_S0_S0_S0_S0_S0_Pd_param_8];
	ld.param.u64 	%rd8, [_Z9SubFluxx4ddPKdS0_S0_S0_S0_S0_S0_S0_Pd_param_9];
	ld.param.u64 	%rd9, [_Z9SubFluxx4ddPKdS0_S0_S0_S0_S0_S0_S0_Pd_param_10];
	mov.u32 	%r2, %ntid.x;
	mov.u32 	%r3, %ctaid.x;
	mov.u32 	%r4, %tid.x;
	mad.lo.s32 	%r1, %r2, %r3, %r4;
	setp.gt.s32 	%p1, %r1, 16640;
	@%p1 bra 	$L__BB7_2;
	ld.param.u64 	%rd29, [_Z9SubFluxx4ddPKdS0_S0_S0_S0_S0_S0_S0_Pd_param_2];
	ld.param.f64 	%fd20, [_Z9SubFluxx4ddPKdS0_S0_S0_S0_S0_S0_S0_Pd_param_0];
	cvta.to.global.u64 	%rd10, %rd5;
	cvta.to.global.u64 	%rd11, %rd29;
	cvta.to.global.u64 	%rd12, %rd6;
	cvta.to.global.u64 	%rd13, %rd2;
	cvta.to.global.u64 	%rd14, %rd3;
	cvta.to.global.u64 	%rd15, %rd4;
	cvta.to.global.u64 	%rd16, %rd8;
	cvta.to.global.u64 	%rd17, %rd7;
	cvta.to.global.u64 	%rd18, %rd9;
	mul.wide.s32 	%rd19, %r1, 8;
	add.s64 	%rd20, %rd10, %rd19;
	ld.global.f64 	%fd3, [%rd20];
	neg.f64 	%fd4, %fd3;
	add.s64 	%rd21, %rd11, %rd19;
	ld.global.f64 	%fd5, [%rd21];
	mul.f64 	%fd6, %fd5, %fd4;
	add.s64 	%rd22, %rd12, %rd19;
	ld.global.f64 	%fd7, [%rd22];
	add.s64 	%rd23, %rd13, %rd19;
	ld.global.f64 	%fd8, [%rd23];
	mul.f64 	%fd9, %fd7, %fd8;
	sub.f64 	%fd10, %fd6, %fd9;
	add.s64 	%rd24, %rd14, %rd19;
	ld.global.f64 	%fd11, [%rd24];
	add.s64 	%rd25, %rd15, %rd19;
	ld.global.f64 	%fd12, [%rd25];
	add.f64 	%fd13, %fd11, %fd12;
	fma.rn.f64 	%fd14, %fd2, %fd13, %fd10;
	add.s64 	%rd26, %rd16, %rd19;
	ld.global.f64 	%fd15, [%rd26];
	mul.f64 	%fd16, %fd20, %fd15;
	add.s64 	%rd27, %rd17, %rd19;
	ld.global.f64 	%fd17, [%rd27];
	mul.f64 	%fd18, %fd16, %fd17;
	sub.f64 	%fd19, %fd14, %fd18;
	add.s64 	%rd28, %rd18, %rd19;
	st.global.f64 	[%rd28], %fd19;
$L__BB7_2:
	ret;

}
	// .globl	_Z9SubFluxx5dPKdS0_S0_S0_S0_S0_PdS1_S1_S1_S1_
.visible .entry _Z9SubFluxx5dPKdS0_S0_S0_S0_S0_PdS1_S1_S1_S1_(
	.param .f64 _Z9SubFluxx5dPKdS0_S0_S0_S0_S0_PdS1_S1_S1_S1__param_0,
	.param .u64 .ptr .align 1 _Z9SubFluxx5dPKdS0_S0_S0_S0_S0_PdS1_S1_S1_S1__param_1,
	.param .u64 .ptr .align 1 _Z9SubFluxx5dPKdS0_S0_S0_S0_S0_PdS1_S1_S1_S1__param_2,
	.param .u64 .ptr .align 1 _Z9SubFluxx5dPKdS0_S0_S0_S0_S0_PdS1_S1_S1_S1__param_3,
	.param .u64 .ptr .align 1 _Z9SubFluxx5dPKdS0_S0_S0_S0_S0_PdS1_S1_S1_S1__param_4,
	.param .u64 .ptr .align 1 _Z9SubFluxx5dPKdS0_S0_S0_S0_S0_PdS1_S1_S1_S1__param_5,
	.param .u64 .ptr .align 1 _Z9SubFluxx5dPKdS0_S0_S0_S0_S0_PdS1_S1_S1_S1__param_6,
	.param .u64 .ptr .align 1 _Z9SubFluxx5dPKdS0_S0_S0_S0_S0_PdS1_S1_S1_S1__param_7,
	.param .u64 .ptr .align 1 _Z9SubFluxx5dPKdS0_S0_S0_S0_S0_PdS1_S1_S1_S1__param_8,
	.param .u64 .ptr .align 1 _Z9SubFluxx5dPKdS0_S0_S0_S0_S0_PdS1_S1_S1_S1__param_9,
	.param .u64 .ptr .align 1 _Z9SubFluxx5dPKdS0_S0_S0_S0_S0_PdS1_S1_S1_S1__param_10,
	.param .u64 .ptr .align 1 _Z9SubFluxx5dPKdS0_S0_S0_S0_S0_PdS1_S1_S1_S1__param_11
)
{
	.reg .pred 	%p<2>;
	.reg .b32 	%r<5>;
	.reg .b64 	%rd<40>;
	.reg .b64 	%fd<28>;

	ld.param.u64 	%rd1, [_Z9SubFluxx5dPKdS0_S0_S0_S0_S0_PdS1_S1_S1_S1__param_1];
	ld.param.u64 	%rd3, [_Z9SubFluxx5dPKdS0_S0_S0_S0_S0_PdS1_S1_S1_S1__param_3];
	ld.param.u64 	%rd4, [_Z9SubFluxx5dPKdS0_S0_S0_S0_S0_PdS1_S1_S1_S1__param_4];
	ld.param.u64 	%rd7, [_Z9SubFluxx5dPKdS0_S0_S0_S0_S0_PdS1_S1_S1_S1__param_7];
	ld.param.u64 	%rd8, [_Z9SubFluxx5dPKdS0_S0_S0_S0_S0_PdS1_S1_S1_S1__param_8];
	ld.param.u64 	%rd9, [_Z9SubFluxx5dPKdS0_S0_S0_S0_S0_PdS1_S1_S1_S1__param_9];
	mov.u32 	%r2, %ntid.x;
	mov.u32 	%r3, %ctaid.x;
	mov.u32 	%r4, %tid.x;
	mad.lo.s32 	%r1, %r2, %r3, %r4;
	setp.gt.s32 	%p1, %r1, 16640;
	@%p1 bra 	$L__BB8_2;
	ld.param.u64 	%rd39, [_Z9SubFluxx5dPKdS0_S0_S0_S0_S0_PdS1_S1_S1_S1__param_11];
	ld.param.u64 	%rd38, [_Z9SubFluxx5dPKdS0_S0_S0_S0_S0_PdS1_S1_S1_S1__param_10];
	ld.param.u64 	%rd37, [_Z9SubFluxx5dPKdS0_S0_S0_S0_S0_PdS1_S1_S1_S1__param_6];
	ld.param.u64 	%rd36, [_Z9SubFluxx5dPKdS0_S0_S0_S0_S0_PdS1_S1_S1_S1__param_5];
	ld.param.u64 	%rd35, [_Z9SubFluxx5dPKdS0_S0_S0_S0_S0_PdS1_S1_S1_S1__param_2];
	ld.param.f64 	%fd27, [_Z9SubFluxx5dPKdS0_S0_S0_S0_S0_PdS1_S1_S1_S1__param_0];
	cvta.to.global.u64 	%rd12, %rd7;
	cvta.to.global.u64 	%rd13, %rd8;
	cvta.to.global.u64 	%rd14, %rd9;
	cvta.to.global.u64 	%rd15, %rd38;
	cvta.to.global.u64 	%rd16, %rd1;
	cvta.to.global.u64 	%rd17, %rd35;
	cvta.to.global.u64 	%rd18, %rd37;
	cvta.to.global.u64 	%rd19, %rd36;
	cvta.to.global.u64 	%rd20, %rd3;
	cvta.to.global.u64 	%rd21, %rd4;
	cvta.to.global.u64 	%rd22, %rd39;
	mul.wide.s32 	%rd23, %r1, 8;
	add.s64 	%rd24, %rd12, %rd23;
	ld.global.f64 	%fd2, [%rd24];
	add.s64 	%rd25, %rd13, %rd23;
	ld.global.f64 	%fd3, [%rd25];
	add.s64 	%rd26, %rd14, %rd23;
	ld.global.f64 	%fd4, [%rd26];
	add.s64 	%rd27, %rd15, %rd23;
	ld.global.f64 	%fd5, [%rd27];
	add.s64 	%rd28, %rd16, %rd23;
	ld.global.f64 	%fd6, [%rd28];
	add.s64 	%rd29, %rd17, %rd23;
	ld.global.f64 	%fd7, [%rd29];
	add.s64 	%rd30, %rd18, %rd23;
	ld.global.f64 	%fd8, [%rd30];
	add.s64 	%rd31, %rd19, %rd23;
	ld.global.f64 	%fd9, [%rd31];
	add.s64 	%rd32, %rd20, %rd23;
	ld.global.f64 	%fd10, [%rd32];
	add.s64 	%rd33, %rd21, %rd23;
	ld.global.f64 	%fd11, [%rd33];
	mul.f64 	%fd12, %fd7, %fd11;
	fma.rn.f64 	%fd13, %fd6, %fd10, %fd12;
	mul.f64 	%fd14, %fd3, %fd3;
	fma.rn.f64 	%fd15, %fd2, %fd2, %fd14;
	fma.rn.f64 	%fd16, %fd15, 0d4000000000000000, %fd13;
	add.f64 	%fd17, %fd2, %fd3;
	mul.f64 	%fd18, %fd17, 0dBFE5555555555555;
	fma.rn.f64 	%fd19, %fd17, %fd18, %fd16;
	add.f64 	%fd20, %fd4, %fd5;
	fma.rn.f64 	%fd21, %fd20, %fd20, %fd19;
	mul.f64 	%fd22, %fd27, %fd21;
	add.s64 	%rd34, %rd22, %rd23;
	st.global.f64 	[%rd34], %fd22;
	mul.f64 	%fd23, %fd6, %fd8;
	st.global.f64 	[%rd24], %fd23;
	mul.f64 	%fd24, %fd6, %fd9;
	st.global.f64 	[%rd25], %fd24;
	mul.f64 	%fd25, %fd7, %fd8;
	st.global.f64 	[%rd26], %fd25;
	mul.f64 	%fd26, %fd7, %fd9;
	st.global.f64 	[%rd27], %fd26;
$L__BB8_2:
	ret;

}
	// .globl	_Z9SubFluxx6dPKdS0_S0_S0_S0_S0_Pd
.visible .entry _Z9SubFluxx6dPKdS0_S0_S0_S0_S0_Pd(
	.param .f64 _Z9SubFluxx6dPKdS0_S0_S0_S0_S0_Pd_param_0,
	.param .u64 .ptr .align 1 _Z9SubFluxx6dPKdS0_S0_S0_S0_S0_Pd_param_1,
	.param .u64 .ptr .align 1 _Z9SubFluxx6dPKdS0_S0_S0_S0_S0_Pd_param_2,
	.param .u64 .ptr .align 1 _Z9SubFluxx6dPKdS0_S0_S0_S0_S0_Pd_param_3,
	.param .u64 .ptr .align 1 _Z9SubFluxx6dPKdS0_S0_S0_S0_S0_Pd_param_4,
	.param .u64 .ptr .align 1 _Z9SubFluxx6dPKdS0_S0_S0_S0_S0_Pd_param_5,
	.param .u64 .ptr .align 1 _Z9SubFluxx6dPKdS0_S0_S0_S0_S0_Pd_param_6,
	.param .u64 .ptr .align 1 _Z9SubFluxx6dPKdS0_S0_S0_S0_S0_Pd_param_7
)
{
	.reg .pred 	%p<2>;
	.reg .b32 	%r<5>;
	.reg .b64 	%rd<24>;
	.reg .b64 	%fd<16>;

	ld.param.u64 	%rd1, [_Z9SubFluxx6dPKdS0_S0_S0_S0_S0_Pd_param_1];
	ld.param.u64 	%rd3, [_Z9SubFluxx6dPKdS0_S0_S0_S0_S0_Pd_param_3];
	ld.param.u64 	%rd4, [_Z9SubFluxx6dPKdS0_S0_S0_S0_S0_Pd_param_4];
	ld.param.u64 	%rd5, [_Z9SubFluxx6dPKdS0_S0_S0_S0_S0_Pd_param_5];
	ld.param.u64 	%rd6, [_Z9SubFluxx6dPKdS0_S0_S0_S0_S0_Pd_param_6];
	ld.param.u64 	%rd7, [_Z9SubFluxx6dPKdS0_S0_S0_S0_S0_Pd_param_7];
	mov.u32 	%r2, %ntid.x;
	mov.u32 	%r3, %ctaid.x;
	mov.u32 	%r4, %tid.x;
	mad.lo.s32 	%r1, %r2, %r3, %r4;
	setp.gt.s32 	%p1, %r1, 16640;
	@%p1 bra 	$L__BB9_2;
	ld.param.u64 	%rd23, [_Z9SubFluxx6dPKdS0_S0_S0_S0_S0_Pd_param_2];
	ld.param.f64 	%fd15, [_Z9SubFluxx6dPKdS0_S0_S0_S0_S0_Pd_param_0];
	cvta.to.global.u64 	%rd8, %rd7;
	cvta.to.global.u64 	%rd9, %rd1;
	cvta.to.global.u64 	%rd10, %rd23;
	cvta.to.global.u64 	%rd11, %rd3;
	cvta.to.global.u64 	%rd12, %rd4;
	cvta.to.global.u64 	%rd13, %rd5;
	cvta.to.global.u64 	%rd14, %rd6;
	mul.wide.s32 	%rd15, %r1, 8;
	add.s64 	%rd16, %rd8, %rd15;
	ld.global.f64 	%fd2, [%rd16];
	add.s64 	%rd17, %rd9, %rd15;
	ld.global.f64 	%fd3, [%rd17];
	sub.f64 	%fd4, %fd2, %fd3;
	add.s64 	%rd18, %rd10, %rd15;
	ld.global.f64 	%fd5, [%rd18];
	sub.f64 	%fd6, %fd4, %fd5;
	add.s64 	%rd19, %rd11, %rd15;
	ld.global.f64 	%fd7, [%rd19];
	sub.f64 	%fd8, %fd6, %fd7;
	add.s64 	%rd20, %rd12, %rd15;
	ld.global.f64 	%fd9, [%rd20];
	sub.f64 	%fd10, %fd8, %fd9;
	add.s64 	%rd21, %rd13, %rd15;
	ld.global.f64 	%fd11, [%rd21];
	add.s64 	%rd22, %rd14, %rd15;
	ld.global.f64 	%fd12, [%rd22];
	add.f64 	%fd13, %fd11, %fd12;
	fma.rn.f64 	%fd14, %fd15, %fd13, %fd10;
	st.global.f64 	[%rd16], %fd14;
$L__BB9_2:
	ret;

}
	// .globl	_Z5AdamsPKdPdS1_
.visible .entry _Z5AdamsPKdPdS1_(
	.param .u64 .ptr .align 1 _Z5AdamsPKdPdS1__param_0,
	.param .u64 .ptr .align 1 _Z5AdamsPKdPdS1__param_1,
	.param .u64 .ptr .align 1 _Z5AdamsPKdPdS1__param_2
)
{
	.reg .pred 	%p<2>;
	.reg .b32 	%r<5>;
	.reg .b64 	%rd<11>;
	.reg .b64 	%fd<10>;

	ld.param.u64 	%rd1, [_Z5AdamsPKdPdS1__param_0];
	ld.param.u64 	%rd2, [_Z5AdamsPKdPdS1__param_1];
	ld.param.u64 	%rd3, [_Z5AdamsPKdPdS1__param_2];
	mov.u32 	%r2, %ntid.x;
	mov.u32 	%r3, %ctaid.x;
	mov.u32 	%r4, %tid.x;
	mad.lo.s32 	%r1, %r2, %r3, %r4;
	setp.gt.s32 	%p1, %r1, 16640;
	@%p1 bra 	$L__BB10_2;
	cvta.to.global.u64 	%rd4, %rd1;
	cvta.to.global.u64 	%rd5, %rd2;
	cvta.to.global.u64 	%rd6, %rd3;
	mul.wide.s32 	%rd7, %r1, 8;
	add.s64 	%rd8, %rd4, %rd7;
	ld.global.f64 	%fd1, [%rd8];
	ld.const.f64 	%fd2, [adams_consts];
	mul.f64 	%fd3, %fd1, %fd2;
	ld.const.f64 	%fd4, [adams_consts+8];
	add.s64 	%rd9, %rd5, %rd7;
	ld.global.f64 	%fd5, [%rd9];
	mul.f64 	%fd6, %fd4, %fd5;
	sub.f64 	%fd7, %fd3, %fd6;
	add.s64 	%rd10, %rd6, %rd7;
	ld.global.f64 	%fd8, [%rd10];
	add.f64 	%fd9, %fd8, %fd7;
	st.global.f64 	[%rd10], %fd9;
	st.global.f64 	[%rd9], %fd1;
$L__BB10_2:
	ret;

}
	// .globl	_Z5EtattPKdS0_S0_S0_PdS1_S1_S1_
.visible .entry _Z5EtattPKdS0_S0_S0_PdS1_S1_S1_(
	.param .u64 .ptr .align 1 _Z5EtattPKdS0_S0_S0_PdS1_S1_S1__param_0,
	.param .u64 .ptr .align 1 _Z5EtattPKdS0_S0_S0_PdS1_S1_S1__param_1,
	.param .u64 .ptr .align 1 _Z5EtattPKdS0_S0_S0_PdS1_S1_S1__param_2,
	.param .u64 .ptr .align 1 _Z5EtattPKdS0_S0_S0_PdS1_S1_S1__param_3,
	.param .u64 .ptr .align 1 _Z5EtattPKdS0_S0_S0_PdS1_S1_S1__param_4,
	.param .u64 .ptr .align 1 _Z5EtattPKdS0_S0_S0_PdS1_S1_S1__param_5,
	.param .u64 .ptr .align 1 _Z5EtattPKdS0_S0_S0_PdS1_S1_S1__param_6,
	.param .u64 .ptr .align 1 _Z5EtattPKdS0_S0_S0_PdS1_S1_S1__param_7
)
{
	.reg .pred 	%p<2>;
	.reg .b32 	%r<5>;
	.reg .b64 	%rd<27>;
	.reg .b64 	%fd<16>;

	ld.param.u64 	%rd2, [_Z5EtattPKdS0_S0_S0_PdS1_S1_S1__param_1];
	ld.param.u64 	%rd3, [_Z5EtattPKdS0_S0_S0_PdS1_S1_S1__param_2];
	ld.param.u64 	%rd4, [_Z5EtattPKdS0_S0_S0_PdS1_S1_S1__param_3];
	ld.param.u64 	%rd5, [_Z5EtattPKdS0_S0_S0_PdS1_S1_S1__param_4];
	ld.param.u64 	%rd6, [_Z5EtattPKdS0_S0_S0_PdS1_S1_S1__param_5];
	ld.param.u64 	%rd7, [_Z5EtattPKdS0_S0_S0_PdS1_S1_S1__param_6];
	ld.param.u64 	%rd8, [_Z5EtattPKdS0_S0_S0_PdS1_S1_S1__param_7];
	mov.u32 	%r2, %ntid.x;
	mov.u32 	%r3, %ctaid.x;
	mov.u32 	%r4, %tid.x;
	mad.lo.s32 	%r1, %r2, %r3, %r4;
	setp.gt.s32 	%p1, %r1, 16640;
	@%p1 bra 	$L__BB11_2;
	ld.param.u64 	%rd26, [_Z5EtattPKdS0_S0_S0_PdS1_S1_S1__param_0];
	cvta.to.global.u64 	%rd9, %rd26;
	cvta.to.global.u64 	%rd10, %rd2;
	cvta.to.global.u64 	%rd11, %rd3;
	cvta.to.global.u64 	%rd12, %rd4;
	cvta.to.global.u64 	%rd13, %rd8;
	cvta.to.global.u64 	%rd14, %rd7;
	cvta.to.global.u64 	%rd15, %rd5;
	cvta.to.global.u64 	%rd16, %rd6;
	mul.wide.s32 	%rd17, %r1, 8;
	add.s64 	%rd18, %rd9, %rd17;
	ld.global.f64 	%fd1, [%rd18];
	rcp.rn.f64 	%fd2, %fd1;
	add.s64 	%rd19, %rd10, %rd17;
	ld.global.f64 	%fd3, [%rd19];
	add.s64 	%rd20, %rd11, %rd17;
	ld.global.f64 	%fd4, [%rd20];
	mul.f64 	%fd5, %fd2, %fd3;
	mul.f64 	%fd6, %fd2, %fd4;
	ld.const.f64 	%fd7, [etatt_consts];
	add.s64 	%rd21, %rd12, %rd17;
	ld.global.f64 	%fd8, [%rd21];
	mul.f64 	%fd9, %fd4, %fd6;
	fma.rn.f64 	%fd10, %fd3, %fd5, %fd9;
	fma.rn.f64 	%fd11, %fd10, 0dBFE0000000000000, %fd8;
	mul.f64 	%fd12, %fd7, %fd11;
	ld.const.f64 	%fd13, [etatt_consts+8];
	mul.f64 	%fd14, %fd2, %fd13;
	mul.f64 	%fd15, %fd14, %fd12;
	add.s64 	%rd22, %rd13, %rd17;
	st.global.f64 	[%rd22], %fd15;
	add.s64 	%rd23, %rd14, %rd17;
	st.global.f64 	[%rd23], %fd12;
	add.s64 	%rd24, %rd15, %rd17;
	st.global.f64 	[%rd24], %fd5;
	add.s64 	%rd25, %rd16, %rd17;
	st.global.f64 	[%rd25], %fd6;
$L__BB11_2:
	ret;

}
	// .globl	_ZN3cub18CUB_300001_SM_10006detail11EmptyKernelIvEEvv
.visible .entry _ZN3cub18CUB_300001_SM_10006detail11EmptyKernelIvEEvv()
{


	ret;

}
	// .globl	_ZN3cub18CUB_300001_SM_10006detail6reduce28DeviceReduceSingleTileKernelINS2_10policy_hubIdjN4cuda3std3__44plusIdEEE10Policy1000EN6thrust24THRUST_300001_SM_1000_NS6detail15normal_iteratorINSD_10device_ptrIdEEEEPdjS9_ddNS7_10__identityEEEvT0_T1_T2_T3_T4_T6_
.visible .entry _ZN3cub18CUB_300001_SM_10006detail6reduce28DeviceReduceSingleTileKernelINS2_10policy_hubIdjN4cuda3std3__44plusIdEEE10Policy1000EN6thrust24THRUST_300001_SM_1000_NS6detail15normal_iteratorINSD_10device_ptrIdEEEEPdjS9_ddNS7_10__identityEEEvT0_T1_T2_T3_T4_T6_(
	.param .align 8 .b8 _ZN3cub18CUB_300001_SM_10006detail6reduce28DeviceReduceSingleTileKernelINS2_10policy_hubIdjN4cuda3std3__44plusIdEEE10Policy1000EN6thrust24THRUST_300001_SM_1000_NS6detail15normal_iteratorINSD_10device_ptrIdEEEEPdjS9_ddNS7_10__identityEEEvT0_T1_T2_T3_T4_T6__param_0[8],
	.param .u64 .ptr .align 1 _ZN3cub18CUB_300001_SM_10006detail6reduce28DeviceReduceSingleTileKernelINS2_10policy_hubIdjN4cuda3std3__44plusIdEEE10Policy1000EN6thrust24THRUST_300001_SM_1000_NS6detail15normal_iteratorINSD_10device_ptrIdEEEEPdjS9_ddNS7_10__identityEEEvT0_T1_T2_T3_T4_T6__param_1,
	.param .u32 _ZN3cub18CUB_300001_SM_10006detail6reduce28DeviceReduceSingleTileKernelINS2_10policy_hubIdjN4cuda3std3__44plusIdEEE10Policy1000EN6thrust24THRUST_300001_SM_1000_NS6detail15normal_iteratorINSD_10device_ptrIdEEEEPdjS9_ddNS7_10__identityEEEvT0_T1_T2_T3_T4_T6__param_2,
	.param .align 1 .b8 _ZN3cub18CUB_300001_SM_10006detail6reduce28DeviceReduceSingleTileKernelINS2_10policy_hubIdjN4cuda3std3__44plusIdEEE10Policy1000EN6thrust24THRUST_300001_SM_1000_NS6detail15normal_iteratorINSD_10device_ptrIdEEEEPdjS9_ddNS7_10__identityEEEvT0_T1_T2_T3_T4_T6__param_3[1],
	.param .f64 _ZN3cub18CUB_300001_SM_10006detail6reduce28DeviceReduceSingleTileKernelINS2_10policy_hubIdjN4cuda3std3__44plusIdEEE10Policy1000EN6thrust24THRUST_300001_SM_1000_NS6detail15normal_iteratorINSD_10device_ptrIdEEEEPdjS9_ddNS7_10__identityEEEvT0_T1_T2_T3_T4_T6__param_4,
	.param .align 1 .b8 _ZN3cub18CUB_300001_SM_10006detail6reduce28DeviceReduceSingleTileKernelINS2_10policy_hubIdjN4cuda3std3__44plusIdEEE10Policy1000EN6thrust24THRUST_300001_SM_1000_NS6detail15normal_iteratorINSD_10device_ptrIdEEEEPdjS9_ddNS7_10__identityEEEvT0_T1_T2_T3_T4_T6__param_5[1]
)
.maxntid 640
.minnctapersm 1
{
	.reg .pred 	%p<71>;
	.reg .b32 	%r<288>;
	.reg .b64 	%rd<114>;
	.reg .b64 	%fd<380>;
	// demoted variable
	.shared .align 8 .b8 _ZZN3cub18CUB_300001_SM_10006detail6reduce28DeviceReduceSingleTileKernelINS2_10policy_hubIdjN4cuda3std3__44plusIdEEE10Policy1000EN6thrust24THRUST_300001_SM_1000_NS6detail15normal_iteratorINSD_10device_ptrIdEEEEPdjS9_ddNS7_10__identityEEEvT0_T1_T2_T3_T4_T6_E12temp_storage[192];
	ld.param.u64 	%rd9, [_ZN3cub18CUB_300001_SM_10006detail6reduce28DeviceReduceSingleTileKernelINS2_10policy_hubIdjN4cuda3std3__44plusIdEEE10Policy1000EN6thrust24THRUST_300001_SM_1000_NS6detail15normal_iteratorINSD_10device_ptrIdEEEEPdjS9_ddNS7_10__identityEEEvT0_T1_T2_T3_T4_T6__param_0];
	ld.param.u64 	%rd10, [_ZN3cub18CUB_300001_SM_10006detail6reduce28DeviceReduceSingleTileKernelINS2_10policy_hubIdjN4cuda3std3__44plusIdEEE10Policy1000EN6thrust24THRUST_300001_SM_1000_NS6detail15normal_iteratorINSD_10device_ptrIdEEEEPdjS9_ddNS7_10__identityEEEvT0_T1_T2_T3_T4_T6__param_1];
	ld.param.u32 	%r51, [_ZN3cub18CUB_300001_SM_10006detail6reduce28DeviceReduceSingleTileKernelINS2_10policy_hubIdjN4cuda3std3__44plusIdEEE10Policy1000EN6thrust24THRUST_300001_SM_1000_NS6detail15normal_iteratorINSD_10device_ptrIdEEEEPdjS9_ddNS7_10__identityEEEvT0_T1_T2_T3_T4_T6__param_2];
	ld.param.f64 	%fd42, [_ZN3cub18CUB_300001_SM_10006detail6reduce28DeviceReduceSingleTileKernelINS2_10policy_hubIdjN4cuda3std3__44plusIdEEE10Policy1000EN6thrust24THRUST_300001_SM_1000_NS6detail15normal_iteratorINSD_10device_ptrIdEEEEPdjS9_ddNS7_10__identityEEEvT0_T1_T2_T3_T4_T6__param_4];
	cvta.to.global.u64 	%rd1, %rd10;
	setp.ne.s32 	%p1, %r51, 0;
	@%p1 bra 	$L__BB13_3;
	mov.u32 	%r270, %tid.x;
	setp.ne.s32 	%p70, %r270, 0;
	@%p70 bra 	$L__BB13_52;
	st.global.f64 	[%rd1], %fd42;
	bra.uni 	$L__BB13_52;
$L__BB13_3:
	cvta.to.global.u64 	%rd2, %rd9;
	setp.gt.u32 	%p2, %r51, 5119;
	@%p2 bra 	$L__BB13_28;
	mov.u32 	%r1, %tid.x;
	setp.ge.u32 	%p24, %r1, %r51;
	mov.f64 	%fd367, 0d0000000000000000;
	mov.u32 	%r274, %r1;
	@%p24 bra 	$L__BB13_6;
	mul.wide.u32 	%rd83, %r1, 8;
	add.s64 	%rd84, %rd2, %rd83;
	ld.global.f64 	%fd367, [%rd84];
	add.s32 	%r274, %r1, 640;
$L__BB13_6:
	setp.ge.u32 	%p25, %r274, %r51;
	@%p25 bra 	$L__BB13_19;
	not.b32 	%r146, %r274;
	add.s32 	%r147, %r51, %r146;
	mul.hi.u32 	%r148, %r147, -858993459;
	shr.u32 	%r149, %r148, 9;
	add.s32 	%r4, %r149, 1;
	and.b32  	%r5, %r4, 15;
	setp.lt.u32 	%p26, %r147, 9600;
	@%p26 bra 	$L__BB13_10;
	and.b32  	%r150, %r4, 16777200;
	neg.s32 	%r272, %r150;
	mul.wide.u32 	%rd85, %r274, 8;
	add.s64 	%rd86, %rd85, %rd2;
	add.s64 	%rd112, %rd86, 40960;
$L__BB13_9:
	.pragma "nounroll";
	ld.global.f64 	%fd181, [%rd112+-40960];
	add.f64 	%fd182, %fd367, %fd181;
	ld.global.f64 	%fd183, [%rd112+-35840];
	add.f64 	%fd184, %fd182, %fd183;
	ld.global.f64 	%fd185, [%rd112+-30720];
	add.f64 	%fd186, %fd184, %fd185;
	ld.global.f64 	%fd187, [%rd112+-25600];
	add.f64 	%fd188, %fd186, %fd187;
	ld.global.f64 	%fd189, [%rd112+-20480];
	add.f64 	%fd190, %fd188, %fd189;
	ld.global.f64 	%fd191, [%rd112+-15360];
	add.f64 	%fd192, %fd190, %fd191;
	ld.global.f64 	%fd193, [%rd112+-10240];
	add.f64 	%fd194, %fd192, %fd193;
	ld.global.f64 	%fd195, [%rd112+-5120];
	add.f64 	%fd196, %fd194, %fd195;
	ld.global.f64 	%fd197, [%rd112];
	add.f64 	%fd198, %fd196, %fd197;
	ld.global.f64 	%fd199, [%rd112+5120];
	add.f64 	%fd200, %fd198, %fd199;
	ld.global.f64 	%fd201, [%rd112+10240];
	add.f64 	%fd202, %fd200, %fd201;
	ld.global.f64 	%fd203, [%rd112+15360];
	add.f64 	%fd204, %fd202, %fd203;
	ld.global.f64 	%fd205, [%rd112+20480];
	add.f64 	%fd206, %fd204, %fd205;
	ld.global.f64 	%fd207, [%rd112+25600];
	add.f64 	%fd208, %fd206, %fd207;
	ld.global.f64 	%fd209, [%rd112+30720];
	add.f64 	%fd210, %fd208, %fd209;
	ld.global.f64 	%fd211, [%rd112+35840];
	add.f64 	%fd367, %fd210, %fd211;
	add.s32 	%r274, %r274, 10240;
	add.s32 	%r272, %r272, 16;
	add.s64 	%rd112, %rd112, 81920;
	setp.ne.s32 	%p27, %r272, 0;
	@%p27 bra 	$L__BB13_9;
$L__BB13_10:
	setp.eq.s32 	%p28, %r5, 0;
	@%p28 bra 	$L__BB13_19;
	and.b32  	%r12, %r4, 7;
	setp.lt.u32 	%p29, %r5, 8;
	@%p29 bra 	$L__BB13_13;
	mul.wide.u32 	%rd87, %r274, 8;
	add.s64 	%rd88, %rd2, %rd87;
	ld.global.f64 	%fd213, [%rd88];
	add.f64 	%fd214, %fd367, %fd213;
	ld.global.f64 	%fd215, [%rd88+5120];
	add.f64 	%fd216, %fd214, %fd215;
	ld.global.f64 	%fd217, [%rd88+10240];
	add.f64 	%fd218, %fd216, %fd217;
	ld.global.f64 	%fd219, [%rd88+15360];
	add.f64 	%fd220, %fd218, %fd219;
	ld.global.f64 	%fd221, [%rd88+20480];
	add.f64 	%fd222, %fd220, %fd221;
	ld.global.f64 	%fd223, [%rd88+25600];
	add.f64 	%fd224, %fd222, %fd223;
	ld.global.f64 	%fd225, [%rd88+30720];
	add.f64 	%fd226, %fd224, %fd225;
	ld.global.f64 	%fd227, [%rd88+35840];
	add.f64 	%fd367, %fd226, %fd227;
	add.s32 	%r274, %r274, 5120;
$L__BB13_13:
	setp.eq.s32 	%p30, %r12, 0;
	@%p30 bra 	$L__BB13_19;
	and.b32  	%r15, %r4, 3;
	setp.lt.u32 	%p31, %r12, 4;
	@%p31 bra 	$L__BB13_16;
	mul.wide.u32 	%rd89, %r274, 8;
	add.s64 	%rd90, %rd2, %rd89;
	ld.global.f64 	%fd229, [%rd90];
	add.f64 	%fd230, %fd367, %fd229;
	ld.global.f64 	%fd231, [%rd90+5120];
	add.f64 	%fd232, %fd230, %fd231;
	ld.global.f64 	%fd233, [%rd90+10240];
	add.f64 	%fd234, %fd232, %fd233;
	ld.global.f64 	%fd235, [%rd90+15360];
	add.f64 	%fd367, %fd234, %fd235;
	add.s32 	%r274, %r274, 2560;
$L__BB13_16:
	setp.eq.s32 	%p32, %r15, 0;
	@%p32 bra 	$L__BB13_19;
	mul.wide.u32 	%rd91, %r274, 8;
	add.s64 	%rd113, %rd2, %rd91;
	neg.s32 	%r277, %r15;
$L__BB13_18:
	.pragma "nounroll";
	ld.global.f64 	%fd236, [%rd113];
	add.f64 	%fd367, %fd367, %fd236;
	add.s64 	%rd113, %rd113, 5120;
	add.s32 	%r277, %r277, 1;
	setp.ne.s32 	%p33, %r277, 0;
	@%p33 bra 	$L__BB13_18;
$L__BB13_19:
	setp.lt.u32 	%p34, %r51, 640;
	@%p34 bra 	$L__BB13_24;
	// begin inline asm
	mov.u32 %r214, %laneid;
	// end inline asm
	mov.b64 	%rd102, %fd367;
	mov.b64 	{%r216, %r221}, %rd102;
	mov.b32 	%r222, 1;
	mov.b32 	%r263, 31;
	mov.b32 	%r264, -1;
	// begin inline asm
	shfl.sync.down.b32 %r215, %r216, %r222, %r263, %r264;
	// end inline asm
	// begin inline asm
	shfl.sync.down.b32 %r220, %r221, %r222, %r263, %r264;
	// end inline asm
	mov.b64 	%rd103, {%r215, %r220};
	mov.b64 	%fd307, %rd103;
	setp.gt.s32 	%p62, %r214, 30;
	add.f64 	%fd308, %fd367, %fd307;
	selp.f64 	%fd309, %fd367, %fd308, %p62;
	mov.b64 	%rd104, %fd309;
	mov.b64 	{%r226, %r231}, %rd104;
	mov.b32 	%r232, 2;
	// begin inline asm
	shfl.sync.down.b32 %r225, %r226, %r232, %r263, %r264;
	// end inline asm
	// begin inline asm
	shfl.sync.down.b32 %r230, %r231, %r232, %r263, %r264;
	// end inline asm
	mov.b64 	%rd105, {%r225, %r230};
	mov.b64 	%fd310, %rd105;
	setp.gt.s32 	%p63, %r214, 29;
	add.f64 	%fd311, %fd309, %fd310;
	selp.f64 	%fd312, %fd309, %fd311, %p63;
	mov.b64 	%rd106, %fd312;
	mov.b64 	{%r236, %r241}, %rd106;
	mov.b32 	%r242, 4;
	// begin inline asm
	shfl.sync.down.b32 %r235, %r236, %r242, %r263, %r264;
	// end inline asm
	// begin inline asm
	shfl.sync.down.b32 %r240, %r241, %r242, %r263, %r264;
	// end inline asm
	mov.b64 	%rd107, {%r235, %r240};
	mov.b64 	%fd313, %rd107;
	setp.gt.s32 	%p64, %r214, 27;
	add.f64 	%fd314, %fd312, %fd313;
	selp.f64 	%fd315, %fd312, %fd314, %p64;
	mov.b64 	%rd108, %fd315;
	mov.b64 	{%r246, %r251}, %rd108;
	mov.b32 	%r252, 8;
	// begin inline asm
	shfl.sync.down.b32 %r245, %r246, %r252, %r263, %r264;
	// end inline asm
	// begin inline asm
	shfl.sync.down.b32 %r250, %r251, %r252, %r263, %r264;
	// end inline asm
	mov.b64 	%rd109, {%r245, %r250};
	mov.b64 	%fd316, %rd109;
	setp.gt.s32 	%p65, %r214, 23;
	add.f64 	%fd317, %fd315, %fd316;
	selp.f64 	%fd318, %fd315, %fd317, %p65;
	mov.b64 	%rd110, %fd318;
	mov.b64 	{%r256, %r261}, %rd110;
	mov.b32 	%r262, 16;
	// begin inline asm
	shfl.sync.down.b32 %r255, %r256, %r262, %r263, %r264;
	// end inline asm
	// begin inline asm
	shfl.sync.down.b32 %r260, %r261, %r262, %r263, %r264;
	// end inline asm
	mov.b64 	%rd111, {%r255, %r260};
	mov.b64 	%fd319, %rd111;
	setp.gt.s32 	%p66, %r214, 15;
	add.f64 	%fd16, %fd318, %fd319;
	selp.f64 	%fd379, %fd318, %fd16, %p66;
	setp.ne.s32 	%p67, %r214, 0;
	@%p67 bra 	$L__BB13_22;
	shr.u32 	%r265, %r1, 2;
	and.b32  	%r266, %r265, 248;
	mov.u32 	%r267, _ZZN3cub18CUB_300001_SM_10006detail6reduce28DeviceReduceSingleTileKernelINS2_10policy_hubIdjN4cuda3std3__44plusIdEEE10Policy1000EN6thrust24THRUST_300001_SM_1000_NS6detail15normal_iteratorINSD_10device_ptrIdEEEEPdjS9_ddNS7_10__identityEEEvT0_T1_T2_T3_T4_T6_E12temp_storage;
	add.s32 	%r268, %r267, %r266;
	st.shared.f64 	[%r268+24], %fd16;
$L__BB13_22:
	bar.sync 	0;
	setp.ne.s32 	%p68, %r1, 0;
	@%p68 bra 	$L__BB13_50;
	ld.shared.f64 	%fd320, [_ZZN3cub18CUB_300001_SM_10006detail6reduce28DeviceReduceSingleTileKernelINS2_10policy_hubIdjN4cuda3std3__44plusIdEEE10Policy1000EN6thrust24THRUST_300001_SM_1000_NS6detail15normal_iteratorINSD_10device_ptrIdEEEEPdjS9_ddNS7_10__identityEEEvT0_T1_T2_T3_T4_T6_E12temp_storage+32];
	add.f64 	%fd321, %fd379, %fd320;
	ld.shared.f64 	%fd322, [_ZZN3cub18CUB_300001_SM_10006detail6reduce28DeviceReduceSingleTileKernelINS2_10policy_hubIdjN4cuda3std3__44plusIdEEE10Policy1000EN6thrust24THRUST_300001_SM_1000_NS6detail15normal_iteratorINSD_10device_ptrIdEEEEPdjS9_ddNS7_10__identityEEEvT0_T1_T2_T3_T4_T6_E12temp_storage+40];
	add.f64 	%fd323, %fd321, %fd322;
	ld.shared.f64 	%fd324, [_ZZN3cub18CUB_300001_SM_10006detail6reduce28DeviceReduceSingleTileKernelINS2_10policy_hubIdjN4cuda3std3__44plusIdEEE10Policy1000EN6thrust24THRUST_300001_SM_1000_NS6detail15normal_iteratorINSD_10device_ptrIdEEEEPdjS9_ddNS7_10__identityEEEvT0_T1_T2_T3_T4_T6_E12temp_storage+48];
	add.f64 	%fd325, %fd323, %fd324;
	ld.shared.f64 	%fd326, [_ZZN3cub18CUB_300001_SM_10006detail6reduce28DeviceReduceSingleTileKernelINS2_10policy_hubIdjN4cuda3std3__44plusIdEEE10Policy1000EN6thrust24THRUST_300001_SM_1000_NS6detail15normal_iteratorINSD_10device_ptrIdEEEEPdjS9_ddNS7_10__identityEEEvT0_T1_T2_T3_T4_T6_E12temp_storage+56];
	add.f64 	%fd327, %fd325, %fd326;
	ld.shared.f64 	%fd328, [_ZZN3cub18CUB_300001_SM_10006detail6reduce28DeviceReduceSingleTileKernelINS2_10policy_hubIdjN4cuda3std3__44plusIdEEE10Policy1000EN6thrust24THRUST_300001_SM_1000_NS6detail15normal_iteratorINSD_10device_ptrIdEEEEPdjS9_ddNS7_10__identityEEEvT0_T1_T2_T3_T4_T6_E12temp_storage+64];
	add.f64 	%fd329, %fd327, %fd328;
	ld.shared.f64 	%fd330, [_ZZN3cub18CUB_300001_SM_10006detail6reduce28DeviceReduceSingleTileKernelINS2_10policy_hubIdjN4cuda3std3__44plusIdEEE10Policy1000EN6thrust24THRUST_300001_SM_1000_NS6detail15normal_iteratorINSD_10device_ptrIdEEEEPdjS9_ddNS7_10__identityEEEvT0_T1_T2_T3_T4_T6_E12temp_storage+72];
	add.f64 	%fd331, %fd329, %fd330;
	ld.shared.f64 	%fd332, [_ZZN3cub18CUB_300001_SM_10006detail6reduce28DeviceReduceSingleTileKernelINS2_10policy_hubIdjN4cuda3std3__44plusIdEEE10Policy1000EN6thrust24THRUST_300001_SM_1000_NS6detail15normal_iteratorINSD_10device_ptrIdEEEEPdjS9_ddNS7_10__identityEEEvT0_T1_T2_T3_T4_T6_E12temp_storage+80];
	add.f64 	%fd333, %fd331, %fd332;
	ld.shared.f64 	%fd334, [_ZZN3cub18CUB_300001_SM_10006detail6reduce28DeviceReduceSingleTileKernelINS2_10policy_hubIdjN4cuda3std3__44plusIdEEE10Policy1000EN6thrust24THRUST_300001_SM_1000_NS6detail15normal_iteratorINSD_10device_ptrIdEEEEPdjS9_ddNS7_10__identityEEEvT0_T1_T2_T3_T4_T6_E12temp_storage+88];
	add.f64 	%fd335, %fd333, %fd334;
	ld.shared.f64 	%fd336, [_ZZN3cub18CUB_300001_SM_10006detail6reduce28DeviceReduceSingleTileKernelINS2_10policy_hubIdjN4cuda3std3__44plusIdEEE10Policy1000EN6thrust24THRUST_300001_SM_1000_NS6detail15normal_iteratorINSD_10device_ptrIdEEEEPdjS9_ddNS7_10__identityEEEvT0_T1_T2_T3_T4_T6_E12temp_storage+96];
	add.f64 	%fd337, %fd335, %fd336;
	ld.shared.f64 	%fd338, [_ZZN3cub18CUB_300001_SM_10006detail6reduce28DeviceReduceSingleTileKernelINS2_10policy_hubIdjN4cuda3std3__44plusIdEEE10Policy1000EN6thrust24THRUST_300001_SM_1000_NS6detail15normal_iteratorINSD_10device_ptrIdEEEEPdjS9_ddNS7_10__identityEEEvT0_T1_T2_T3_T4_T6_E12temp_storage+104];
	add.f64 	%fd339, %fd337, %fd338;
	ld.shared.f64 	%fd340, [_ZZN3cub18CUB_300001_SM_10006detail6reduce28DeviceReduceSingleTileKernelINS2_10policy_hubIdjN4cuda3std3__44plusIdEEE10Policy1000EN6thrust24THRUST_300001_SM_1000_NS6detail15normal_iteratorINSD_10device_ptrIdEEEEPdjS9_ddNS7_10__identityEEEvT0_T1_T2_T3_T4_T6_E12temp_storage+112];
	add.f64 	%fd341, %fd339, %fd340;
	ld.shared.f64 	%fd342, [_ZZN3cub18CUB_300001_SM_10006detail6reduce28DeviceReduceSingleTileKernelINS2_10policy_hubIdjN4cuda3std3__44plusIdEEE10Policy1000EN6thrust24THRUST_300001_SM_1000_NS6detail15normal_iteratorINSD_10device_ptrIdEEEEPdjS9_ddNS7_10__identityEEEvT0_T1_T2_T3_T4_T6_E12temp_storage+120];
	add.f64 	%fd343, %fd341, %fd342;
	ld.shared.f64 	%fd344, [_ZZN3cub18CUB_300001_SM_10006detail6reduce28DeviceReduceSingleTileKernelINS2_10policy_hubIdjN4cuda3std3__44plusIdEEE10Policy1000EN6thrust24THRUST_300001_SM_1000_NS6detail15normal_iteratorINSD_10device_ptrIdEEEEPdjS9_ddNS7_10__identityEEEvT0_T1_T2_T3_T4_T6_E12temp_storage+128];
	add.f64 	%fd345, %fd343, %fd344;
	ld.shared.f64 	%fd346, [_ZZN3cub18CUB_300001_SM_10006detail6reduce28DeviceReduceSingleTileKernelINS2_10policy_hubIdjN4cuda3std3__44plusIdEEE10Policy1000EN6thrust24THRUST_300001_SM_1000_NS6detail15normal_iteratorINSD_10device_ptrIdEEEEPdjS9_ddNS7_10__identityEEEvT0_T1_T2_T3_T4_T6_E12temp_storage+136];
	add.f64 	%fd347, %fd345, %fd346;
	ld.shared.f64 	%fd348, [_ZZN3cub18CUB_300001_SM_10006detail6reduce28DeviceReduceSingleTileKernelINS2_10policy_hubIdjN4cuda3std3__44plusIdEEE10Policy1000EN6thrust24THRUST_300001_SM_1000_NS6detail15normal_iteratorINSD_10device_ptrIdEEEEPdjS9_ddNS7_10__identityEEEvT0_T1_T2_T3_T4_T6_E12temp_storage+144];
	add.f64 	%fd349, %fd347, %fd348;
	ld.shared.f64 	%fd350, [_ZZN3cub18CUB_300001_SM_10006detail6reduce28DeviceReduceSingleTileKernelINS2_10policy_hubIdjN4cuda3std3__44plusIdEEE10Policy1000EN6thrust24THRUST_300001_SM_1000_NS6detail15normal_iteratorINSD_10device_ptrIdEEEEPdjS9_ddNS7_10__identityEEEvT0_T1_T2_T3_T4_T6_E12temp_storage+152];
	add.f64 	%fd351, %fd349, %fd350;
	ld.shared.f64 	%fd352, [_ZZN3cub18CUB_300001_SM_10006detail6reduce28DeviceReduceSingleTileKernelINS2_10policy_hubIdjN4cuda3std3__44plusIdEEE10Policy1000EN6thrust24THRUST_300001_SM_1000_NS6detail15normal_iteratorINSD_10device_ptrIdEEEEPdjS9_ddNS7_10__identityEEEvT0_T1_T2_T3_T4_T6_E12temp_storage+160];
	add.f64 	%fd353, %fd351, %fd352;
	ld.shared.f64 	%fd354, [_ZZN3cub18CUB_300001_SM_10006detail6reduce28DeviceReduceSingleTileKernelINS2_10policy_hubIdjN4cuda3std3__44plusIdEEE10Policy1000EN6thrust24THRUST_300001_SM_1000_NS6detail15normal_iteratorINSD_10device_ptrIdEEEEPdjS9_ddNS7_10__identityEEEvT0_T1_T2_T3_T4_T6_E12temp_storage+168];
	add.f64 	%fd355, %fd353, %fd354;
	ld.shared.f64 	%fd356, [_ZZN3cub18CUB_300001_SM_10006detail6reduce28DeviceReduceSingleTileKernelINS2_10policy_hubIdjN4cuda3std3__44plusIdEEE10Policy1000EN6thrust24THRUST_300001_SM_1000_NS6detail15normal_iteratorINSD_10device_ptrIdEEEEPdjS9_ddNS7_10__identityEEEvT0_T1_T2_T3_T4_T6_E12temp_storage+176];
	add.f64 	%fd379, %fd355, %fd356;
	bra.uni 	$L__BB13_50;
$L__BB13_24:
	// begin inline asm
	mov.u32 %r151, %laneid;
	// end inline asm
	and.b32  	%r202, %r1, 992;
	add.s32 	%r203, %r202, 32;
	setp.gt.u32 	%p35, %r203, %r51;
	not.b32 	%r204, %r202;
	add.s32 	%r205, %r51, %r204;
	selp.b32 	%r200, %r205, 31, %p35;
	mov.b64 	%rd92, %fd367;
	mov.b64 	{%r153, %r158}, %rd92;
	mov.b32 	%r159, 1;
	mov.b32 	%r201, -1;
	// begin inline asm
	shfl.sync.down.b32 %r152, %r153, %r159, %r200, %r201;
	// end inline asm
	// begin inline asm
	shfl.sync.down.b32 %r157, %r158, %r159, %r200, %r201;
	// end inline asm
	mov.b64 	%rd93, {%r152, %r157};
	mov.b64 	%fd237, %rd93;
	setp.lt.s32 	%p36, %r151, %r200;
	add.f64 	%fd238, %fd367, %fd237;
	selp.f64 	%fd239, %fd238, %fd367, %p36;
	mov.b64 	%rd94, %fd239;
	mov.b64 	{%r163, %r168}, %rd94;
	mov.b32 	%r169, 2;
	// begin inline asm
	shfl.sync.down.b32 %r162, %r163, %r169, %r200, %r201;
	// end inline asm
	// begin inline asm
	shfl.sync.down.b32 %r167, %r168, %r169, %r200, %r201;
	// end inline asm
	mov.b64 	%rd95, {%r162, %r167};
	mov.b64 	%fd240, %rd95;
	add.s32 	%r206, %r151, 2;
	setp.gt.s32 	%p37, %r206, %r200;
	add.f64 	%fd241, %fd239, %fd240;
	selp.f64 	%fd242, %fd239, %fd241, %p37;
	mov.b64 	%rd96, %fd242;
	mov.b64 	{%r173, %r178}, %rd96;
	mov.b32 	%r179, 4;
	// begin inline asm
	shfl.sync.down.b32 %r172, %r173, %r179, %r200, %r201;
	// end inline asm
	// begin inline asm
	shfl.sync.down.b32 %r177, %r178, %r179, %r200, %r201;
	// end inline asm
	mov.b64 	%rd97, {%r172, %r177};
	mov.b64 	%fd243, %rd97;
	add.s32 	%r207, %r151, 4;
	setp.gt.s32 	%p38, %r207, %r200;
	add.f64 	%fd244, %fd242, %fd243;
	selp.f64 	%fd245, %fd242, %fd244, %p38;
	mov.b64 	%rd98, %fd245;
	mov.b64 	{%r183, %r188}, %rd98;
	mov.b32 	%r189, 8;
	// begin inline asm
	shfl.sync.down.b32 %r182, %r183, %r189, %r200, %r201;
	// end inline asm
	// begin inline asm
	shfl.sync.down.b32 %r187, %r188, %r189, %r200, %r201;
	// end inline asm
	mov.b64 	%rd99, {%r182, %r187};
	mov.b64 	%fd246, %rd99;
	add.s32 	%r208, %r151, 8;
	setp.gt.s32 	%p39, %r208, %r200;
	add.f64 	%fd247, %fd245, %fd246;
	selp.f64 	%fd248, %fd245, %fd247, %p39;
	mov.b64 	%rd100, %fd248;
	mov.b64 	{%r193, %r198}, %rd100;
	mov.b32 	%r199, 16;
	// begin inline asm
	shfl.sync.down.b32 %r192, %r193, %r199, %r200, %r201;
	// end inline asm
	// begin inline asm
	shfl.sync.down.b32 %r197, %r198, %r199, %r200, %r201;
	// end inline asm
	mov.b64 	%rd101, {%r192, %r197};
	mov.b64 	%fd249, %rd101;
	add.s32 	%r209, %r151, 16;
	setp.gt.s32 	%p40, %r209, %r200;
	add.f64 	%fd250, %fd248, %fd249;
	selp.f64 	%fd379, %fd248, %fd250, %p40;
	setp.ne.s32 	%p41, %r151, 0;
	@%p41 bra 	$L__BB13_26;
	shr.u32 	%r210, %r1, 2;
	and.b32  	%r211, %r210, 248;
	mov.u32 	%r212, _ZZN3cub18CUB_300001_SM_10006detail6reduce28DeviceReduceSingleTileKernelINS2_10policy_hubIdjN4cuda3std3__44plusIdEEE10Policy1000EN6thrust24THRUST_300001_SM_1000_NS6detail15normal_iteratorINSD_10device_ptrIdEEEEPdjS9_ddNS7_10__identityEEEvT0_T1_T2_T3_T4_T6_E12temp_storage;
	add.s32 	%r213, %r212, %r211;
	st.shared.f64 	[%r213+24], %fd379;
$L__BB13_26:
	bar.sync 	0;
	setp.ne.s32 	%p42, %r1, 0;
	@%p42 bra 	$L__BB13_50;
	setp.gt.u32 	%p43, %r51, 32;
	ld.shared.f64 	%fd251, [_ZZN3cub18CUB_300001_SM_10006detail6reduce28DeviceReduceSingleTileKernelINS2_10policy_hubIdjN4cuda3std3__44plusIdEEE10Policy1000EN6thrust24THRUST_300001_SM_1000_NS6detail15normal_iteratorINSD_10device_ptrIdEEEEPdjS9_ddNS7_10__identityEEEvT0_T1_T2_T3_T4_T6_E12temp_storage+32];
	add.f64 	%fd252, %fd379, %fd251;
	selp.f64 	%fd253, %fd252, %fd379, %p43;
	setp.gt.u32 	%p44, %r51, 64;
	ld.shared.f64 	%fd254, [_ZZN3cub18CUB_300001_SM_10006detail6reduce28DeviceReduceSingleTileKernelINS2_10policy_hubIdjN4cuda3std3__44plusIdEEE10Policy1000EN6thrust24THRUST_300001_SM_1000_NS6detail15normal_iteratorINSD_10device_ptrIdEEEEPdjS9_ddNS7_10__identityEEEvT0_T1_T2_T3_T4_T6_E12temp_storage+40];
	add.f64 	%fd255, %fd254, %fd253;
	selp.f64 	%fd256, %fd255, %fd253, %p44;
	setp.gt.u32 	%p45, %r51, 96;
	ld.shared.f64 	%fd257, [_ZZN3cub18CUB_300001_SM_10006detail6reduce28DeviceReduceSingleTileKernelINS2_10policy_hubIdjN4cuda3std3__44plusIdEEE10Policy1000EN6thrust24THRUST_300001_SM_1000_NS6detail15normal_iteratorINSD_10device_ptrIdEEEEPdjS9_ddNS7_10__identityEEEvT0_T1_T2_T3_T4_T6_E12temp_storage+48];
	add.f64 	%fd258, %fd257, %fd256;
	selp.f64 	%fd259, %fd258, %fd256, %p45;
	setp.gt.u32 	%p46, %r51, 128;
	ld.shared.f64 	%fd260, [_ZZN3cub18CUB_300001_SM_10006detail6reduce28DeviceReduceSingleTileKernelINS2_10policy_hubIdjN4cuda3std3__44plusIdEEE10Policy1000EN6thrust24THRUST_300001_SM_1000_NS6detail15normal_iteratorINSD_10device_ptrIdEEEEPdjS9_ddNS7_10__identityEEEvT0_T1_T2_T3_T4_T6_E12temp_storage+56];
	add.f64 	%fd261, %fd260, %fd259;
	selp.f64 	%fd262, %fd261, %fd259, %p46;
	setp.gt.u32 	%p47, %r51, 160;
	ld.shared.f64 	%fd263, [_ZZN3cub18CUB_300001_SM_10006detail6reduce28DeviceReduceSingleTileKernelINS2_10policy_hubIdjN4cuda3std3__44plusIdEEE10Policy1000EN6thrust24THRUST_300001_SM_1000_NS6detail15normal_iteratorINSD_10device_ptrIdEEEEPdjS9_ddNS7_10__identityEEEvT0_T1_T2_T3_T4_T6_E12temp_storage+64];
	add.f64 	%fd264, %fd263, %fd262;
	selp.f64 	%fd265, %fd264, %fd262, %p47;
	setp.gt.u32 	%p48, %r51, 192;
	ld.shared.f64 	%fd266, [_ZZN3cub18CUB_300001_SM_10006detail6reduce28DeviceReduceSingleTileKernelINS2_10policy_hubIdjN4cuda3std3__44plusIdEEE10Policy1000EN6thrust24THRUST_300001_SM_1000_NS6detail15normal_iteratorINSD_10device_ptrIdEEEEPdjS9_ddNS7_10__identityEEEvT0_T1_T2_T3_T4_T6_E12temp_storage+72];
	add.f64 	%fd267, %fd266, %fd265;
	selp.f64 	%fd268, %fd267, %fd265, %p48;
	setp.gt.u32 	%p49, %r51, 224;
	ld.shared.f64 	%fd269, [_ZZN3cub18CUB_300001_SM_10006detail6reduce28DeviceReduceSingleTileKernelINS2_10policy_hubIdjN4cuda3std3__44plusIdEEE10Policy1000EN6thrust24THRUST_300001_SM_1000_NS6detail15normal_iteratorINSD_10device_ptrIdEEEEPdjS9_ddNS7_10__identityEEEvT0_T1_T2_T3_T4_T6_E12temp_storage+80];
	add.f64 	%fd270, %fd269, %fd268;
	selp.f64 	%fd271, %fd270, %fd268, %p49;
	setp.gt.u32 	%p50, %r51, 256;
	ld.shared.f64 	%fd272, [_ZZN3cub18CUB_300001_SM_10006detail6reduce28DeviceReduceSingleTileKernelINS2_10policy_hubIdjN4cuda3std3__44plusIdEEE10Policy1000EN6thrust24THRUST_300001_SM_1000_NS6detail15normal_iteratorINSD_10device_ptrIdEEEEPdjS9_ddNS7_10__identityEEEvT0_T1_T2_T3_T4_T6_E12temp_storage+88];
	add.f64 	%fd273, %fd272, %fd271;
	selp.f64 	%fd274, %fd273, %fd271, %p50;
	setp.gt.u32 	%p51, %r51, 288;
	ld.shared.f64 	%fd275, [_ZZN3cub18CUB_300001_SM_10006detail6reduce28DeviceReduceSingleTileKernelINS2_10policy_hubIdjN4cuda3std3__44plusIdEEE10Policy1000EN6thrust24THRUST_300001_SM_1000_NS6detail15normal_iteratorINSD_10device_ptrIdEEEEPdjS9_ddNS7_10__identityEEEvT0_T1_T2_T3_T4_T6_E12temp_storage+96];
	add.f64 	%fd276, %fd275, %fd274;
	selp.f64 	%fd277, %fd276, %fd274, %p51;
	setp.gt.u32 	%p52, %r51, 320;
	ld.shared.f64 	%fd278, [_ZZN3cub18CUB_300001_SM_10006detail6reduce28DeviceReduceSingleTileKernelINS2_10policy_hubIdjN4cuda3std3__44plusIdEEE10Policy1000EN6thrust24THRUST_300001_SM_1000_NS6detail15normal_iteratorINSD_10device_ptrIdEEEEPdjS9_ddNS7_10__identityEEEvT0_T1_T2_T3_T4_T6_E12temp_storage+104];
	add.f64 	%fd279, %fd278, %fd277;
	selp.f64 	%fd280, %fd279, %fd277, %p52;
	setp.gt.u32 	%p53, %r51, 352;
	ld.shared.f64 	%fd281, [_ZZN3cub18CUB_300001_SM_10006detail6reduce28DeviceReduceSingleTileKernelINS2_10policy_hubIdjN4cuda3std3__44plusIdEEE10Policy1000EN6thrust24THRUST_300001_SM_1000_NS6detail15normal_iteratorINSD_10device_ptrIdEEEEPdjS9_ddNS7_10__identityEEEvT0_T1_T2_T3_T4_T6_E12temp_storage+112];
	add.f64 	%fd282, %fd281, %fd280;
	selp.f64 	%fd283, %fd282, %fd280, %p53;
	setp.gt.u32 	%p54, %r51, 384;
	ld.shared.f64 	%fd284, [_ZZN3cub18CUB_300001_SM_10006detail6reduce28DeviceReduceSingleTileKernelINS2_10policy_hubIdjN4cuda3std3__44plusIdEEE10Policy1000EN6thrust24THRUST_300001_SM_1000_NS6detail15normal_iteratorINSD_10device_ptrIdEEEEPdjS9_ddNS7_10__identityEEEvT0_T1_T2_T3_T4_T6_E12temp_storage+120];
	add.f64 	%fd285, %fd284, %fd283;
	selp.f64 	%fd286, %fd285, %fd283, %p54;
	setp.gt.u32 	%p55, %r51, 416;
	ld.shared.f64 	%fd287, [_ZZN3cub18CUB_300001_SM_10006detail6reduce28DeviceReduceSingleTileKernelINS2_10policy_hubIdjN4cuda3std3__44plusIdEEE10Policy1000EN6thrust24THRUST_300001_SM_1000_NS6detail15normal_iteratorINSD_10device_ptrIdEEEEPdjS9_ddNS7_10__identityEEEvT0_T1_T2_T3_T4_T6_E12temp_storage+128];
	add.f64 	%fd288, %fd287, %fd286;
	selp.f64 	%fd289, %fd288, %fd286, %p55;
	setp.gt.u32 	%p56, %r51, 448;
	ld.shared.f64 	%fd290, [_ZZN3cub18CUB_300001_SM_10006detail6reduce28DeviceReduceSingleTileKernelINS2_10policy_hubIdjN4cuda3std3__44plusIdEEE10Policy1000EN6thrust24THRUST_300001_SM_1000_NS6detail15normal_iteratorINSD_10device_ptrIdEEEEPdjS9_ddNS7_10__identityEEEvT0_T1_T2_T3_T4_T6_E12temp_storage+136];
	add.f64 	%fd291, %fd290, %fd289;
	selp.f64 	%fd292, %fd291, %fd289, %p56;
	setp.gt.u32 	%p57, %r51, 480;
	ld.shared.f64 	%fd293, [_ZZN3cub18CUB_300001_SM_10006detail6reduce28DeviceReduceSingleTileKernelINS2_10policy_hubIdjN4cuda3std3__44plusIdEEE10Policy1000EN6thrust24THRUST_300001_SM_1000_NS6detail15normal_iteratorINSD_10device_ptrIdEEEEPdjS9_ddNS7_10__identityEEEvT0_T1_T2_T3_T4_T6_E12temp_storage+144];
	add.f64 	%fd294, %fd293, %fd292;
	selp.f64 	%fd295, %fd294, %fd292, %p57;
	setp.gt.u32 	%p58, %r51, 512;
	ld.shared.f64 	%fd296, [_ZZN3cub18CUB_300001_SM_10006detail6reduce28DeviceReduceSingleTileKernelINS2_10policy_hubIdjN4cuda3std3__44plusIdEEE10Policy1000EN6thrust24THRUST_300001_SM_1000_NS6detail15normal_iteratorINSD_10device_ptrIdEEEEPdjS9_ddNS7_10__identityEEEvT0_T1_T2_T3_T4_T6_E12temp_storage+152];
	add.f64 	%fd297, %fd296, %fd295;
	selp.f64 	%fd298, %fd297, %fd295, %p58;
	setp.gt.u32 	%p59, %r51, 544;
	ld.shared.f64 	%fd299, [_ZZN3cub18CUB_300001_SM_10006detail6reduce28DeviceReduceSingleTileKernelINS2_10policy_hubIdjN4cuda3std3__44plusIdEEE10Policy1000EN6thrust24THRUST_300001_SM_1000_NS6detail15normal_iteratorINSD_10device_ptrIdEEEEPdjS9_ddNS7_10__identityEEEvT0_T1_T2_T3_T4_T6_E12temp_storage+160];
	add.f64 	%fd300, %fd299, %fd298;
	selp.f64 	%fd301, %fd300, %fd298, %p59;
	setp.gt.u32 	%p60, %r51, 576;
	ld.shared.f64 	%fd302, [_ZZN3cub18CUB_300001_SM_10006detail6reduce28DeviceReduceSingleTileKernelINS2_10policy_hubIdjN4cuda3std3__44plusIdEEE10Policy1000EN6thrust24THRUST_300001_SM_1000_NS6detail15normal_iteratorINSD_10device_ptrIdEEEEPdjS9_ddNS7_10__identityEEEvT0_T1_T2_T3_T4_T6_E12temp_storage+168];
	add.f64 	%fd303, %fd302, %fd301;
	selp.f64 	%fd304, %fd303, %fd301, %p60;
	setp.gt.u32 	%p61, %r51, 608;
	ld.shared.f64 	%fd305, [_ZZN3cub18CUB_300001_SM_10006detail6reduce28DeviceReduceSingleTileKernelINS2_10policy_hubIdjN4cuda3std3__44plusIdEEE10Policy1000EN6thrust24THRUST_300001_SM_1000_NS6detail15normal_iteratorINSD_10device_ptrIdEEEEPdjS9_ddNS7_10__identityEEEvT0_T1_T2_T3_T4_T6_E12temp_storage+176];
	add.f64 	%fd306, %fd305, %fd304;
	selp.f64 	%fd379, %fd306, %fd304, %p61;
	bra.uni 	$L__BB13_50;
$L__BB13_28:
	mov.u32 	%r21, %tid.x;
	mul.wide.u32 	%rd11, %r21, 8;
	add.s64 	%rd12, %rd2, %rd11;
	ld.global.f64 	%fd43, [%rd12];
	ld.global.f64 	%fd44, [%rd12+5120];
	ld.global.f64 	%fd45, [%rd12+10240];
	ld.global.f64 	%fd46, [%rd12+15360];
	ld.global.f64 	%fd47, [%rd12+20480];
	ld.global.f64 	%fd48, [%rd12+25600];
	ld.global.f64 	%fd49, [%rd12+30720];
	ld.global.f64 	%fd50, [%rd12+35840];
	add.f64 	%fd51, %fd43, %fd44;
	add.f64 	%fd52, %fd51, %fd45;
	add.f64 	%fd53, %fd52, %fd46;
	add.f64 	%fd54, %fd53, %fd47;
	add.f64 	%fd55, %fd54, %fd48;
	add.f64 	%fd56, %fd55, %fd49;
	add.f64 	%fd378, %fd56, %fd50;
	add.s32 	%r22, %r51, -5120;
	setp.lt.u32 	%p3, %r22, 5120;
	mov.b32 	%r279, 5120;
	@%p3 bra 	$L__BB13_32;
	mov.b32 	%r279, 5120;
$L__BB13_30:
	add.s32 	%r54, %r21, %r279;
	mul.wide.u32 	%rd13, %r54, 8;
	add.s64 	%rd14, %rd2, %rd13;
	ld.global.f64 	%fd57, [%rd14];
	ld.global.f64 	%fd58, [%rd14+5120];
	ld.global.f64 	%fd59, [%rd14+10240];
	ld.global.f64 	%fd60, [%rd14+15360];
	ld.global.f64 	%fd61, [%rd14+20480];
	ld.global.f64 	%fd62, [%rd14+25600];
	ld.global.f64 	%fd63, [%rd14+30720];
	ld.global.f64 	%fd64, [%rd14+35840];
	add.f64 	%fd65, %fd378, %fd57;
	add.f64 	%fd66, %fd65, %fd58;
	add.f64 	%fd67, %fd66, %fd59;
	add.f64 	%fd68, %fd67, %fd60;
	add.f64 	%fd69, %fd68, %fd61;
	add.f64 	%fd70, %fd69, %fd62;
	add.f64 	%fd71, %fd70, %fd63;
	add.f64 	%fd378, %fd71, %fd64;
	sub.s32 	%r55, %r51, %r279;
	setp.lt.u32 	%p4, %r55, 5120;
	@%p4 bra 	$L__BB13_46;
	add.s32 	%r279, %r279, 5120;
	setp.le.u32 	%p5, %r279, %r22;
	@%p5 bra 	$L__BB13_30;
$L__BB13_32:
	setp.le.u32 	%p6, %r51, %r279;
	sub.s32 	%r56, %r51, %r279;
	setp.ge.s32 	%p7, %r21, %r56;
	or.pred  	%p8, %p6, %p7;
	@%p8 bra 	$L__BB13_46;
	not.b32 	%r58, %r21;
	add.s32 	%r59, %r51, %r58;
	sub.s32 	%r60, %r59, %r279;
	mul.hi.u32 	%r61, %r60, -858993459;
	shr.u32 	%r62, %r61, 9;
	add.s32 	%r26, %r62, 1;
	and.b32  	%r27, %r26, 15;
	setp.lt.u32 	%p9, %r60, 9600;
	mov.u32 	%r284, %r21;
	@%p9 bra 	$L__BB13_37;
	or.b32  	%r282, %r21, 5120;
	add.s32 	%r281, %r21, %r279;
	and.b32  	%r63, %r26, 16777200;
	neg.s32 	%r280, %r63;
$L__BB13_35:
	.pragma "nounroll";
	mul.wide.u32 	%rd15, %r281, 8;
	add.s64 	%rd16, %rd2, %rd15;
	ld.global.f64 	%fd73, [%rd16];
	add.f64 	%fd74, %fd378, %fd73;
	add.s32 	%r64, %r281, 640;
	mul.wide.u32 	%rd17, %r64, 8;
	add.s64 	%rd18, %rd2, %rd17;
	ld.global.f64 	%fd75, [%rd18];
	add.f64 	%fd76, %fd74, %fd75;
	add.s32 	%r65, %r281, 1280;
	mul.wide.u32 	%rd19, %r65, 8;
	add.s64 	%rd20, %rd2, %rd19;
	ld.global.f64 	%fd77, [%rd20];
	add.f64 	%fd78, %fd76, %fd77;
	add.s32 	%r66, %r281, 1920;
	mul.wide.u32 	%rd21, %r66, 8;
	add.s64 	%rd22, %rd2, %rd21;
	ld.global.f64 	%fd79, [%rd22];
	add.f64 	%fd80, %fd78, %fd79;
	add.s32 	%r67, %r281, 2560;
	mul.wide.u32 	%rd23, %r67, 8;
	add.s64 	%rd24, %rd2, %rd23;
	ld.global.f64 	%fd81, [%rd24];
	add.f64 	%fd82, %fd80, %fd81;
	add.s32 	%r68, %r281, 3200;
	mul.wide.u32 	%rd25, %r68, 8;
	add.s64 	%rd26, %rd2, %rd25;
	ld.global.f64 	%fd83, [%rd26];
	add.f64 	%fd84, %fd82, %fd83;
	add.s32 	%r69, %r281, 3840;
	mul.wide.u32 	%rd27, %r69, 8;
	add.s64 	%rd28, %rd2, %rd27;
	ld.global.f64 	%fd85, [%rd28];
	add.f64 	%fd86, %fd84, %fd85;
	add.s32 	%r70, %r281, 4480;
	mul.wide.u32 	%rd29, %r70, 8;
	add.s64 	%rd30, %rd2, %rd29;
	ld.global.f64 	%fd87, [%rd30];
	add.f64 	%fd88, %fd86, %fd87;
	add.s32 	%r71, %r281, 5120;
	mul.wide.u32 	%rd31, %r71, 8;
	add.s64 	%rd32, %rd2, %rd31;
	ld.global.f64 	%fd89, [%rd32];
	add.f64 	%fd90, %fd88, %fd89;
	add.s32 	%r72, %r281, 5760;
	mul.wide.u32 	%rd33, %r72, 8;
	add.s64 	%rd34, %rd2, %rd33;
	ld.global.f64 	%fd91, [%rd34];
	add.f64 	%fd92, %fd90, %fd91;
	add.s32 	%r73, %r281, 6400;
	mul.wide.u32 	%rd35, %r73, 8;
	add.s64 	%rd36, %rd2, %rd35;
	ld.global.f64 	%fd93, [%rd36];
	add.f64 	%fd94, %fd92, %fd93;
	add.s32 	%r74, %r281, 7040;
	mul.wide.u32 	%rd37, %r74, 8;
	add.s64 	%rd38, %rd2, %rd37;
	ld.global.f64 	%fd95, [%rd38];
	add.f64 	%fd96, %fd94, %fd95;
	add.s32 	%r75, %r281, 7680;
	mul.wide.u32 	%rd39, %r75, 8;
	add.s64 	%rd40, %rd2, %rd39;
	ld.global.f64 	%fd97, [%rd40];
	add.f64 	%fd98, %fd96, %fd97;
	add.s32 	%r76, %r281, 8320;
	mul.wide.u32 	%rd41, %r76, 8;
	add.s64 	%rd42, %rd2, %rd41;
	ld.global.f64 	%fd99, [%rd42];
	add.f64 	%fd100, %fd98, %fd99;
	add.s32 	%r77, %r281, 8960;
	mul.wide.u32 	%rd43, %r77, 8;
	add.s64 	%rd44, %rd2, %rd43;
	ld.global.f64 	%fd101, [%rd44];
	add.f64 	%fd102, %fd100, %fd101;
	add.s32 	%r78, %r281, 9600;
	mul.wide.u32 	%rd45, %r78, 8;
	add.s64 	%rd46, %rd2, %rd45;
	ld.global.f64 	%fd103, [%rd46];
	add.f64 	%fd378, %fd102, %fd103;
	add.s32 	%r282, %r282, 10240;
	add.s32 	%r281, %r281, 10240;
	add.s32 	%r280, %r280, 16;
	setp.ne.s32 	%p10, %r280, 0;
	@%p10 bra 	$L__BB13_35;
	add.s32 	%r284, %r282, -5120;
$L__BB13_37:
	setp.eq.s32 	%p11, %r27, 0;
	@%p11 bra 	$L__BB13_46;
	and.b32  	%r39, %r26, 7;
	setp.lt.u32 	%p12, %r27, 8;
	@%p12 bra 	$L__BB13_40;
	add.s32 	%r79, %r284, %r279;
	mul.wide.u32 	%rd47, %r79, 8;
	add.s64 	%rd48, %rd2, %rd47;
	ld.global.f64 	%fd105, [%rd48];
	add.f64 	%fd106, %fd378, %fd105;
	add.s32 	%r80, %r79, 640;
	mul.wide.u32 	%rd49, %r80, 8;
	add.s64 	%rd50, %rd2, %rd49;
	ld.global.f64 	%fd107, [%rd50];
	add.f64 	%fd108, %fd106, %fd107;
	add.s32 	%r81, %r79, 1280;
	mul.wide.u32 	%rd51, %r81, 8;
	add.s64 	%rd52, %rd2, %rd51;
	ld.global.f64 	%fd109, [%rd52];
	add.f64 	%fd110, %fd108, %fd109;
	add.s32 	%r82, %r79, 1920;
	mul.wide.u32 	%rd53, %r82, 8;
	add.s64 	%rd54, %rd2, %rd53;
	ld.global.f64 	%fd111, [%rd54];
	add.f64 	%fd112, %fd110, %fd111;
	add.s32 	%r83, %r79, 2560;
	mul.wide.u32 	%rd55, %r83, 8;
	add.s64 	%rd56, %rd2, %rd55;
	ld.global.f64 	%fd113, [%rd56];
	add.f64 	%fd114, %fd112, %fd113;
	add.s32 	%r84, %r79, 3200;
	mul.wide.u32 	%rd57, %r84, 8;
	add.s64 	%rd58, %rd2, %rd57;
	ld.global.f64 	%fd115, [%rd58];
	add.f64 	%fd116, %fd114, %fd115;
	add.s32 	%r85, %r79, 3840;
	mul.wide.u32 	%rd59, %r85, 8;
	add.s64 	%rd60, %rd2, %rd59;
	ld.global.f64 	%fd117, [%rd60];
	add.f64 	%fd118, %fd116, %fd117;
	add.s32 	%r86, %r79, 4480;
	mul.wide.u32 	%rd61, %r86, 8;
	add.s64 	%rd62, %rd2, %rd61;
	ld.global.f64 	%fd119, [%rd62];
	add.f64 	%fd378, %fd118, %fd119;
	add.s32 	%r284, %r284, 5120;
$L__BB13_40:
	setp.eq.s32 	%p13, %r39, 0;
	@%p13 bra 	$L__BB13_46;
	and.b32  	%r42, %r26, 3;
	setp.lt.u32 	%p14, %r39, 4;
	@%p14 bra 	$L__BB13_43;
	add.s32 	%r87, %r284, %r279;
	mul.wide.u32 	%rd63, %r87, 8;
	add.s64 	%rd64, %rd2, %rd63;
	ld.global.f64 	%fd121, [%rd64];
	add.f64 	%fd122, %fd378, %fd121;
	add.s32 	%r88, %r87, 640;
	mul.wide.u32 	%rd65, %r88, 8;
	add.s64 	%rd66, %rd2, %rd65;
	ld.global.f64 	%fd123, [%rd66];
	add.f64 	%fd124, %fd122, %fd123;
	add.s32 	%r89, %r87, 1280;
	mul.wide.u32 	%rd67, %r89, 8;
	add.s64 	%rd68, %rd2, %rd67;
	ld.global.f64 	%fd125, [%rd68];
	add.f64 	%fd126, %fd124, %fd125;
	add.s32 	%r90, %r87, 1920;
	mul.wide.u32 	%rd69, %r90, 8;
	add.s64 	%rd70, %rd2, %rd69;
	ld.global.f64 	%fd127, [%rd70];
	add.f64 	%fd378, %fd126, %fd127;
	add.s32 	%r284, %r284, 2560;
$L__BB13_43:
	setp.eq.s32 	%p15, %r42, 0;
	@%p15 bra 	$L__BB13_46;
	add.s32 	%r287, %r284, %r279;
	neg.s32 	%r286, %r42;
$L__BB13_45:
	.pragma "nounroll";
	mul.wide.u32 	%rd71, %r287, 8;
	add.s64 	%rd72, %rd2, %rd71;
	ld.global.f64 	%fd128, [%rd72];
	add.f64 	%fd378, %fd378, %fd128;
	add.s32 	%r287, %r287, 640;
	add.s32 	%r286, %r286, 1;
	setp.ne.s32 	%p16, %r286, 0;
	@%p16 bra 	$L__BB13_45;
$L__BB13_46:
	// begin inline asm
	mov.u32 %r91, %laneid;
	// end inline asm
	mov.b64 	%rd73, %fd378;
	mov.b64 	{%r93, %r98}, %rd73;
	mov.b32 	%r99, 1;
	mov.b32 	%r140, 31;
	mov.b32 	%r141, -1;
	// begin inline asm
	shfl.sync.down.b32 %r92, %r93, %r99, %r140, %r141;
	// end inline asm
	// begin inline asm
	shfl.sync.down.b32 %r97, %r98, %r99, %r140, %r141;
	// end inline asm
	mov.b64 	%rd74, {%r92, %r97};
	mov.b64 	%fd129, %rd74;
	setp.gt.s32 	%p17, %r91, 30;
	add.f64 	%fd130, %fd378, %fd129;
	selp.f64 	%fd131, %fd378, %fd130, %p17;
	mov.b64 	%rd75, %fd131;
	mov.b64 	{%r103, %r108}, %rd75;
	mov.b32 	%r109, 2;
	// begin inline asm
	shfl.sync.down.b32 %r102, %r103, %r109, %r140, %r141;
	// end inline asm
	// begin inline asm
	shfl.sync.down.b32 %r107, %r108, %r109, %r140, %r141;
	// end inline asm
	mov.b64 	%rd76, {%r102, %r107};
	mov.b64 	%fd132, %rd76;
	setp.gt.s32 	%p18, %r91, 29;
	add.f64 	%fd133, %fd131, %fd132;
	selp.f64 	%fd134, %fd131, %fd133, %p18;
	mov.b64 	%rd77, %fd134;
	mov.b64 	{%r113, %r118}, %rd77;
	mov.b32 	%r119, 4;
	// begin inline asm
	shfl.sync.down.b32 %r112, %r113, %r119, %r140, %r141;
	// end inline asm
	// begin inline asm
	shfl.sync.down.b32 %r117, %r118, %r119, %r140, %r141;
	// end inline asm
	mov.b64 	%rd78, {%r112, %r117};
	mov.b64 	%fd135, %rd78;
	setp.gt.s32 	%p19, %r91, 27;
	add.f64 	%fd136, %fd134, %fd135;
	selp.f64 	%fd137, %fd134, %fd136, %p19;
	mov.b64 	%rd79, %fd137;
	mov.b64 	{%r123, %r128}, %rd79;
	mov.b32 	%r129, 8;
	// begin inline asm
	shfl.sync.down.b32 %r122, %r123, %r129, %r140, %r141;
	// end inline asm
	// begin inline asm
	shfl.sync.down.b32 %r127, %r128, %r129, %r140, %r141;
	// end inline asm
	mov.b64 	%rd80, {%r122, %r127};
	mov.b64 	%fd138, %rd80;
	setp.gt.s32 	%p20, %r91, 23;
	add.f64 	%fd139, %fd137, %fd138;
	selp.f64 	%fd140, %fd137, %fd139, %p20;
	mov.b64 	%rd81, %fd140;
	mov.b64 	{%r133, %r138}, %rd81;
	mov.b32 	%r139, 16;
	// begin inline asm
	shfl.sync.down.b32 %r132, %r133, %r139, %r140, %r141;
	// end inline asm
	// begin inline asm
	shfl.sync.down.b32 %r137, %r138, %r139, %r140, %r141;
	// end inline asm
	mov.b64 	%rd82, {%r132, %r137};
	mov.b64 	%fd141, %rd82;
	setp.gt.s32 	%p21, %r91, 15;
	add.f64 	%fd38, %fd140, %fd141;
	selp.f64 	%fd379, %fd140, %fd38, %p21;
	setp.ne.s32 	%p22, %r91, 0;
	@%p22 bra 	$L__BB13_48;
	shr.u32 	%r142, %r21, 2;
	and.b32  	%r143, %r142, 248;
	mov.u32 	%r144, _ZZN3cub18CUB_300001_SM_10006detail6reduce28DeviceReduceSingleTileKernelINS2_10policy_hubIdjN4cuda3std3__44plusIdEEE10Policy1000EN6thrust24THRUST_300001_SM_1000_NS6detail15normal_iteratorINSD_10device_ptrIdEEEEPdjS9_ddNS7_10__identityEEEvT0_T1_T2_T3_T4_T6_E12temp_storage;
	add.s32 	%r145, %r144, %r143;
	st.shared.f64 	[%r145+24], %fd38;
$L__BB13_48:
	bar.sync 	0;
	setp.ne.s32 	%p23, %r21, 0;
	@%p23 bra 	$L__BB13_50;
	ld.shared.f64 	%fd142, [_ZZN3cub18CUB_300001_SM_10006detail6reduce28DeviceReduceSingleTileKernelINS2_10policy_hubIdjN4cuda3std3__44plusIdEEE10Policy1000EN6thrust24THRUST_300001_SM_1000_NS6detail15normal_iteratorINSD_10device_ptrIdEEEEPdjS9_ddNS7_10__identityEEEvT0_T1_T2_T3_T4_T6_E12temp_storage+32];
	add.f64 	%fd143, %fd379, %fd142;
	ld.shared.f64 	%fd144, [_ZZN3cub18CUB_300001_SM_10006detail6reduce28DeviceReduceSingleTileKernelINS2_10policy_hubIdjN4cuda3std3__44plusIdEEE10Policy1000EN6thrust24THRUST_300001_SM_1000_NS6detail15normal_iteratorINSD_10device_ptrIdEEEEPdjS9_ddNS7_10__identityEEEvT0_T1_T2_T3_T4_T6_E12temp_storage+40];
	add.f64 	%fd145, %fd143, %fd144;
	ld.shared.f64 	%fd146, [_ZZN3cub18CUB_300001_SM_10006detail6reduce28DeviceReduceSingleTileKernelINS2_10policy_hubIdjN4cuda3std3__44plusIdEEE10Policy1000EN6thrust24THRUST_300001_SM_1000_NS6detail15normal_iteratorINSD_10device_ptrIdEEEEPdjS9_ddNS7_10__identityEEEvT0_T1_T2_T3_T4_T6_E12temp_storage+48];
	add.f64 	%fd147, %fd145, %fd146;
	ld.shared.f64 	%fd148, [_ZZN3cub18CUB_300001_SM_10006detail6reduce28DeviceReduceSingleTileKernelINS2_10policy_hubIdjN4cuda3std3__44plusIdEEE10Policy1000EN6thrust24THRUST_300001_SM_1000_NS6detail15normal_iteratorINSD_10device_ptrIdEEEEPdjS9_ddNS7_10__identityEEEvT0_T1_T2_T3_T4_T6_E12temp_storage+56];
	add.f64 	%fd149, %fd147, %fd148;
	ld.shared.f64 	%fd150, [_ZZN3cub18CUB_300001_SM_10006detail6reduce28DeviceReduceSingleTileKernelINS2_10policy_hubIdjN4cuda3std3__44plusIdEEE10Policy1000EN6thrust24THRUST_300001_SM_1000_NS6detail15normal_iteratorINSD_10device_ptrIdEEEEPdjS9_ddNS7_10__identityEEEvT0_T1_T2_T3_T4_T6_E12temp_storage+64];
	add.f64 	%fd151, %fd149, %fd150;
	ld.shared.f64 	%fd152, [_ZZN3cub18CUB_300001_SM_10006detail6reduce28DeviceReduceSingleTileKernelINS2_10policy_hubIdjN4cuda3std3__44plusIdEEE10Policy1000EN6thrust24THRUST_300001_SM_1000_NS6detail15normal_iteratorINSD_10device_ptrIdEEEEPdjS9_ddNS7_10__identityEEEvT0_T1_T2_T3_T4_T6_E12temp_storage+72];
	add.f64 	%fd153, %fd151, %fd152;
	ld.shared.f64 	%fd154, [_ZZN3cub18CUB_300001_SM_10006detail6reduce28DeviceReduceSingleTileKernelINS2_10policy_hubIdjN4cuda3std3__44plusIdEEE10Policy1000EN6thrust24THRUST_300001_SM_1000_NS6detail15normal_iteratorINSD_10device_ptrIdEEEEPdjS9_ddNS7_10__identityEEEvT0_T1_T2_T3_T4_T6_E12temp_storage+80];
	add.f64 	%fd155, %fd153, %fd154;
	ld.shared.f64 	%fd156, [_ZZN3cub18CUB_300001_SM_10006detail6reduce28DeviceReduceSingleTileKernelINS2_10policy_hubIdjN4cuda3std3__44plusIdEEE10Policy1000EN6thrust24THRUST_300001_SM_1000_NS6detail15normal_iteratorINSD_10device_ptrIdEEEEPdjS9_ddNS7_10__identityEEEvT0_T1_T2_T3_T4_T6_E12temp_storage+88];
	add.f64 	%fd157, %fd155, %fd156;
	ld.shared.f64 	%fd158, [_ZZN3cub18CUB_300001_SM_10006detail6reduce28DeviceReduceSingleTileKernelINS2_10policy_hubIdjN4cuda3std3__44plusIdEEE10Policy1000EN6thrust24THRUST_300001_SM_1000_NS6detail15normal_iteratorINSD_10device_ptrIdEEEEPdjS9_ddNS7_10__identityEEEvT0_T1_T2_T3_T4_T6_E12temp_storage+96];
	add.f64 	%fd159, %fd157, %fd158;
	ld.shared.f64 	%fd160, [_ZZN3cub18CUB_300001_SM_10006detail6reduce28DeviceReduceSingleTileKernelINS2_10policy_hubIdjN4cuda3std3__44plusIdEEE10Policy1000EN6thrust24THRUST_300001_SM_1000_NS6detail15normal_iteratorINSD_10device_ptrIdEEEEPdjS9_ddNS7_10__identityEEEvT0_T1_T2_T3_T4_T6_E12temp_storage+104];
	add.f64 	%fd161, %fd159, %fd160;
	ld.shared.f64 	%fd162, [_ZZN3cub18CUB_300001_SM_10006detail6reduce28DeviceReduceSingleTileKernelINS2_10policy_hubIdjN4cuda3std3__44plusIdEEE10Policy1000EN6thrust24THRUST_300001_SM_1000_NS6detail15normal_iteratorINSD_10device_ptrIdEEEEPdjS9_ddNS7_10__identityEEEvT0_T1_T2_T3_T4_T6_E12temp_storage+112];
	add.f64 	%fd163, %fd161, %fd162;
	ld.shared.f64 	%fd164, [_ZZN3cub18CUB_300001_SM_10006detail6reduce28DeviceReduceSingleTileKernelINS2_10policy_hubIdjN4cuda3std3__44plusIdEEE10Policy1000EN6thrust24THRUST_300001_SM_1000_NS6detail15normal_iteratorINSD_10device_ptrIdEEEEPdjS9_ddNS7_10__identityEEEvT0_T1_T2_T3_T4_T6_E12temp_storage+120];
	add.f64 	%fd165, %fd163, %fd164;
	ld.shared.f64 	%fd166, [_ZZN3cub18CUB_300001_SM_10006detail6reduce28DeviceReduceSingleTileKernelINS2_10policy_hubIdjN4cuda3std3__44plusIdEEE10Policy1000EN6thrust24THRUST_300001_SM_1000_NS6detail15normal_iteratorINSD_10device_ptrIdEEEEPdjS9_ddNS7_10__identityEEEvT0_T1_T2_T3_T4_T6_E12temp_storage+128];
	add.f64 	%fd167, %fd165, %fd166;
	ld.shared.f64 	%fd168, [_ZZN3cub18CUB_300001_SM_10006detail6reduce28DeviceReduceSingleTileKernelINS2_10policy_hubIdjN4cuda3std3__44plusIdEEE10Policy1000EN6thrust24THRUST_300001_SM_1000_NS6detail15normal_iteratorINSD_10device_ptrIdEEEEPdjS9_ddNS7_10__identityEEEvT0_T1_T2_T3_T4_T6_E12temp_storage+136];
	add.f64 	%fd169, %fd167, %fd168;
	ld.shared.f64 	%fd170, [_ZZN3cub18CUB_300001_SM_10006detail6reduce28DeviceReduceSingleTileKernelINS2_10policy_hubIdjN4cuda3std3__44plusIdEEE10Policy1000EN6thrust24THRUST_300001_SM_1000_NS6detail15normal_iteratorINSD_10device_ptrIdEEEEPdjS9_ddNS7_10__identityEEEvT0_T1_T2_T3_T4_T6_E12temp_storage+144];
	add.f64 	%fd171, %fd169, %fd170;
	ld.shared.f64 	%fd172, [_ZZN3cub18CUB_300001_SM_10006detail6reduce28DeviceReduceSingleTileKernelINS2_10policy_hubIdjN4cuda3std3__44plusIdEEE10Policy1000EN6thrust24THRUST_300001_SM_1000_NS6detail15normal_iteratorINSD_10device_ptrIdEEEEPdjS9_ddNS7_10__identityEEEvT0_T1_T2_T3_T4_T6_E12temp_storage+152];
	add.f64 	%fd173, %fd171, %fd172;
	ld.shared.f64 	%fd174, [_ZZN3cub18CUB_300001_SM_10006detail6reduce28DeviceReduceSingleTileKernelINS2_10policy_hubIdjN4cuda3std3__44plusIdEEE10Policy1000EN6thrust24THRUST_300001_SM_1000_NS6detail15normal_iteratorINSD_10device_ptrIdEEEEPdjS9_ddNS7_10__identityEEEvT0_T1_T2_T3_T4_T6_E12temp_storage+160];
	add.f64 	%fd175, %fd173, %fd174;
	ld.shared.f64 	%fd176, [_ZZN3cub18CUB_300001_SM_10006detail6reduce28DeviceReduceSingleTileKernelINS2_10policy_hubIdjN4cuda3std3__44plusIdEEE10Policy1000EN6thrust24THRUST_300001_SM_1000_NS6detail15normal_iteratorINSD_10device_ptrIdEEEEPdjS9_ddNS7_10__identityEEEvT0_T1_T2_T3_T4_T6_E12temp_storage+168];
	add.f64 	%fd177, %fd175, %fd176;
	ld.shared.f64 	%fd178, [_ZZN3cub18CUB_300001_SM_10006detail6reduce28DeviceReduceSingleTileKernelINS2_10policy_hubIdjN4cuda3std3__44plusIdEEE10Policy1000EN6thrust24THRUST_300001_SM_1000_NS6detail15normal_iteratorINSD_10device_ptrIdEEEEPdjS9_ddNS7_10__identityEEEvT0_T1_T2_T3_T4_T6_E12temp_storage+176];
	add.f64 	%fd379, %fd177, %fd178;
$L__BB13_50:
	mov.u32 	%r269, %tid.x;
	setp.ne.s32 	%p69, %r269, 0;
	@%p69 bra 	$L__BB13_52;
	add.f64 	%fd357, %fd42, %fd379;
	st.global.f64 	[%rd1], %fd357;
$L__BB13_52:
	ret;

}
	// .globl	_ZN3cub18CUB_300001_SM_10006detail6reduce18DeviceReduceKernelINS2_10policy_hubIdjN4cuda3std3__44plusIdEEE10Policy1000EN6thrust24THRUST_300001_SM_1000_NS6detail15normal_iteratorINSD_10device_ptrIdEEEEjS9_dNS7_10__identityEEEvT0_PT3_T1_NS0_13GridEvenShareISN_EET2_T4_
.visible .entry _ZN3cub18CUB_300001_SM_10006detail6reduce18DeviceReduceKernelINS2_10policy_hubIdjN4cuda3std3__44plusIdEEE10Policy1000EN6thrust24THRUST_300001_SM_1000_NS6detail15normal_iteratorINSD_10device_ptrIdEEEEjS9_dNS7_10__identityEEEvT0_PT3_T1_NS0_13GridEvenShareISN_EET2_T4_(
	.param .align 8 .b8 _ZN3cub18CUB_300001_SM_10006detail6reduce18DeviceReduceKernelINS2_10policy_hubIdjN4cuda3std3__44plusIdEEE10Policy1000EN6thrust24THRUST_300001_SM_1000_NS6detail15normal_iteratorINSD_10device_ptrIdEEEEjS9_dNS7_10__identityEEEvT0_PT3_T1_NS0_13GridEvenShareISN_EET2_T4__param_0[8],
	.param .u64 .ptr .align 1 _ZN3cub18CUB_300001_SM_10006detail6reduce18DeviceReduceKernelINS2_10policy_hubIdjN4cuda3std3__44plusIdEEE10Policy1000EN6thrust24THRUST_300001_SM_1000_NS6detail15normal_iteratorINSD_10device_ptrIdEEEEjS9_dNS7_10__identityEEEvT0_PT3_T1_NS0_13GridEvenShareISN_EET2_T4__param_1,
	.param .u32 _ZN3cub18CUB_300001_SM_10006detail6reduce18DeviceReduceKernelINS2_10policy_hubIdjN4cuda3std3__44plusIdEEE10Policy1000EN6thrust24THRUST_300001_SM_1000_NS6detail15normal_iteratorINSD_10device_ptrIdEEEEjS9_dNS7_10__identityEEEvT0_PT3_T1_NS0_13GridEvenShareISN_EET2_T4__param_2,
	.param .align 4 .b8 _ZN3cub18CUB_300001_SM_10006detail6reduce18DeviceReduceKernelINS2_10policy_hubIdjN4cuda3std3__44plusIdEEE10Policy1000EN6thrust24THRUST_300001_SM_1000_NS6detail15normal_iteratorINSD_10device_ptrIdEEEEjS9_dNS7_10__identityEEEvT0_PT3_T1_NS0_13GridEvenShareISN_EET2_T4__param_3[40],
	.param .align 1 .b8 _ZN3cub18CUB_300001_SM_10006detail6reduce18DeviceReduceKernelINS2_10policy_hubIdjN4cuda3std3__44plusIdEEE10Policy1000EN6thrust24THRUST_300001_SM_1000_NS6detail15normal_iteratorINSD_10device_ptrIdEEEEjS9_dNS7_10__identityEEEvT0_PT3_T1_NS0_13GridEvenShareISN_EET2_T4__param_4[1],
	.param .align 1 .b8 _ZN3cub18CUB_300001_SM_10006detail6reduce18DeviceReduceKernelINS2_10policy_hubIdjN4cuda3std3__44plusIdEEE10Policy1000EN6thrust24THRUST_300001_SM_1000_NS6detail15normal_iteratorINSD_10device_ptrIdEEEEjS9_dNS7_10__identityEEEvT0_PT3_T1_NS0_13GridEvenShareISN_EET2_T4__param_5[1]
)
.maxntid 640
{
	.reg .pred 	%p<69>;
	.reg .b16 	%rs<4>;
	.reg .b32 	%r<356>;
	.reg .b64 	%rd<160>;
	.reg .b64 	%fd<376>;
	// demoted variable
	.shared .align 8 .b8 _ZZN3cub18CUB_300001_SM_10006detail6reduce18DeviceReduceKernelINS2_10policy_hubIdjN4cuda3std3__44plusIdEEE10Policy1000EN6thrust24THRUST_300001_SM_1000_NS6detail15normal_iteratorINSD_10device_ptrIdEEEEjS9_dNS7_10__identityEEEvT0_PT3_T1_NS0_13GridEvenShareISN_EET2_T4_E12temp_storage[192];
	ld.param.u32 	%r1, [_ZN3cub18CUB_300001_SM_10006detail6reduce18DeviceReduceKernelINS2_10policy_hubIdjN4cuda3std3__44plusIdEEE10Policy1000EN6thrust24THRUST_300001_SM_1000_NS6detail15normal_iteratorINSD_10device_ptrIdEEEEjS9_dNS7_10__identityEEEvT0_PT3_T1_NS0_13GridEvenShareISN_EET2_T4__param_3+20];
	ld.param.u32 	%r2, [_ZN3cub18CUB_300001_SM_10006detail6reduce18DeviceReduceKernelINS2_10policy_hubIdjN4cuda3std3__44plusIdEEE10Policy1000EN6thrust24THRUST_300001_SM_1000_NS6detail15normal_iteratorINSD_10device_ptrIdEEEEjS9_dNS7_10__identityEEEvT0_PT3_T1_NS0_13GridEvenShareISN_EET2_T4__param_3+24];
	ld.param.u64 	%rd3, [_ZN3cub18CUB_300001_SM_10006detail6reduce18DeviceReduceKernelINS2_10policy_hubIdjN4cuda3std3__44plusIdEEE10Policy1000EN6thrust24THRUST_300001_SM_1000_NS6detail15normal_iteratorINSD_10device_ptrIdEEEEjS9_dNS7_10__identityEEEvT0_PT3_T1_NS0_13GridEvenShareISN_EET2_T4__param_0];
	cvta.to.global.u64 	%rd1, %rd3;
	mov.u32 	%r3, %ctaid.x;
	mul.lo.s32 	%r4, %r2, 5120;
	mul.lo.s32 	%r347, %r3, 5120;
	sub.s32 	%r6, %r1, %r347;
	setp.gt.u32 	%p1, %r6, 5119;
	@%p1 bra 	$L__BB14_26;
	mov.u32 	%r7, %tid.x;
	setp.ge.u32 	%p23, %r7, %r6;
	mov.f64 	%fd364, 0d0000000000000000;
	mov.u32 	%r338, %r7;
	@%p23 bra 	$L__BB14_3;
	add.s32 	%r181, %r347, %r7;
	mul.wide.u32 	%rd76, %r181, 8;
	add.s64 	%rd77, %rd1, %rd76;
	ld.global.f64 	%fd364, [%rd77];
	add.s32 	%r338, %r7, 640;
$L__BB14_3:
	setp.ge.u32 	%p24, %r338, %r6;
	@%p24 bra 	$L__BB14_17;
	not.b32 	%r182, %r338;
	add.s32 	%r183, %r1, %r182;
	sub.s32 	%r184, %r183, %r347;
	mul.hi.u32 	%r185, %r184, -858993459;
	shr.u32 	%r186, %r185, 9;
	add.s32 	%r10, %r186, 1;
	and.b32  	%r11, %r10, 15;
	setp.lt.u32 	%p25, %r184, 9600;
	@%p25 bra 	$L__BB14_8;
	add.s32 	%r337, %r338, 5120;
	add.s32 	%r336, %r338, %r347;
	and.b32  	%r187, %r10, 16777200;
	neg.s32 	%r335, %r187;
$L__BB14_6:
	.pragma "nounroll";
	mul.wide.u32 	%rd78, %r336, 8;
	add.s64 	%rd79, %rd1, %rd78;
	ld.global.f64 	%fd179, [%rd79];
	add.f64 	%fd180, %fd364, %fd179;
	add.s32 	%r188, %r336, 640;
	mul.wide.u32 	%rd80, %r188, 8;
	add.s64 	%rd81, %rd1, %rd80;
	ld.global.f64 	%fd181, [%rd81];
	add.f64 	%fd182, %fd180, %fd181;
	add.s32 	%r189, %r336, 1280;
	mul.wide.u32 	%rd82, %r189, 8;
	add.s64 	%rd83, %rd1, %rd82;
	ld.global.f64 	%fd183, [%rd83];
	add.f64 	%fd184, %fd182, %fd183;
	add.s32 	%r190, %r336, 1920;
	mul.wide.u32 	%rd84, %r190, 8;
	add.s64 	%rd85, %rd1, %rd84;
	ld.global.f64 	%fd185, [%rd85];
	add.f64 	%fd186, %fd184, %fd185;
	add.s32 	%r191, %r336, 2560;
	mul.wide.u32 	%rd86, %r191, 8;
	add.s64 	%rd87, %rd1, %rd86;
	ld.global.f64 	%fd187, [%rd87];
	add.f64 	%fd188, %fd186, %fd187;
	add.s32 	%r192, %r336, 3200;
	mul.wide.u32 	%rd88, %r192, 8;
	add.s64 	%rd89, %rd1, %rd88;
	ld.global.f64 	%fd189, [%rd89];
	add.f64 	%fd190, %fd188, %fd189;
	add.s32 	%r193, %r336, 3840;
	mul.wide.u32 	%rd90, %r193, 8;
	add.s64 	%rd91, %rd1, %rd90;
	ld.global.f64 	%fd191, [%rd91];
	add.f64 	%fd192, %fd190, %fd191;
	add.s32 	%r194, %r336, 4480;
	mul.wide.u32 	%rd92, %r194, 8;
	add.s64 	%rd93, %rd1, %rd92;
	ld.global.f64 	%fd193, [%rd93];
	add.f64 	%fd194, %fd192, %fd193;
	add.s32 	%r195, %r336, 5120;
	mul.wide.u32 	%rd94, %r195, 8;
	add.s64 	%rd95, %rd1, %rd94;
	ld.global.f64 	%fd195, [%rd95];
	add.f64 	%fd196, %fd194, %fd195;
	add.s32 	%r196, %r336, 5760;
	mul.wide.u32 	%rd96, %r196, 8;
	add.s64 	%rd97, %rd1, %rd96;
	ld.global.f64 	%fd197, [%rd97];
	add.f64 	%fd198, %fd196, %fd197;
	add.s32 	%r197, %r336, 6400;
	mul.wide.u32 	%rd98, %r197, 8;
	add.s64 	%rd99, %rd1, %rd98;
	ld.global.f64 	%fd199, [%rd99];
	add.f64 	%fd200, %fd198, %fd199;
	add.s32 	%r198, %r336, 7040;
	mul.wide.u32 	%rd100, %r198, 8;
	add.s64 	%rd101, %rd1, %rd100;
	ld.global.f64 	%fd201, [%rd101];
	add.f64 	%fd202, %fd200, %fd201;
	add.s32 	%r199, %r336, 7680;
	mul.wide.u32 	%rd102, %r199, 8;
	add.s64 	%rd103, %rd1, %rd102;
	ld.global.f64 	%fd203, [%rd103];
	add.f64 	%fd204, %fd202, %fd203;
	add.s32 	%r200, %r336, 8320;
	mul.wide.u32 	%rd104, %r200, 8;
	add.s64 	%rd105, %rd1, %rd104;
	ld.global.f64 	%fd205, [%rd105];
	add.f64 	%fd206, %fd204, %fd205;
	add.s32 	%r201, %r336, 8960;
	mul.wide.u32 	%rd106, %r201, 8;
	add.s64 	%rd107, %rd1, %rd106;
	ld.global.f64 	%fd207, [%rd107];
	add.f64 	%fd208, %fd206, %fd207;
	add.s32 	%r202, %r336, 9600;
	mul.wide.u32 	%rd108, %r202, 8;
	add.s64 	%rd109, %rd1, %rd108;
	ld.global.f64 	%fd209, [%rd109];
	add.f64 	%fd364, %fd208, %fd209;
	add.s32 	%r337, %r337, 10240;
	add.s32 	%r336, %r336, 10240;
	add.s32 	%r335, %r335, 16;
	setp.ne.s32 	%p26, %r335, 0;
	@%p26 bra 	$L__BB14_6;
	add.s32 	%r338, %r337, -5120;
$L__BB14_8:
	setp.eq.s32 	%p27, %r11, 0;
	@%p27 bra 	$L__BB14_17;
	and.b32  	%r23, %r10, 7;
	setp.lt.u32 	%p28, %r11, 8;
	@%p28 bra 	$L__BB14_11;
	add.s32 	%r203, %r338, %r347;
	mul.wide.u32 	%rd110, %r203, 8;
	add.s64 	%rd111, %rd1, %rd110;
	ld.global.f64 	%fd211, [%rd111];
	add.f64 	%fd212, %fd364, %fd211;
	add.s32 	%r204, %r203, 640;
	mul.wide.u32 	%rd112, %r204, 8;
	add.s64 	%rd113, %rd1, %rd112;
	ld.global.f64 	%fd213, [%rd113];
	add.f64 	%fd214, %fd212, %fd213;
	add.s32 	%r205, %r203, 1280;
	mul.wide.u32 	%rd114, %r205, 8;
	add.s64 	%rd115, %rd1, %rd114;
	ld.global.f64 	%fd215, [%rd115];
	add.f64 	%fd216, %fd214, %fd215;
	add.s32 	%r206, %r203, 1920;
	mul.wide.u32 	%rd116, %r206, 8;
	add.s64 	%rd117, %rd1, %rd116;
	ld.global.f64 	%fd217, [%rd117];
	add.f64 	%fd218, %fd216, %fd217;
	add.s32 	%r207, %r203, 2560;
	mul.wide.u32 	%rd118, %r207, 8;
	add.s64 	%rd119, %rd1, %rd118;
	ld.global.f64 	%fd219, [%rd119];
	add.f64 	%fd220, %fd218, %fd219;
	add.s32 	%r208, %r203, 3200;
	mul.wide.u32 	%rd120, %r208, 8;
	add.s64 	%rd121, %rd1, %rd120;
	ld.global.f64 	%fd221, [%rd121];
	add.f64 	%fd222, %fd220, %fd221;
	add.s32 	%r209, %r203, 3840;
	mul.wide.u32 	%rd122, %r209, 8;
	add.s64 	%rd123, %rd1, %rd122;
	ld.global.f64 	%fd223, [%rd123];
	add.f64 	%fd224, %fd222, %fd223;
	add.s32 	%r210, %r203, 4480;
	mul.wide.u32 	%rd124, %r210, 8;
	add.s64 	%rd125, %rd1, %rd124;
	ld.global.f64 	%fd225, [%rd125];
	add.f64 	%fd364, %fd224, %fd225;
	add.s32 	%r338, %r338, 5120;
$L__BB14_11:
	setp.eq.s32 	%p29, %r23, 0;
	@%p29 bra 	$L__BB14_17;
	and.b32  	%r26, %r10, 3;
	setp.lt.u32 	%p30, %r23, 4;
	@%p30 bra 	$L__BB14_14;
	add.s32 	%r211, %r338, %r347;
	mul.wide.u32 	%rd126, %r211, 8;
	add.s64 	%rd127, %rd1, %rd126;
	ld.global.f64 	%fd227, [%rd127];
	add.f64 	%fd228, %fd364, %fd227;
	add.s32 	%r212, %r211, 640;
	mul.wide.u32 	%rd128, %r212, 8;
	add.s64 	%rd129, %rd1, %rd128;
	ld.global.f64 	%fd229, [%rd129];
	add.f64 	%fd230, %fd228, %fd229;
	add.s32 	%r213, %r211, 1280;
	mul.wide.u32 	%rd130, %r213, 8;
	add.s64 	%rd131, %rd1, %rd130;
	ld.global.f64 	%fd231, [%rd131];
	add.f64 	%fd232, %fd230, %fd231;
	add.s32 	%r214, %r211, 1920;
	mul.wide.u32 	%rd132, %r214, 8;
	add.s64 	%rd133, %rd1, %rd132;
	ld.global.f64 	%fd233, [%rd133];
	add.f64 	%fd364, %fd232, %fd233;
	add.s32 	%r338, %r338, 2560;
$L__BB14_14:
	setp.eq.s32 	%p31, %r26, 0;
	@%p31 bra 	$L__BB14_17;
	add.s32 	%r342, %r338, %r347;
	neg.s32 	%r341, %r26;
$L__BB14_16:
	.pragma "nounroll";
	mul.wide.u32 	%rd134, %r342, 8;
	add.s64 	%rd135, %rd1, %rd134;
	ld.global.f64 	%fd234, [%rd135];
	add.f64 	%fd364, %fd364, %fd234;
	add.s32 	%r342, %r342, 640;
	add.s32 	%r341, %r341, 1;
	setp.ne.s32 	%p32, %r341, 0;
	@%p32 bra 	$L__BB14_16;
$L__BB14_17:
	setp.lt.u32 	%p33, %r6, 640;
	@%p33 bra 	$L__BB14_22;
	// begin inline asm
	mov.u32 %r278, %laneid;
	// end inline asm
	mov.b64 	%rd146, %fd364;
	mov.b64 	{%r280, %r285}, %rd146;
	mov.b32 	%r286, 1;
	mov.b32 	%r327, 31;
	mov.b32 	%r328, -1;
	// begin inline asm
	shfl.sync.down.b32 %r279, %r280, %r286, %r327, %r328;
	// end inline asm
	// begin inline asm
	shfl.sync.down.b32 %r284, %r285, %r286, %r327, %r328;
	// end inline asm
	mov.b64 	%rd147, {%r279, %r284};
	mov.b64 	%fd305, %rd147;
	setp.gt.s32 	%p61, %r278, 30;
	add.f64 	%fd306, %fd364, %fd305;
	selp.f64 	%fd307, %fd364, %fd306, %p61;
	mov.b64 	%rd148, %fd307;
	mov.b64 	{%r290, %r295}, %rd148;
	mov.b32 	%r296, 2;
	// begin inline asm
	shfl.sync.down.b32 %r289, %r290, %r296, %r327, %r328;
	// end inline asm
	// begin inline asm
	shfl.sync.down.b32 %r294, %r295, %r296, %r327, %r328;
	// end inline asm
	mov.b64 	%rd149, {%r289, %r294};
	mov.b64 	%fd308, %rd149;
	setp.gt.s32 	%p62, %r278, 29;
	add.f64 	%fd309, %fd307, %fd308;
	selp.f64 	%fd310, %fd307, %fd309, %p62;
	mov.b64 	%rd150, %fd310;
	mov.b64 	{%r300, %r305}, %rd150;
	mov.b32 	%r306, 4;
	// begin inline asm
	shfl.sync.down.b32 %r299, %r300, %r306, %r327, %r328;
	// end inline asm
	// begin inline asm
	shfl.sync.down.b32 %r304, %r305, %r306, %r327, %r328;
	// end inline asm
	mov.b64 	%rd151, {%r299, %r304};
	mov.b64 	%fd311, %rd151;
	setp.gt.s32 	%p63, %r278, 27;
	add.f64 	%fd312, %fd310, %fd311;
	selp.f64 	%fd313, %fd310, %fd312, %p63;
	mov.b64 	%rd152, %fd313;
	mov.b64 	{%r310, %r315}, %rd152;
	mov.b32 	%r316, 8;
	// begin inline asm
	shfl.sync.down.b32 %r309, %r310, %r316, %r327, %r328;
	// end inline asm
	// begin inline asm
	shfl.sync.down.b32 %r314, %r315, %r316, %r327, %r328;
	// end inline asm
	mov.b64 	%rd153, {%r309, %r314};
	mov.b64 	%fd314, %rd153;
	setp.gt.s32 	%p64, %r278, 23;
	add.f64 	%fd315, %fd313, %fd314;
	selp.f64 	%fd316, %fd313, %fd315, %p64;
	mov.b64 	%rd154, %fd316;
	mov.b64 	{%r320, %r325}, %rd154;
	mov.b32 	%r326, 16;
	// begin inline asm
	shfl.sync.down.b32 %r319, %r320, %r326, %r327, %r328;
	// end inline asm
	// begin inline asm
	shfl.sync.down.b32 %r324, %r325, %r326, %r327, %r328;
	// end inline asm
	mov.b64 	%rd155, {%r319, %r324};
	mov.b64 	%fd317, %rd155;
	setp.gt.s32 	%p65, %r278, 15;
	add.f64 	%fd16, %fd316, %fd317;
	selp.f64 	%fd375, %fd316, %fd16, %p65;
	setp.ne.s32 	%p66, %r278, 0;
	@%p66 bra 	$L__BB14_20;
	shr.u32 	%r329, %r7, 2;
	and.b32  	%r330, %r329, 248;
	mov.u32 	%r331, _ZZN3cub18CUB_300001_SM_10006detail6reduce18DeviceReduceKernelINS2_10policy_hubIdjN4cuda3std3__44plusIdEEE10Policy1000EN6thrust24THRUST_300001_SM_1000_NS6detail15normal_iteratorINSD_10device_ptrIdEEEEjS9_dNS7_10__identityEEEvT0_PT3_T1_NS0_13GridEvenShareISN_EET2_T4_E12temp_storage;
	add.s32 	%r332, %r331, %r330;
	st.shared.f64 	[%r332+24], %fd16;
$L__BB14_20:
	bar.sync 	0;
	setp.ne.s32 	%p67, %r7, 0;
	@%p67 bra 	$L__BB14_48;
	ld.shared.f64 	%fd318, [_ZZN3cub18CUB_300001_SM_10006detail6reduce18DeviceReduceKernelINS2_10policy_hubIdjN4cuda3std3__44plusIdEEE10Policy1000EN6thrust24THRUST_300001_SM_1000_NS6detail15normal_iteratorINSD_10device_ptrIdEEEEjS9_dNS7_10__identityEEEvT0_PT3_T1_NS0_13GridEvenShareISN_EET2_T4_E12temp_storage+32];
	add.f64 	%fd319, %fd375, %fd318;
	ld.shared.f64 	%fd320, [_ZZN3cub18CUB_300001_SM_10006detail6reduce18DeviceReduceKernelINS2_10policy_hubIdjN4cuda3std3__44plusIdEEE10Policy1000EN6thrust24THRUST_300001_SM_1000_NS6detail15normal_iteratorINSD_10device_ptrIdEEEEjS9_dNS7_10__identityEEEvT0_PT3_T1_NS0_13GridEvenShareISN_EET2_T4_E12temp_storage+40];
	add.f64 	%fd321, %fd319, %fd320;
	ld.shared.f64 	%fd322, [_ZZN3cub18CUB_300001_SM_10006detail6reduce18DeviceReduceKernelINS2_10policy_hubIdjN4cuda3std3__44plusIdEEE10Policy1000EN6thrust24THRUST_300001_SM_1000_NS6detail15normal_iteratorINSD_10device_ptrIdEEEEjS9_dNS7_10__identityEEEvT0_PT3_T1_NS0_13GridEvenShareISN_EET2_T4_E12temp_storage+48];
	add.f64 	%fd323, %fd321, %fd322;
	ld.shared.f64 	%fd324, [_ZZN3cub18CUB_300001_SM_10006detail6reduce18DeviceReduceKernelINS2_10policy_hubIdjN4cuda3std3__44plusIdEEE10Policy1000EN6thrust24THRUST_300001_SM_1000_NS6detail15normal_iteratorINSD_10device_ptrIdEEEEjS9_dNS7_10__identityEEEvT0_PT3_T1_NS0_13GridEvenShareISN_EET2_T4_E12temp_storage+56];
	add.f64 	%fd325, %fd323, %fd324;
	ld.shared.f64 	%fd326, [_ZZN3cub18CUB_300001_SM_10006detail6reduce18DeviceReduceKernelINS2_10policy_hubIdjN4cuda3std3__44plusIdEEE10Policy1000EN6thrust24THRUST_300001_SM_1000_NS6detail15normal_iteratorINSD_10device_ptrIdEEEEjS9_dNS7_10__identityEEEvT0_PT3_T1_NS0_13GridEvenShareISN_EET2_T4_E12temp_storage+64];
	add.f64 	%fd327, %fd325, %fd326;
	ld.shared.f64 	%fd328, [_ZZN3cub18CUB_300001_SM_10006detail6reduce18DeviceReduceKernelINS2_10policy_hubIdjN4cuda3std3__44plusIdEEE10Policy1000EN6thrust24THRUST_300001_SM_1000_NS6detail15normal_iteratorINSD_10device_ptrIdEEEEjS9_dNS7_10__identityEEEvT0_PT3_T1_NS0_13GridEvenShareISN_EET2_T4_E12temp_storage+72];
	add.f64 	%fd329, %fd327, %fd328;
	ld.shared.f64 	%fd330, [_ZZN3cub18CUB_300001_SM_10006detail6reduce18DeviceReduceKernelINS2_10policy_hubIdjN4cuda3std3__44plusIdEEE10Policy1000EN6thrust24THRUST_300001_SM_1000_NS6detail15normal_iteratorINSD_10device_ptrIdEEEEjS9_dNS7_10__identityEEEvT0_PT3_T1_NS0_13GridEvenShareISN_EET2_T4_E12temp_storage+80];
	add.f64 	%fd331, %fd329, %fd330;
	ld.shared.f64 	%fd332, [_ZZN3cub18CUB_300001_SM_10006detail6reduce18DeviceReduceKernelINS2_10policy_hubIdjN4cuda3std3__44plusIdEEE10Policy1000EN6thrust24THRUST_300001_SM_1000_NS6detail15normal_iteratorINSD_10device_ptrIdEEEEjS9_dNS7_10__identityEEEvT0_PT3_T1_NS0_13GridEvenShareISN_EET2_T4_E12temp_storage+88];
	add.f64 	%fd333, %fd331, %fd332;
	ld.shared.f64 	%fd334, [_ZZN3cub18CUB_300001_SM_10006detail6reduce18DeviceReduceKernelINS2_10policy_hubIdjN4cuda3std3__44plusIdEEE10Policy1000EN6thrust24THRUST_300001_SM_1000_NS6detail15normal_iteratorINSD_10device_ptrIdEEEEjS9_dNS7_10__identityEEEvT0_PT3_T1_NS0_13GridEvenShareISN_EET2_T4_E12temp_storage+96];
	add.f64 	%fd335, %fd333, %fd334;
	ld.shared.f64 	%fd336, [_ZZN3cub18CUB_300001_SM_10006detail6reduce18DeviceReduceKernelINS2_10policy_hubIdjN4cuda3std3__44plusIdEEE10Policy1000EN6thrust24THRUST_300001_SM_1000_NS6detail15normal_iteratorINSD_10device_ptrIdEEEEjS9_dNS7_10__identityEEEvT0_PT3_T1_NS0_13GridEvenShareISN_EET2_T4_E12temp_storage+104];
	add.f64 	%fd337, %fd335, %fd336;
	ld.shared.f64 	%fd338, [_ZZN3cub18CUB_300001_SM_10006detail6reduce18DeviceReduceKernelINS2_10policy_hubIdjN4cuda3std3__44plusIdEEE10Policy1000EN6thrust24THRUST_300001_SM_1000_NS6detail15normal_iteratorINSD_10device_ptrIdEEEEjS9_dNS7_10__identityEEEvT0_PT3_T1_NS0_13GridEvenShareISN_EET2_T4_E12temp_storage+112];
	add.f64 	%fd339, %fd337, %fd338;
	ld.shared.f64 	%fd340, [_ZZN3cub18CUB_300001_SM_10006detail6reduce18DeviceReduceKernelINS2_10policy_hubIdjN4cuda3std3__44plusIdEEE10Policy1000EN6thrust24THRUST_300001_SM_1000_NS6detail15normal_iteratorINSD_10device_ptrIdEEEEjS9_dNS7_10__identityEEEvT0_PT3_T1_NS0_13GridEvenShareISN_EET2_T4_E12temp_storage+120];
	add.f64 	%fd341, %fd339, %fd340;
	ld.shared.f64 	%fd342, [_ZZN3cub18CUB_300001_SM_10006detail6reduce18DeviceReduceKernelINS2_10policy_hubIdjN4cuda3std3__44plusIdEEE10Policy1000EN6thrust24THRUST_300001_SM_1000_NS6detail15normal_iteratorINSD_10device_ptrIdEEEEjS9_dNS7_10__identityEEEvT0_PT3_T1_NS0_13GridEvenShareISN_EET2_T4_E12temp_storage+128];
	add.f64 	%fd343, %fd341, %fd342;
	ld.shared.f64 	%fd344, [_ZZN3cub18CUB_300001_SM_10006detail6reduce18DeviceReduceKernelINS2_10policy_hubIdjN4cuda3std3__44plusIdEEE10Policy1000EN6thrust24THRUST_300001_SM_1000_NS6detail15normal_iteratorINSD_10device_ptrIdEEEEjS9_dNS7_10__identityEEEvT0_PT3_T1_NS0_13GridEvenShareISN_EET2_T4_E12temp_storage+136];
	add.f64 	%fd345, %fd343, %fd344;
	ld.shared.f64 	%fd346, [_ZZN3cub18CUB_300001_SM_10006detail6reduce18DeviceReduceKernelINS2_10policy_hubIdjN4cuda3std3__44plusIdEEE10Policy1000EN6thrust24THRUST_300001_SM_1000_NS6detail15normal_iteratorINSD_10device_ptrIdEEEEjS9_dNS7_10__identityEEEvT0_PT3_T1_NS0_13GridEvenShareISN_EET2_T4_E12temp_storage+144];
	add.f64 	%fd347, %fd345, %fd346;
	ld.shared.f64 	%fd348, [_ZZN3cub18CUB_300001_SM_10006detail6reduce18DeviceReduceKernelINS2_10policy_hubIdjN4cuda3std3__44plusIdEEE10Policy1000EN6thrust24THRUST_300001_SM_1000_NS6detail15normal_iteratorINSD_10device_ptrIdEEEEjS9_dNS7_10__identityEEEvT0_PT3_T1_NS0_13GridEvenShareISN_EET2_T4_E12temp_storage+152];
	add.f64 	%fd349, %fd347, %fd348;
	ld.shared.f64 	%fd350, [_ZZN3cub18CUB_300001_SM_10006detail6reduce18DeviceReduceKernelINS2_10policy_hubIdjN4cuda3std3__44plusIdEEE10Policy1000EN6thrust24THRUST_300001_SM_1000_NS6detail15normal_iteratorINSD_10device_ptrIdEEEEjS9_dNS7_10__identityEEEvT0_PT3_T1_NS0_13GridEvenShareISN_EET2_T4_E12temp_storage+160];
	add.f64 	%fd351, %fd349, %fd350;
	ld.shared.f64 	%fd352, [_ZZN3cub18CUB_300001_SM_10006detail6reduce18DeviceReduceKernelINS2_10policy_hubIdjN4cuda3std3__44plusIdEEE10Policy1000EN6thrust24THRUST_300001_SM_1000_NS6detail15normal_iteratorINSD_10device_ptrIdEEEEjS9_dNS7_10__identityEEEvT0_PT3_T1_NS0_13GridEvenShareISN_EET2_T4_E12temp_storage+168];
	add.f64 	%fd353, %fd351, %fd352;
	ld.shared.f64 	%fd354, [_ZZN3cub18CUB_300001_SM_10006detail6reduce18DeviceReduceKernelINS2_10policy_hubIdjN4cuda3std3__44plusIdEEE10Policy1000EN6thrust24THRUST_300001_SM_1000_NS6detail15normal_iteratorINSD_10device_ptrIdEEEEjS9_dNS7_10__identityEEEvT0_PT3_T1_NS0_13GridEvenShareISN_EET2_T4_E12temp_storage+176];
	add.f64 	%fd375, %fd353, %fd354;
	bra.uni 	$L__BB14_48;
$L__BB14_22:
	// begin inline asm
	mov.u32 %r215, %laneid;
	// end inline asm
	and.b32  	%r266, %r7, 992;
	add.s32 	%r267, %r266, 32;
	setp.gt.u32 	%p34, %r267, %r6;
	not.b32 	%r268, %r266;
	add.s32 	%r269, %r6, %r268;
	selp.b32 	%r264, %r269, 31, %p34;
	mov.b64 	%rd136, %fd364;
	mov.b64 	{%r217, %r222}, %rd136;
	mov.b32 	%r223, 1;
	mov.b32 	%r265, -1;
	// begin inline asm
	shfl.sync.down.b32 %r216, %r217, %r223, %r264, %r265;
	// end inline asm
	// begin inline asm
	shfl.sync.down.b32 %r221, %r222, %r223, %r264, %r265;
	// end inline asm
	mov.b64 	%rd137, {%r216, %r221};
	mov.b64 	%fd235, %rd137;
	setp.lt.s32 	%p35, %r215, %r264;
	add.f64 	%fd236, %fd364, %fd235;
	selp.f64 	%fd237, %fd236, %fd364, %p35;
	mov.b64 	%rd138, %fd237;
	mov.b64 	{%r227, %r232}, %rd138;
	mov.b32 	%r233, 2;
	// begin inline asm
	shfl.sync.down.b32 %r226, %r227, %r233, %r264, %r265;
	// end inline asm
	// begin inline asm
	shfl.sync.down.b32 %r231, %r232, %r233, %r264, %r265;
	// end inline asm
	mov.b64 	%rd139, {%r226, %r231};
	mov.b64 	%fd238, %rd139;
	add.s32 	%r270, %r215, 2;
	setp.gt.s32 	%p36, %r270, %r264;
	add.f64 	%fd239, %fd237, %fd238;
	selp.f64 	%fd240, %fd237, %fd239, %p36;
	mov.b64 	%rd140, %fd240;
	mov.b64 	{%r237, %r242}, %rd140;
	mov.b32 	%r243, 4;
	// begin inline asm
	shfl.sync.down.b32 %r236, %r237, %r243, %r264, %r265;
	// end inline asm
	// begin inline asm
	shfl.sync.down.b32 %r241, %r242, %r243, %r264, %r265;
	// end inline asm
	mov.b64 	%rd141, {%r236, %r241};
	mov.b64 	%fd241, %rd141;
	add.s32 	%r271, %r215, 4;
	setp.gt.s32 	%p37, %r271, %r264;
	add.f64 	%fd242, %fd240, %fd241;
	selp.f64 	%fd243, %fd240, %fd242, %p37;
	mov.b64 	%rd142, %fd243;
	mov.b64 	{%r247, %r252}, %rd142;
	mov.b32 	%r253, 8;
	// begin inline asm
	shfl.sync.down.b32 %r246, %r247, %r253, %r264, %r265;
	// end inline asm
	// begin inline asm
	shfl.sync.down.b32 %r251, %r252, %r253, %r264, %r265;
	// end inline asm
	mov.b64 	%rd143, {%r246, %r251};
	mov.b64 	%fd244, %rd143;
	add.s32 	%r272, %r215, 8;
	setp.gt.s32 	%p38, %r272, %r264;
	add.f64 	%fd245, %fd243, %fd244;
	selp.f64 	%fd246, %fd243, %fd245, %p38;
	mov.b64 	%rd144, %fd246;
	mov.b64 	{%r257, %r262}, %rd144;
	mov.b32 	%r263, 16;
	// begin inline asm
	shfl.sync.down.b32 %r256, %r257, %r263, %r264, %r265;
	// end inline asm
	// begin inline asm
	shfl.sync.down.b32 %r261, %r262, %r263, %r264, %r265;
	// end inline asm
	mov.b64 	%rd145, {%r256, %r261};
	mov.b64 	%fd247, %rd145;
	add.s32 	%r273, %r215, 16;
	setp.gt.s32 	%p39, %r273, %r264;
	add.f64 	%fd248, %fd246, %fd247;
	selp.f64 	%fd375, %fd246, %fd248, %p39;
	setp.ne.s32 	%p40, %r215, 0;
	@%p40 bra 	$L__BB14_24;
	shr.u32 	%r274, %r7, 2;
	and.b32  	%r275, %r274, 248;
	mov.u32 	%r276, _ZZN3cub18CUB_300001_SM_10006detail6reduce18DeviceReduceKernelINS2_10policy_hubIdjN4cuda3std3__44plusIdEEE10Policy1000EN6thrust24THRUST_300001_SM_1000_NS6detail15normal_iteratorINSD_10device_ptrIdEEEEjS9_dNS7_10__identityEEEvT0_PT3_T1_NS0_13GridEvenShareISN_EET2_T4_E12temp_storage;
	add.s32 	%r277, %r276, %r275;
	st.shared.f64 	[%r277+24], %fd375;
$L__BB14_24:
	bar.sync 	0;
	setp.ne.s32 	%p41, %r7, 0;
	@%p41 bra 	$L__BB14_48;
	setp.gt.u32 	%p42, %r6, 32;
	ld.shared.f64 	%fd249, [_ZZN3cub18CUB_300001_SM_10006detail6reduce18DeviceReduceKernelINS2_10policy_hubIdjN4cuda3std3__44plusIdEEE10Policy1000EN6thrust24THRUST_300001_SM_1000_NS6detail15normal_iteratorINSD_10device_ptrIdEEEEjS9_dNS7_10__identityEEEvT0_PT3_T1_NS0_13GridEvenShareISN_EET2_T4_E12temp_storage+32];
	add.f64 	%fd250, %fd375, %fd249;
	selp.f64 	%fd251, %fd250, %fd375, %p42;
	setp.gt.u32 	%p43, %r6, 64;
	ld.shared.f64 	%fd252, [_ZZN3cub18CUB_300001_SM_10006detail6reduce18DeviceReduceKernelINS2_10policy_hubIdjN4cuda3std3__44plusIdEEE10Policy1000EN6thrust24THRUST_300001_SM_1000_NS6detail15normal_iteratorINSD_10device_ptrIdEEEEjS9_dNS7_10__identityEEEvT0_PT3_T1_NS0_13GridEvenShareISN_EET2_T4_E12temp_storage+40];
	add.f64 	%fd253, %fd252, %fd251;
	selp.f64 	%fd254, %fd253, %fd251, %p43;
	setp.gt.u32 	%p44, %r6, 96;
	ld.shared.f64 	%fd255, [_ZZN3cub18CUB_300001_SM_10006detail6reduce18DeviceReduceKernelINS2_10policy_hubIdjN4cuda3std3__44plusIdEEE10Policy1000EN6thrust24THRUST_300001_SM_1000_NS6detail15normal_iteratorINSD_10device_ptrIdEEEEjS9_dNS7_10__identityEEEvT0_PT3_T1_NS0_13GridEvenShareISN_EET2_T4_E12temp_storage+48];
	add.f64 	%fd256, %fd255, %fd254;
	selp.f64 	%fd257, %fd256, %fd254, %p44;
	setp.gt.u32 	%p45, %r6, 128;
	ld.shared.f64 	%fd258, [_ZZN3cub18CUB_300001_SM_10006detail6reduce18DeviceReduceKernelINS2_10policy_hubIdjN4cuda3std3__44plusIdEEE10Policy1000EN6thrust24THRUST_300001_SM_1000_NS6detail15normal_iteratorINSD_10device_ptrIdEEEEjS9_dNS7_10__identityEEEvT0_PT3_T1_NS0_13GridEvenShareISN_EET2_T4_E12temp_storage+56];
	add.f64 	%fd259, %fd258, %fd257;
	selp.f64 	%fd260, %fd259, %fd257, %p45;
	setp.gt.u32 	%p46, %r6, 160;
	ld.shared.f64 	%fd261, [_ZZN3cub18CUB_300001_SM_10006detail6reduce18DeviceReduceKernelINS2_10policy_hubIdjN4cuda3std3__44plusIdEEE10Policy1000EN6thrust24THRUST_300001_SM_1000_NS6detail15normal_iteratorINSD_10device_ptrIdEEEEjS9_dNS7_10__identityEEEvT0_PT3_T1_NS0_13GridEvenShareISN_EET2_T4_E12temp_storage+64];
	add.f64 	%fd262, %fd261, %fd260;
	selp.f64 	%fd263, %fd262, %fd260, %p46;
	setp.gt.u32 	%p47, %r6, 192;
	ld.shared.f64 	%fd264, [_ZZN3cub18CUB_300001_SM_10006detail6reduce18DeviceReduceKernelINS2_10policy_hubIdjN4cuda3std3__44plusIdEEE10Policy1000EN6thrust24THRUST_300001_SM_1000_NS6detail15normal_iteratorINSD_10device_ptrIdEEEEjS9_dNS7_10__identityEEEvT0_PT3_T1_NS0_13GridEvenShareISN_EET2_T4_E12temp_storage+72];
	add.f64 	%fd265, %fd264, %fd263;
	selp.f64 	%fd266, %fd265, %fd263, %p47;
	setp.gt.u32 	%p48, %r6, 224;
	ld.shared.f64 	%fd267, [_ZZN3cub18CUB_300001_SM_10006detail6reduce18DeviceReduceKernelINS2_10policy_hubIdjN4cuda3std3__44plusIdEEE10Policy1000EN6thrust24THRUST_300001_SM_1000_NS6detail15normal_iteratorINSD_10device_ptrIdEEEEjS9_dNS7_10__identityEEEvT0_PT3_T1_NS0_13GridEvenShareISN_EET2_T4_E12temp_storage+80];
	add.f64 	%fd268, %fd267, %fd266;
	selp.f64 	%fd269, %fd268, %fd266, %p48;
	setp.gt.u32 	%p49, %r6, 256;
	ld.shared.f64 	%fd270, [_ZZN3cub18CUB_300001_SM_10006detail6reduce18DeviceReduceKernelINS2_10policy_hubIdjN4cuda3std3__44plusIdEEE10Policy1000EN6thrust24THRUST_300001_SM_1000_NS6detail15normal_iteratorINSD_10device_ptrIdEEEEjS9_dNS7_10__identityEEEvT0_PT3_T1_NS0_13GridEvenShareISN_EET2_T4_E12temp_storage+88];
	add.f64 	%fd271, %fd270, %fd269;
	selp.f64 	%fd272, %fd271, %fd269, %p49;
	setp.gt.u32 	%p50, %r6, 288;
	ld.shared.f64 	%fd273, [_ZZN3cub18CUB_300001_SM_10006detail6reduce18DeviceReduceKernelINS2_10policy_hubIdjN4cuda3std3__44plusIdEEE10Policy1000EN6thrust24THRUST_300001_SM_1000_NS6detail15normal_iteratorINSD_10device_ptrIdEEEEjS9_dNS7_10__identityEEEvT0_PT3_T1_NS0_13GridEvenShareISN_EET2_T4_E12temp_storage+96];
	add.f64 	%fd274, %fd273, %fd272;
	selp.f64 	%fd275, %fd274, %fd272, %p50;
	setp.gt.u32 	%p51, %r6, 320;
	ld.shared.f64 	%fd276, [_ZZN3cub18CUB_300001_SM_10006detail6reduce18DeviceReduceKernelINS2_10policy_hubIdjN4cuda3std3__44plusIdEEE10Policy1000EN6thrust24THRUST_300001_SM_1000_NS6detail15normal_iteratorINSD_10device_ptrIdEEEEjS9_dNS7_10__identityEEEvT0_PT3_T1_NS0_13GridEvenShareISN_EET2_T4_E12temp_storage+104];
	add.f64 	%fd277, %fd276, %fd275;
	selp.f64 	%fd278, %fd277, %fd275, %p51;
	setp.gt.u32 	%p52, %r6, 352;
	ld.shared.f64 	%fd279, [_ZZN3cub18CUB_300001_SM_10006detail6reduce18DeviceReduceKernelINS2_10policy_hubIdjN4cuda3std3__44plusIdEEE10Policy1000EN6thrust24THRUST_300001_SM_1000_NS6detail15normal_iteratorINSD_10device_ptrIdEEEEjS9_dNS7_10__identityEEEvT0_PT3_T1_NS0_13GridEvenShareISN_EET2_T4_E12temp_storage+112];
	add.f64 	%fd280, %fd279, %fd278;
	selp.f64 	%fd281, %fd280, %fd278, %p52;
	setp.gt.u32 	%p53, %r6, 384;
	ld.shared.f64 	%fd282, [_ZZN3cub18CUB_300001_SM_10006detail6reduce18DeviceReduceKernelINS2_10policy_hubIdjN4cuda3std3__44plusIdEEE10Policy1000EN6thrust24THRUST_300001_SM_1000_NS6detail15normal_iteratorINSD_10device_ptrIdEEEEjS9_dNS7_10__identityEEEvT0_PT3_T1_NS0_13GridEvenShareISN_EET2_T4_E12temp_storage+120];
	add.f64 	%fd283, %fd282, %fd281;
	selp.f64 	%fd284, %fd283, %fd281, %p53;
	setp.gt.u32 	%p54, %r6, 416;
	ld.shared.f64 	%fd285, [_ZZN3cub18CUB_300001_SM_10006detail6reduce18DeviceReduceKernelINS2_10policy_hubIdjN4cuda3std3__44plusIdEEE10Policy1000EN6thrust24THRUST_300001_SM_1000_NS6detail15normal_iteratorINSD_10device_ptrIdEEEEjS9_dNS7_10__identityEEEvT0_PT3_T1_NS0_13GridEvenShareISN_EET2_T4_E12temp_storage+128];
	add.f64 	%fd286, %fd285, %fd284;
	selp.f64 	%fd287, %fd286, %fd284, %p54;
	setp.gt.u32 	%p55, %r6, 448;
	ld.shared.f64 	%fd288, [_ZZN3cub18CUB_300001_SM_10006detail6reduce18DeviceReduceKernelINS2_10policy_hubIdjN4cuda3std3__44plusIdEEE10Policy1000EN6thrust24THRUST_300001_SM_1000_NS6detail15normal_iteratorINSD_10device_ptrIdEEEEjS9_dNS7_10__identityEEEvT0_PT3_T1_NS0_13GridEvenShareISN_EET2_T4_E12temp_storage+136];
	add.f64 	%fd289, %fd288, %fd287;
	selp.f64 	%fd290, %fd289, %fd287, %p55;
	setp.gt.u32 	%p56, %r6, 480;
	ld.shared.f64 	%fd291, [_ZZN3cub18CUB_300001_SM_10006detail6reduce18DeviceReduceKernelINS2_10policy_hubIdjN4cuda3std3__44plusIdEEE10Policy1000EN6thrust24THRUST_300001_SM_1000_NS6detail15normal_iteratorINSD_10device_ptrIdEEEEjS9_dNS7_10__identityEEEvT0_PT3_T1_NS0_13GridEvenShareISN_EET2_T4_E12temp_storage+144];
	add.f64 	%fd292, %fd291, %fd290;
	selp.f64 	%fd293, %fd292, %fd290, %p56;
	setp.gt.u32 	%p57, %r6, 512;
	ld.shared.f64 	%fd294, [_ZZN3cub18CUB_300001_SM_10006detail6reduce18DeviceReduceKernelINS2_10policy_hubIdjN4cuda3std3__44plusIdEEE10Policy1000EN6thrust24THRUST_300001_SM_1000_NS6detail15normal_iteratorINSD_10device_ptrIdEEEEjS9_dNS7_10__identityEEEvT0_PT3_T1_NS0_13GridEvenShareISN_EET2_T4_E12temp_storage+152];
	add.f64 	%fd295, %fd294, %fd293;
	selp.f64 	%fd296, %fd295, %fd293, %p57;
	setp.gt.u32 	%p58, %r6, 544;
	ld.shared.f64 	%fd297, [_ZZN3cub18CUB_300001_SM_10006detail6reduce18DeviceReduceKernelINS2_10policy_hubIdjN4cuda3std3__44plusIdEEE10Policy1000EN6thrust24THRUST_300001_SM_1000_NS6detail15normal_iteratorINSD_10device_ptrIdEEEEjS9_dNS7_10__identityEEEvT0_PT3_T1_NS0_13GridEvenShareISN_EET2_T4_E12temp_storage+160];
	add.f64 	%fd298, %fd297, %fd296;
	selp.f64 	%fd299, %fd298, %fd296, %p58;
	setp.gt.u32 	%p59, %r6, 576;
	ld.shared.f64 	%fd300, [_ZZN3cub18CUB_300001_SM_10006detail6reduce18DeviceReduceKernelINS2_10policy_hubIdjN4cuda3std3__44plusIdEEE10Policy1000EN6thrust24THRUST_300001_SM_1000_NS6detail15normal_iteratorINSD_10device_ptrIdEEEEjS9_dNS7_10__identityEEEvT0_PT3_T1_NS0_13GridEvenShareISN_EET2_T4_E12temp_storage+168];
	add.f64 	%fd301, %fd300, %fd299;
	selp.f64 	%fd302, %fd301, %fd299, %p59;
	setp.gt.u32 	%p60, %r6, 608;
	ld.shared.f64 	%fd303, [_ZZN3cub18CUB_300001_SM_10006detail6reduce18DeviceReduceKernelINS2_10policy_hubIdjN4cuda3std3__44plusIdEEE10Policy1000EN6thrust24THRUST_300001_SM_1000_NS6detail15normal_iteratorINSD_10device_ptrIdEEEEjS9_dNS7_10__identityEEEvT0_PT3_T1_NS0_13GridEvenShareISN_EET2_T4_E12temp_storage+176];
	add.f64 	%fd304, %fd303, %fd302;
	selp.f64 	%fd375, %fd304, %fd302, %p60;
	bra.uni 	$L__BB14_48;
$L__BB14_26:
	mov.u32 	%r35, %tid.x;
	add.s32 	%r72, %r347, %r35;
	mul.wide.u32 	%rd4, %r72, 8;
	add.s64 	%rd5, %rd1, %rd4;
	ld.global.f64 	%fd41, [%rd5];
	ld.global.f64 	%fd42, [%rd5+5120];
	ld.global.f64 	%fd43, [%rd5+10240];
	ld.global.f64 	%fd44, [%rd5+15360];
	ld.global.f64 	%fd45, [%rd5+20480];
	ld.global.f64 	%fd46, [%rd5+25600];
	ld.global.f64 	%fd47, [%rd5+30720];
	ld.global.f64 	%fd48, [%rd5+35840];
	add.f64 	%fd49, %fd41, %fd42;
	add.f64 	%fd50, %fd49, %fd43;
	add.f64 	%fd51, %fd50, %fd44;
	add.f64 	%fd52, %fd51, %fd45;
	add.f64 	%fd53, %fd52, %fd46;
	add.f64 	%fd54, %fd53, %fd47;
	add.f64 	%fd374, %fd54, %fd48;
	setp.lt.u32 	%p2, %r6, %r4;
	@%p2 bra 	$L__BB14_44;
	add.s32 	%r36, %r4, %r347;
	not.b32 	%r74, %r35;
	add.s32 	%r75, %r74, %r1;
	sub.s32 	%r76, %r75, %r4;
	sub.s32 	%r344, %r76, %r347;
	add.s32 	%r77, %r36, %r35;
	add.s32 	%r343, %r77, 5120;
	mov.b32 	%r346, 0;
	mov.u32 	%r345, %r36;
$L__BB14_28:
	mad.lo.s32 	%r347, %r2, 5120, %r347;
	add.s32 	%r78, %r1, -5120;
	setp.gt.u32 	%p3, %r347, %r78;
	@%p3 bra 	$L__BB14_30;
	add.s32 	%r79, %r35, %r347;
	mul.wide.u32 	%rd6, %r79, 8;
	add.s64 	%rd7, %rd1, %rd6;
	ld.global.f64 	%fd55, [%rd7];
	ld.global.f64 	%fd56, [%rd7+5120];
	ld.global.f64 	%fd57, [%rd7+10240];
	ld.global.f64 	%fd58, [%rd7+15360];
	ld.global.f64 	%fd59, [%rd7+20480];
	ld.global.f64 	%fd60, [%rd7+25600];
	ld.global.f64 	%fd61, [%rd7+30720];
	ld.global.f64 	%fd62, [%rd7+35840];
	add.f64 	%fd63, %fd374, %fd55;
	add.f64 	%fd64, %fd63, %fd56;
	add.f64 	%fd65, %fd64, %fd57;
	add.f64 	%fd66, %fd65, %fd58;
	add.f64 	%fd67, %fd66, %fd59;
	add.f64 	%fd68, %fd67, %fd60;
	add.f64 	%fd69, %fd68, %fd61;
	add.f64 	%fd374, %fd69, %fd62;
	sub.s32 	%r80, %r1, %r347;
	mul.lo.s32 	%r81, %r2, 5120;
	setp.lt.u32 	%p4, %r80, %r81;
	add.s32 	%r346, %r346, 1;
	add.s32 	%r345, %r345, %r81;
	sub.s32 	%r344, %r344, %r81;
	add.s32 	%r343, %r343, %r81;
	@%p4 bra 	$L__BB14_44;
	bra.uni 	$L__BB14_28;
$L__BB14_30:
	setp.le.u32 	%p5, %r1, %r347;
	sub.s32 	%r82, %r1, %r347;
	setp.ge.s32 	%p6, %r35, %r82;
	or.pred  	%p7, %p5, %p6;
	@%p7 bra 	$L__BB14_44;
	not.b32 	%r84, %r35;
	add.s32 	%r85, %r1, %r84;
	sub.s32 	%r86, %r85, %r36;
	mul.lo.s32 	%r87, %r2, %r346;
	mad.lo.s32 	%r88, %r87, -5120, %r86;
	mul.hi.u32 	%r89, %r88, -858993459;
	shr.u32 	%r90, %r89, 9;
	add.s32 	%r49, %r90, 1;
	and.b32  	%r50, %r49, 15;
	setp.lt.u32 	%p8, %r88, 9600;
	mov.u32 	%r352, %r35;
	@%p8 bra 	$L__BB14_35;
	or.b32  	%r350, %r35, 5120;
	mul.hi.u32 	%r91, %r344, -858993459;
	shr.u32 	%r92, %r91, 9;
	add.s32 	%r93, %r92, 1;
	and.b32  	%r94, %r93, 16777200;
	neg.s32 	%r348, %r94;
$L__BB14_33:
	.pragma "nounroll";
	add.s32 	%r95, %r343, -5120;
	mul.wide.u32 	%rd8, %r95, 8;
	add.s64 	%rd9, %rd1, %rd8;
	ld.global.f64 	%fd71, [%rd9];
	add.f64 	%fd72, %fd374, %fd71;
	add.s32 	%r96, %r343, -4480;
	mul.wide.u32 	%rd10, %r96, 8;
	add.s64 	%rd11, %rd1, %rd10;
	ld.global.f64 	%fd73, [%rd11];
	add.f64 	%fd74, %fd72, %fd73;
	add.s32 	%r97, %r343, -3840;
	mul.wide.u32 	%rd12, %r97, 8;
	add.s64 	%rd13, %rd1, %rd12;
	ld.global.f64 	%fd75, [%rd13];
	add.f64 	%fd76, %fd74, %fd75;
	add.s32 	%r98, %r343, -3200;
	mul.wide.u32 	%rd14, %r98, 8;
	add.s64 	%rd15, %rd1, %rd14;
	ld.global.f64 	%fd77, [%rd15];
	add.f64 	%fd78, %fd76, %fd77;
	add.s32 	%r99, %r343, -2560;
	mul.wide.u32 	%rd16, %r99, 8;
	add.s64 	%rd17, %rd1, %rd16;
	ld.global.f64 	%fd79, [%rd17];
	add.f64 	%fd80, %fd78, %fd79;
	add.s32 	%r100, %r343, -1920;
	mul.wide.u32 	%rd18, %r100, 8;
	add.s64 	%rd19, %rd1, %rd18;
	ld.global.f64 	%fd81, [%rd19];
	add.f64 	%fd82, %fd80, %fd81;
	add.s32 	%r101, %r343, -1280;
	mul.wide.u32 	%rd20, %r101, 8;
	add.s64 	%rd21, %rd1, %rd20;
	ld.global.f64 	%fd83, [%rd21];
	add.f64 	%fd84, %fd82, %fd83;
	add.s32 	%r102, %r343, 4480;
	add.s32 	%r103, %r343, -640;
	mul.wide.u32 	%rd22, %r103, 8;
	add.s64 	%rd23, %rd1, %rd22;
	ld.global.f64 	%fd85, [%rd23];
	add.f64 	%fd86, %fd84, %fd85;
	mul.wide.u32 	%rd24, %r343, 8;
	add.s64 	%rd25, %rd1, %rd24;
	ld.global.f64 	%fd87, [%rd25];
	add.f64 	%fd88, %fd86, %fd87;
	add.s32 	%r104, %r343, 640;
	mul.wide.u32 	%rd26, %r104, 8;
	add.s64 	%rd27, %rd1, %rd26;
	ld.global.f64 	%fd89, [%rd27];
	add.f64 	%fd90, %fd88, %fd89;
	add.s32 	%r105, %r343, 1280;
	mul.wide.u32 	%rd28, %r105, 8;
	add.s64 	%rd29, %rd1, %rd28;
	ld.global.f64 	%fd91, [%rd29];
	add.f64 	%fd92, %fd90, %fd91;
	add.s32 	%r106, %r343, 1920;
	mul.wide.u32 	%rd30, %r106, 8;
	add.s64 	%rd31, %rd1, %rd30;
	ld.global.f64 	%fd93, [%rd31];
	add.f64 	%fd94, %fd92, %fd93;
	add.s32 	%r107, %r343, 2560;
	mul.wide.u32 	%rd32, %r107, 8;
	add.s64 	%rd33, %rd1, %rd32;
	ld.global.f64 	%fd95, [%rd33];
	add.f64 	%fd96, %fd94, %fd95;
	add.s32 	%r108, %r343, 3200;
	mul.wide.u32 	%rd34, %r108, 8;
	add.s64 	%rd35, %rd1, %rd34;
	ld.global.f64 	%fd97, [%rd35];
	add.f64 	%fd98, %fd96, %fd97;
	add.s32 	%r109, %r343, 3840;
	mul.wide.u32 	%rd36, %r109, 8;
	add.s64 	%rd37, %rd1, %rd36;
	ld.global.f64 	%fd99, [%rd37];
	add.f64 	%fd100, %fd98, %fd99;
	mul.wide.u32 	%rd38, %r102, 8;
	add.s64 	%rd39, %rd1, %rd38;
	ld.global.f64 	%fd101, [%rd39];
	add.f64 	%fd374, %fd100, %fd101;
	add.s32 	%r350, %r350, 10240;
	add.s32 	%r343, %r343, 10240;
	add.s32 	%r348, %r348, 16;
	setp.ne.s32 	%p9, %r348, 0;
	@%p9 bra 	$L__BB14_33;
	add.s32 	%r352, %r350, -5120;
$L__BB14_35:
	setp.eq.s32 	%p10, %r50, 0;
	@%p10 bra 	$L__BB14_44;
	and.b32  	%r61, %r49, 7;
	setp.lt.u32 	%p11, %r50, 8;
	@%p11 bra 	$L__BB14_38;
	add.s32 	%r110, %r352, %r347;
	mul.wide.u32 	%rd40, %r110, 8;
	add.s64 	%rd41, %rd1, %rd40;
	ld.global.f64 	%fd103, [%rd41];
	add.f64 	%fd104, %fd374, %fd103;
	add.s32 	%r111, %r110, 640;
	mul.wide.u32 	%rd42, %r111, 8;
	add.s64 	%rd43, %rd1, %rd42;
	ld.global.f64 	%fd105, [%rd43];
	add.f64 	%fd106, %fd104, %fd105;
	add.s32 	%r112, %r110, 1280;
	mul.wide.u32 	%rd44, %r112, 8;
	add.s64 	%rd45, %rd1, %rd44;
	ld.global.f64 	%fd107, [%rd45];
	add.f64 	%fd108, %fd106, %fd107;
	add.s32 	%r113, %r110, 1920;
	mul.wide.u32 	%rd46, %r113, 8;
	add.s64 	%rd47, %rd1, %rd46;
	ld.global.f64 	%fd109, [%rd47];
	add.f64 	%fd110, %fd108, %fd109;
	add.s32 	%r114, %r110, 2560;
	mul.wide.u32 	%rd48, %r114, 8;
	add.s64 	%rd49, %rd1, %rd48;
	ld.global.f64 	%fd111, [%rd49];
	add.f64 	%fd112, %fd110, %fd111;
	add.s32 	%r115, %r110, 3200;
	mul.wide.u32 	%rd50, %r115, 8;
	add.s64 	%rd51, %rd1, %rd50;
	ld.global.f64 	%fd113, [%rd51];
	add.f64 	%fd114, %fd112, %fd113;
	add.s32 	%r116, %r110, 3840;
	mul.wide.u32 	%rd52, %r116, 8;
	add.s64 	%rd53, %rd1, %rd52;
	ld.global.f64 	%fd115, [%rd53];
	add.f64 	%fd116, %fd114, %fd115;
	add.s32 	%r117, %r110, 4480;
	mul.wide.u32 	%rd54, %r117, 8;
	add.s64 	%rd55, %rd1, %rd54;
	ld.global.f64 	%fd117, [%rd55];
	add.f64 	%fd374, %fd116, %fd117;
	add.s32 	%r352, %r352, 5120;
$L__BB14_38:
	setp.eq.s32 	%p12, %r61, 0;
	@%p12 bra 	$L__BB14_44;
	setp.lt.u32 	%p13, %r61, 4;
	@%p13 bra 	$L__BB14_41;
	add.s32 	%r118, %r352, %r347;
	mul.wide.u32 	%rd56, %r118, 8;
	add.s64 	%rd57, %rd1, %rd56;
	ld.global.f64 	%fd119, [%rd57];
	add.f64 	%fd120, %fd374, %fd119;
	add.s32 	%r119, %r118, 640;
	mul.wide.u32 	%rd58, %r119, 8;
	add.s64 	%rd59, %rd1, %rd58;
	ld.global.f64 	%fd121, [%rd59];
	add.f64 	%fd122, %fd120, %fd121;
	add.s32 	%r120, %r118, 1280;
	mul.wide.u32 	%rd60, %r120, 8;
	add.s64 	%rd61, %rd1, %rd60;
	ld.global.f64 	%fd123, [%rd61];
	add.f64 	%fd124, %fd122, %fd123;
	add.s32 	%r121, %r118, 1920;
	mul.wide.u32 	%rd62, %r121, 8;
	add.s64 	%rd63, %rd1, %rd62;
	ld.global.f64 	%fd125, [%rd63];
	add.f64 	%fd374, %fd124, %fd125;
	add.s32 	%r352, %r352, 2560;
$L__BB14_41:
	and.b32  	%r122, %r49, 3;
	setp.eq.s32 	%p14, %r122, 0;
	@%p14 bra 	$L__BB14_44;
	add.s32 	%r355, %r352, %r345;
	mul.hi.u32 	%r123, %r344, -858993459;
	cvt.u16.u32 	%rs1, %r123;
	shr.u16 	%rs2, %rs1, 9;
	add.s16 	%rs3, %rs2, 1;
	cvt.u32.u16 	%r124, %rs3;
	and.b32  	%r125, %r124, 3;
	neg.s32 	%r354, %r125;
$L__BB14_43:
	.pragma "nounroll";
	mul.wide.u32 	%rd64, %r355, 8;
	add.s64 	%rd65, %rd1, %rd64;
	ld.global.f64 	%fd126, [%rd65];
	add.f64 	%fd374, %fd374, %fd126;
	add.s32 	%r355, %r355, 640;
	add.s32 	%r354, %r354, 1;
	setp.ne.s32 	%p15, %r354, 0;
	@%p15 bra 	$L__BB14_43;
$L__BB14_44:
	// begin inline asm
	mov.u32 %r126, %laneid;
	// end inline asm
	mov.b64 	%rd66, %fd374;
	mov.b64 	{%r128, %r133}, %rd66;
	mov.b32 	%r134, 1;
	mov.b32 	%r175, 31;
	mov.b32 	%r176, -1;
	// begin inline asm
	shfl.sync.down.b32 %r127, %r128, %r134, %r175, %r176;
	// end inline asm
	// begin inline asm
	shfl.sync.down.b32 %r132, %r133, %r134, %r175, %r176;
	// end inline asm
	mov.b64 	%rd67, {%r127, %r132};
	mov.b64 	%fd127, %rd67;
	setp.gt.s32 	%p16, %r126, 30;
	add.f64 	%fd128, %fd374, %fd127;
	selp.f64 	%fd129, %fd374, %fd128, %p16;
	mov.b64 	%rd68, %fd129;
	mov.b64 	{%r138, %r143}, %rd68;
	mov.b32 	%r144, 2;
	// begin inline asm
	shfl.sync.down.b32 %r137, %r138, %r144, %r175, %r176;
	// end inline asm
	// begin inline asm
	shfl.sync.down.b32 %r142, %r143, %r144, %r175, %r176;
	// end inline asm
	mov.b64 	%rd69, {%r137, %r142};
	mov.b64 	%fd130, %rd69;
	setp.gt.s32 	%p17, %r126, 29;
	add.f64 	%fd131, %fd129, %fd130;
	selp.f64 	%fd132, %fd129, %fd131, %p17;
	mov.b64 	%rd70, %fd132;
	mov.b64 	{%r148, %r153}, %rd70;
	mov.b32 	%r154, 4;
	// begin inline asm
	shfl.sync.down.b32 %r147, %r148, %r154, %r175, %r176;
	// end inline asm
	// begin inline asm
	shfl.sync.down.b32 %r152, %r153, %r154, %r175, %r176;
	// end inline asm
	mov.b64 	%rd71, {%r147, %r152};
	mov.b64 	%fd133, %rd71;
	setp.gt.s32 	%p18, %r126, 27;
	add.f64 	%fd134, %fd132, %fd133;
	selp.f64 	%fd135, %fd132, %fd134, %p18;
	mov.b64 	%rd72, %fd135;
	mov.b64 	{%r158, %r163}, %rd72;
	mov.b32 	%r164, 8;
	// begin inline asm
	shfl.sync.down.b32 %r157, %r158, %r164, %r175, %r176;
	// end inline asm
	// begin inline asm
	shfl.sync.down.b32 %r162, %r163, %r164, %r175, %r176;
	// end inline asm
	mov.b64 	%rd73, {%r157, %r162};
	mov.b64 	%fd136, %rd73;
	setp.gt.s32 	%p19, %r126, 23;
	add.f64 	%fd137, %fd135, %fd136;
	selp.f64 	%fd138, %fd135, %fd137, %p19;
	mov.b64 	%rd74, %fd138;
	mov.b64 	{%r168, %r173}, %rd74;
	mov.b32 	%r174, 16;
	// begin inline asm
	shfl.sync.down.b32 %r167, %r168, %r174, %r175, %r176;
	// end inline asm
	// begin inline asm
	shfl.sync.down.b32 %r172, %r173, %r174, %r175, %r176;
	// end inline asm
	mov.b64 	%rd75, {%r167, %r172};
	mov.b64 	%fd139, %rd75;
	setp.gt.s32 	%p20, %r126, 15;
	add.f64 	%fd37, %fd138, %fd139;
	selp.f64 	%fd375, %fd138, %fd37, %p20;
	setp.ne.s32 	%p21, %r126, 0;
	@%p21 bra 	$L__BB14_46;
	shr.u32 	%r177, %r35, 2;
	and.b32  	%r178, %r177, 248;
	mov.u32 	%r179, _ZZN3cub18CUB_300001_SM_10006detail6reduce18DeviceReduceKernelINS2_10policy_hubIdjN4cuda3std3__44plusIdEEE10Policy1000EN6thrust24THRUST_300001_SM_1000_NS6detail15normal_iteratorINSD_10device_ptrIdEEEEjS9_dNS7_10__identityEEEvT0_PT3_T1_NS0_13GridEvenShareISN_EET2_T4_E12temp_storage;
	add.s32 	%r180, %r179, %r178;
	st.shared.f64 	[%r180+24], %fd37;
$L__BB14_46:
	bar.sync 	0;
	setp.ne.s32 	%p22, %r35, 0;
	@%p22 bra 	$L__BB14_48;
	ld.shared.f64 	%fd140, [_ZZN3cub18CUB_300001_SM_10006detail6reduce18DeviceReduceKernelINS2_10policy_hubIdjN4cuda3std3__44plusIdEEE10Policy1000EN6thrust24THRUST_300001_SM_1000_NS6detail15normal_iteratorINSD_10device_ptrIdEEEEjS9_dNS7_10__identityEEEvT0_PT3_T1_NS0_13GridEvenShareISN_EET2_T4_E12temp_storage+32];
	add.f64 	%fd141, %fd375, %fd140;
	ld.shared.f64 	%fd142, [_ZZN3cub18CUB_300001_SM_10006detail6reduce18DeviceReduceKernelINS2_10policy_hubIdjN4cuda3std3__44plusIdEEE10Policy1000EN6thrust24THRUST_300001_SM_1000_NS6detail15normal_iteratorINSD_10device_ptrIdEEEEjS9_dNS7_10__identityEEEvT0_PT3_T1_NS0_13GridEvenShareISN_EET2_T4_E12temp_storage+40];
	add.f64 	%fd143, %fd141, %fd142;
	ld.shared.f64 	%fd144, [_ZZN3cub18CUB_300001_SM_10006detail6reduce18DeviceReduceKernelINS2_10policy_hubIdjN4cuda3std3__44plusIdEEE10Policy1000EN6thrust24THRUST_300001_SM_1000_NS6detail15normal_iteratorINSD_10device_ptrIdEEEEjS9_dNS7_10__identityEEEvT0_PT3_T1_NS0_13GridEvenShareISN_EET2_T4_E12temp_storage+48];
	add.f64 	%fd145, %fd143, %fd144;
	ld.shared.f64 	%fd146, [_ZZN3cub18CUB_300001_SM_10006detail6reduce18DeviceReduceKernelINS2_10policy_hubIdjN4cuda3std3__44plusIdEEE10Policy1000EN6thrust24THRUST_300001_SM_1000_NS6detail15normal_iteratorINSD_10device_ptrIdEEEEjS9_dNS7_10__identityEEEvT0_PT3_T1_NS0_13GridEvenShareISN_EET2_T4_E12temp_storage+56];
	add.f64 	%fd147, %fd145, %fd146;
	ld.shared.f64 	%fd148, [_ZZN3cub18CUB_300001_SM_10006detail6reduce18DeviceReduceKernelINS2_10policy_hubIdjN4cuda3std3__44plusIdEEE10Policy1000EN6thrust24THRUST_300001_SM_1000_NS6detail15normal_iteratorINSD_10device_ptrIdEEEEjS9_dNS7_10__identityEEEvT0_PT3_T1_NS0_13GridEvenShareISN_EET2_T4_E12temp_storage+64];
	add.f64 	%fd149, %fd147, %fd148;
	ld.shared.f64 	%fd150, [_ZZN3cub18CUB_300001_SM_10006detail6reduce18DeviceReduceKernelINS2_10policy_hubIdjN4cuda3std3__44plusIdEEE10Policy1000EN6thrust24THRUST_300001_SM_1000_NS6detail15normal_iteratorINSD_10device_ptrIdEEEEjS9_dNS7_10__identityEEEvT0_PT3_T1_NS0_13GridEvenShareISN_EET2_T4_E12temp_storage+72];
	add.f64 	%fd151, %fd149, %fd150;
	ld.shared.f64 	%fd152, [_ZZN3cub18CUB_300001_SM_10006detail6reduce18DeviceReduceKernelINS2_10policy_hubIdjN4cuda3std3__44plusIdEEE10Policy1000EN6thrust24THRUST_300001_SM_1000_NS6detail15normal_iteratorINSD_10device_ptrIdEEEEjS9_dNS7_10__identityEEEvT0_PT3_T1_NS0_13GridEvenShareISN_EET2_T4_E12temp_storage+80];
	add.f64 	%fd153, %fd151, %fd152;
	ld.shared.f64 	%fd154, [_ZZN3cub18CUB_300001_SM_10006detail6reduce18DeviceReduceKernelINS2_10policy_hubIdjN4cuda3std3__44plusIdEEE10Policy1000EN6thrust24THRUST_300001_SM_1000_NS6detail15normal_iteratorINSD_10device_ptrIdEEEEjS9_dNS7_10__identityEEEvT0_PT3_T1_NS0_13GridEvenShareISN_EET2_T4_E12temp_storage+88];
	add.f64 	%fd155, %fd153, %fd154;
	ld.shared.f64 	%fd156, [_ZZN3cub18CUB_300001_SM_10006detail6reduce18DeviceReduceKernelINS2_10policy_hubIdjN4cuda3std3__44plusIdEEE10Policy1000EN6thrust24THRUST_300001_SM_1000_NS6detail15normal_iteratorINSD_10device_ptrIdEEEEjS9_dNS7_10__identityEEEvT0_PT3_T1_NS0_13GridEvenShareISN_EET2_T4_E12temp_storage+96];
	add.f64 	%fd157, %fd155, %fd156;
	ld.shared.f64 	%fd158, [_ZZN3cub18CUB_300001_SM_10006detail6reduce18DeviceReduceKernelINS2_10policy_hubIdjN4cuda3std3__44plusIdEEE10Policy1000EN6thrust24THRUST_300001_SM_1000_NS6detail15normal_iteratorINSD_10device_ptrIdEEEEjS9_dNS7_10__identityEEEvT0_PT3_T1_NS0_13GridEvenShareISN_EET2_T4_E12temp_storage+104];
	add.f64 	%fd159, %fd157, %fd158;
	ld.shared.f64 	%fd160, [_ZZN3cub18CUB_300001_SM_10006detail6reduce18DeviceReduceKernelINS2_10policy_hubIdjN4cuda3std3__44plusIdEEE10Policy1000EN6thrust24THRUST_300001_SM_1000_NS6detail15normal_iteratorINSD_10device_ptrIdEEEEjS9_dNS7_10__identityEEEvT0_PT3_T1_NS0_13GridEvenShareISN_EET2_T4_E12temp_storage+112];
	add.f64 	%fd161, %fd159, %fd160;
	ld.shared.f64 	%fd162, [_ZZN3cub18CUB_300001_SM_10006detail6reduce18DeviceReduceKernelINS2_10policy_hubIdjN4cuda3std3__44plusIdEEE10Policy1000EN6thrust24THRUST_300001_SM_1000_NS6detail15normal_iteratorINSD_10device_ptrIdEEEEjS9_dNS7_10__identityEEEvT0_PT3_T1_NS0_13GridEvenShareISN_EET2_T4_E12temp_storage+120];
	add.f64 	%fd163, %fd161, %fd162;
	ld.shared.f64 	%fd164, [_ZZN3cub18CUB_300001_SM_10006detail6reduce18DeviceReduceKernelINS2_10policy_hubIdjN4cuda3std3__44plusIdEEE10Policy1000EN6thrust24THRUST_300001_SM_1000_NS6detail15normal_iteratorINSD_10device_ptrIdEEEEjS9_dNS7_10__identityEEEvT0_PT3_T1_NS0_13GridEvenShareISN_EET2_T4_E12temp_storage+128];
	add.f64 	%fd165, %fd163, %fd164;
	ld.shared.f64 	%fd166, [_ZZN3cub18CUB_300001_SM_10006detail6reduce18DeviceReduceKernelINS2_10policy_hubIdjN4cuda3std3__44plusIdEEE10Policy1000EN6thrust24THRUST_300001_SM_1000_NS6detail15normal_iteratorINSD_10device_ptrIdEEEEjS9_dNS7_10__identityEEEvT0_PT3_T1_NS0_13GridEvenShareISN_EET2_T4_E12temp_storage+136];
	add.f64 	%fd167, %fd165, %fd166;
	ld.shared.f64 	%fd168, [_ZZN3cub18CUB_300001_SM_10006detail6reduce18DeviceReduceKernelINS2_10policy_hubIdjN4cuda3std3__44plusIdEEE10Policy1000EN6thrust24THRUST_300001_SM_1000_NS6detail15normal_iteratorINSD_10device_ptrIdEEEEjS9_dNS7_10__identityEEEvT0_PT3_T1_NS0_13GridEvenShareISN_EET2_T4_E12temp_storage+144];
	add.f64 	%fd169, %fd167, %fd168;
	ld.shared.f64 	%fd170, [_ZZN3cub18CUB_300001_SM_10006detail6reduce18DeviceReduceKernelINS2_10policy_hubIdjN4cuda3std3__44plusIdEEE10Policy1000EN6thrust24THRUST_300001_SM_1000_NS6detail15normal_iteratorINSD_10device_ptrIdEEEEjS9_dNS7_10__identityEEEvT0_PT3_T1_NS0_13GridEvenShareISN_EET2_T4_E12temp_storage+152];
	add.f64 	%fd171, %fd169, %fd170;
	ld.shared.f64 	%fd172, [_ZZN3cub18CUB_300001_SM_10006detail6reduce18DeviceReduceKernelINS2_10policy_hubIdjN4cuda3std3__44plusIdEEE10Policy1000EN6thrust24THRUST_300001_SM_1000_NS6detail15normal_iteratorINSD_10device_ptrIdEEEEjS9_dNS7_10__identityEEEvT0_PT3_T1_NS0_13GridEvenShareISN_EET2_T4_E12temp_storage+160];
	add.f64 	%fd173, %fd171, %fd172;
	ld.shared.f64 	%fd174, [_ZZN3cub18CUB_300001_SM_10006detail6reduce18DeviceReduceKernelINS2_10policy_hubIdjN4cuda3std3__44plusIdEEE10Policy1000EN6thrust24THRUST_300001_SM_1000_NS6detail15normal_iteratorINSD_10device_ptrIdEEEEjS9_dNS7_10__identityEEEvT0_PT3_T1_NS0_13GridEvenShareISN_EET2_T4_E12temp_storage+168];
	add.f64 	%fd175, %fd173, %fd174;
	ld.shared.f64 	%fd176, [_ZZN3cub18CUB_300001_SM_10006detail6reduce18DeviceReduceKernelINS2_10policy_hubIdjN4cuda3std3__44plusIdEEE10Policy1000EN6thrust24THRUST_300001_SM_1000_NS6detail15normal_iteratorINSD_10device_ptrIdEEEEjS9_dNS7_10__identityEEEvT0_PT3_T1_NS0_13GridEvenShareISN_EET2_T4_E12temp_storage+176];
	add.f64 	%fd375, %fd175, %fd176;
$L__BB14_48:
	mov.u32 	%r333, %tid.x;
	setp.ne.s32 	%p68, %r333, 0;
	@%p68 bra 	$L__BB14_50;
	ld.param.u64 	%rd159, [_ZN3cub18CUB_300001_SM_10006detail6reduce18DeviceReduceKernelINS2_10policy_hubIdjN4cuda3std3__44plusIdEEE10Policy1000EN6thrust24THRUST_300001_SM_1000_NS6detail15normal_iteratorINSD_10device_ptrIdEEEEjS9_dNS7_10__identityEEEvT0_PT3_T1_NS0_13GridEvenShareISN_EET2_T4__param_1];
	cvta.to.global.u64 	%rd156, %rd159;
	mul.wide.u32 	%rd157, %r3, 8;
	add.s64 	%rd158, %rd156, %rd157;
	st.global.f64 	[%rd158], %fd375;
$L__BB14_50:
	ret;

}
	// .globl	_ZN3cub18CUB_300001_SM_10006detail6reduce28DeviceReduceSingleTileKernelINS2_10policy_hubIdjN4cuda3std3__44plusIdEEE10Policy1000EPdSC_iS9_ddNS7_10__identityEEEvT0_T1_T2_T3_T4_T6_
.visible .entry _ZN3cub18CUB_300001_SM_10006detail6reduce28DeviceReduceSingleTileKernelINS2_10policy_hubIdjN4cuda3std3__44plusIdEEE10Policy1000EPdSC_iS9_ddNS7_10__identityEEEvT0_T1_T2_T3_T4_T6_(
	.param .u64 .ptr .align 1 _ZN3cub18CUB_300001_SM_10006detail6reduce28DeviceReduceSingleTileKernelINS2_10policy_hubIdjN4cuda3std3__44plusIdEEE10Policy1000EPdSC_iS9_ddNS7_10__identityEEEvT0_T1_T2_T3_T4_T6__param_0,
	.param .u64 .ptr .align 1 _ZN3cub18CUB_300001_SM_10006detail6reduce28DeviceReduceSingleTileKernelINS2_10policy_hubIdjN4cuda3std3__44plusIdEEE10Policy1000EPdSC_iS9_ddNS7_10__identityEEEvT0_T1_T2_T3_T4_T6__param_1,
	.param .u32 _ZN3cub18CUB_300001_SM_10006detail6reduce28DeviceReduceSingleTileKernelINS2_10policy_hubIdjN4cuda3std3__44plusIdEEE10Policy1000EPdSC_iS9_ddNS7_10__identityEEEvT0_T1_T2_T3_T4_T6__param_2,
	.param .align 1 .b8 _ZN3cub18CUB_300001_SM_10006detail6reduce28DeviceReduceSingleTileKernelINS2_10policy_hubIdjN4cuda3std3__44plusIdEEE10Policy1000EPdSC_iS9_ddNS7_10__identityEEEvT0_T1_T2_T3_T4_T6__param_3[1],
	.param .f64 _ZN3cub18CUB_300001_SM_10006detail6reduce28DeviceReduceSingleTileKernelINS2_10policy_hubIdjN4cuda3std3__44plusIdEEE10Policy1000EPdSC_iS9_ddNS7_10__identityEEEvT0_T1_T2_T3_T4_T6__param_4,
	.param .align 1 .b8 _ZN3cub18CUB_300001_SM_10006detail6reduce28DeviceReduceSingleTileKernelINS2_10policy_hubIdjN4cuda3std3__44plusIdEEE10Policy1000EPdSC_iS9_ddNS7_10__identityEEEvT0_T1_T2_T3_T4_T6__param_5[1]
)
.maxntid 640
.minnctapersm 1
{
	.reg .pred 	%p<62>;
	.reg .b32 	%r<239>;
	.reg .b64 	%rd<109>;
	.reg .b64 	%fd<264>;
	// demoted variable
	.shared .align 8 .b8 _ZZN3cub18CUB_300001_SM_10006detail6reduce28DeviceReduceSingleTileKernelINS2_10policy_hubIdjN4cuda3std3__44plusIdEEE10Policy1000EPdSC_iS9_ddNS7_10__identityEEEvT0_T1_T2_T3_T4_T6_E12temp_storage[192];
	ld.param.u64 	%rd9, [_ZN3cub18CUB_300001_SM_10006detail6reduce28DeviceReduceSingleTileKernelINS2_10policy_hubIdjN4cuda3std3__44plusIdEEE10Policy1000EPdSC_iS9_ddNS7_10__identityEEEvT0_T1_T2_T3_T4_T6__param_0];
	ld.param.u64 	%rd10, [_ZN3cub18CUB_300001_SM_10006detail6reduce28DeviceReduceSingleTileKernelINS2_10policy_hubIdjN4cuda3std3__44plusIdEEE10Policy1000EPdSC_iS9_ddNS7_10__identityEEEvT0_T1_T2_T3_T4_T6__param_1];
	ld.param.u32 	%r36, [_ZN3cub18CUB_300001_SM_10006detail6reduce28DeviceReduceSingleTileKernelINS2_10policy_hubIdjN4cuda3std3__44plusIdEEE10Policy1000EPdSC_iS9_ddNS7_10__identityEEEvT0_T1_T2_T3_T4_T6__param_2];
	ld.param.f64 	%fd30, [_ZN3cub18CUB_300001_SM_10006detail6reduce28DeviceReduceSingleTileKernelINS2_10policy_hubIdjN4cuda3std3__44plusIdEEE10Policy1000EPdSC_iS9_ddNS7_10__identityEEEvT0_T1_T2_T3_T4_T6__param_4];
	cvta.to.global.u64 	%rd1, %rd10;
	setp.ne.s32 	%p1, %r36, 0;
	@%p1 bra 	$L__BB15_3;
	mov.u32 	%r225, %tid.x;
	setp.ne.s32 	%p61, %r225, 0;
	@%p61 bra 	$L__BB15_39;
	st.global.f64 	[%rd1], %fd30;
	bra.uni 	$L__BB15_39;
$L__BB15_3:
	setp.gt.s32 	%p2, %r36, 5119;
	@%p2 bra 	$L__BB15_21;
	mov.u32 	%r1, %tid.x;
	setp.ge.s32 	%p19, %r1, %r36;
	mov.f64 	%fd255, 0d0000000000000000;
	mov.u32 	%r229, %r1;
	@%p19 bra 	$L__BB15_6;
	mul.wide.u32 	%rd74, %r1, 8;
	add.s64 	%rd73, %rd9, %rd74;
	// begin inline asm
	ld.global.nc.u64 %rd72, [%rd73];
	// end inline asm
	mov.b64 	%fd255, %rd72;
	add.s32 	%r229, %r1, 640;
$L__BB15_6:
	setp.ge.s32 	%p20, %r229, %r36;
	@%p20 bra 	$L__BB15_12;
	not.b32 	%r101, %r229;
	add.s32 	%r4, %r36, %r101;
	mul.hi.u32 	%r102, %r4, -858993459;
	shr.u32 	%r103, %r102, 9;
	add.s32 	%r5, %r103, 1;
	and.b32  	%r104, %r103, 3;
	setp.eq.s32 	%p21, %r104, 3;
	@%p21 bra 	$L__BB15_10;
	mul.wide.u32 	%rd75, %r229, 8;
	add.s64 	%rd107, %rd9, %rd75;
	and.b32  	%r105, %r5, 3;
	neg.s32 	%r227, %r105;
$L__BB15_9:
	.pragma "nounroll";
	// begin inline asm
	ld.global.nc.u64 %rd76, [%rd107];
	// end inline asm
	mov.b64 	%fd121, %rd76;
	add.f64 	%fd255, %fd255, %fd121;
	add.s32 	%r229, %r229, 640;
	add.s64 	%rd107, %rd107, 5120;
	add.s32 	%r227, %r227, 1;
	setp.ne.s32 	%p22, %r227, 0;
	@%p22 bra 	$L__BB15_9;
$L__BB15_10:
	setp.lt.u32 	%p23, %r4, 1920;
	@%p23 bra 	$L__BB15_12;
$L__BB15_11:
	mul.wide.s32 	%rd86, %r229, 8;
	add.s64 	%rd79, %rd9, %rd86;
	// begin inline asm
	ld.global.nc.u64 %rd78, [%rd79];
	// end inline asm
	mov.b64 	%fd122, %rd78;
	add.f64 	%fd123, %fd255, %fd122;
	add.s64 	%rd81, %rd79, 5120;
	// begin inline asm
	ld.global.nc.u64 %rd80, [%rd81];
	// end inline asm
	mov.b64 	%fd124, %rd80;
	add.f64 	%fd125, %fd123, %fd124;
	add.s64 	%rd83, %rd79, 10240;
	// begin inline asm
	ld.global.nc.u64 %rd82, [%rd83];
	// end inline asm
	mov.b64 	%fd126, %rd82;
	add.f64 	%fd127, %fd125, %fd126;
	add.s64 	%rd85, %rd79, 15360;
	// begin inline asm
	ld.global.nc.u64 %rd84, [%rd85];
	// end inline asm
	mov.b64 	%fd128, %rd84;
	add.f64 	%fd255, %fd127, %fd128;
	add.s32 	%r229, %r229, 2560;
	setp.lt.s32 	%p24, %r229, %r36;
	@%p24 bra 	$L__BB15_11;
$L__BB15_12:
	setp.lt.s32 	%p25, %r36, 640;
	@%p25 bra 	$L__BB15_17;
	// begin inline asm
	mov.u32 %r169, %laneid;
	// end inline asm
	mov.b64 	%rd97, %fd255;
	mov.b64 	{%r171, %r176}, %rd97;
	mov.b32 	%r177, 1;
	mov.b32 	%r218, 31;
	mov.b32 	%r219, -1;
	// begin inline asm
	shfl.sync.down.b32 %r170, %r171, %r177, %r218, %r219;
	// end inline asm
	// begin inline asm
	shfl.sync.down.b32 %r175, %r176, %r177, %r218, %r219;
	// end inline asm
	mov.b64 	%rd98, {%r170, %r175};
	mov.b64 	%fd199, %rd98;
	setp.gt.s32 	%p53, %r169, 30;
	add.f64 	%fd200, %fd255, %fd199;
	selp.f64 	%fd201, %fd255, %fd200, %p53;
	mov.b64 	%rd99, %fd201;
	mov.b64 	{%r181, %r186}, %rd99;
	mov.b32 	%r187, 2;
	// begin inline asm
	shfl.sync.down.b32 %r180, %r181, %r187, %r218, %r219;
	// end inline asm
	// begin inline asm
	shfl.sync.down.b32 %r185, %r186, %r187, %r218, %r219;
	// end inline asm
	mov.b64 	%rd100, {%r180, %r185};
	mov.b64 	%fd202, %rd100;
	setp.gt.s32 	%p54, %r169, 29;
	add.f64 	%fd203, %fd201, %fd202;
	selp.f64 	%fd204, %fd201, %fd203, %p54;
	mov.b64 	%rd101, %fd204;
	mov.b64 	{%r191, %r196}, %rd101;
	mov.b32 	%r197, 4;
	// begin inline asm
	shfl.sync.down.b32 %r190, %r191, %r197, %r218, %r219;
	// end inline asm
	// begin inline asm
	shfl.sync.down.b32 %r195, %r196, %r197, %r218, %r219;
	// end inline asm
	mov.b64 	%rd102, {%r190, %r195};
	mov.b64 	%fd205, %rd102;
	setp.gt.s32 	%p55, %r169, 27;
	add.f64 	%fd206, %fd204, %fd205;
	selp.f64 	%fd207, %fd204, %fd206, %p55;
	mov.b64 	%rd103, %fd207;
	mov.b64 	{%r201, %r206}, %rd103;
	mov.b32 	%r207, 8;
	// begin inline asm
	shfl.sync.down.b32 %r200, %r201, %r207, %r218, %r219;
	// end inline asm
	// begin inline asm
	shfl.sync.down.b32 %r205, %r206, %r207, %r218, %r219;
	// end inline asm
	mov.b64 	%rd104, {%r200, %r205};
	mov.b64 	%fd208, %rd104;
	setp.gt.s32 	%p56, %r169, 23;
	add.f64 	%fd209, %fd207, %fd208;
	selp.f64 	%fd210, %fd207, %fd209, %p56;
	mov.b64 	%rd105, %fd210;
	mov.b64 	{%r211, %r216}, %rd105;
	mov.b32 	%r217, 16;
	// begin inline asm
	shfl.sync.down.b32 %r210, %r211, %r217, %r218, %r219;
	// end inline asm
	// begin inline asm
	shfl.sync.down.b32 %r215, %r216, %r217, %r218, %r219;
	// end inline asm
	mov.b64 	%rd106, {%r210, %r215};
	mov.b64 	%fd211, %rd106;
	setp.gt.s32 	%p57, %r169, 15;
	add.f64 	%fd10, %fd210, %fd211;
	selp.f64 	%fd263, %fd210, %fd10, %p57;
	setp.ne.s32 	%p58, %r169, 0;
	@%p58 bra 	$L__BB15_15;
	shr.u32 	%r220, %r1, 2;
	and.b32  	%r221, %r220, 248;
	mov.u32 	%r222, _ZZN3cub18CUB_300001_SM_10006detail6reduce28DeviceReduceSingleTileKernelINS2_10policy_hubIdjN4cuda3std3__44plusIdEEE10Policy1000EPdSC_iS9_ddNS7_10__identityEEEvT0_T1_T2_T3_T4_T6_E12temp_storage;
	add.s32 	%r223, %r222, %r221;
	st.shared.f64 	[%r223+24], %fd10;
$L__BB15_15:
	bar.sync 	0;
	setp.ne.s32 	%p59, %r1, 0;
	@%p59 bra 	$L__BB15_37;
	ld.shared.f64 	%fd212, [_ZZN3cub18CUB_300001_SM_10006detail6reduce28DeviceReduceSingleTileKernelINS2_10policy_hubIdjN4cuda3std3__44plusIdEEE10Policy1000EPdSC_iS9_ddNS7_10__identityEEEvT0_T1_T2_T3_T4_T6_E12temp_storage+32];
	add.f64 	%fd213, %fd263, %fd212;
	ld.shared.f64 	%fd214, [_ZZN3cub18CUB_300001_SM_10006detail6reduce28DeviceReduceSingleTileKernelINS2_10policy_hubIdjN4cuda3std3__44plusIdEEE10Policy1000EPdSC_iS9_ddNS7_10__identityEEEvT0_T1_T2_T3_T4_T6_E12temp_storage+40];
	add.f64 	%fd215, %fd213, %fd214;
	ld.shared.f64 	%fd216, [_ZZN3cub18CUB_300001_SM_10006detail6reduce28DeviceReduceSingleTileKernelINS2_10policy_hubIdjN4cuda3std3__44plusIdEEE10Policy1000EPdSC_iS9_ddNS7_10__identityEEEvT0_T1_T2_T3_T4_T6_E12temp_storage+48];
	add.f64 	%fd217, %fd215, %fd216;
	ld.shared.f64 	%fd218, [_ZZN3cub18CUB_300001_SM_10006detail6reduce28DeviceReduceSingleTileKernelINS2_10policy_hubIdjN4cuda3std3__44plusIdEEE10Policy1000EPdSC_iS9_ddNS7_10__identityEEEvT0_T1_T2_T3_T4_T6_E12temp_storage+56];
	add.f64 	%fd219, %fd217, %fd218;
	ld.shared.f64 	%fd220, [_ZZN3cub18CUB_300001_SM_10006detail6reduce28DeviceReduceSingleTileKernelINS2_10policy_hubIdjN4cuda3std3__44plusIdEEE10Policy1000EPdSC_iS9_ddNS7_10__identityEEEvT0_T1_T2_T3_T4_T6_E12temp_storage+64];
	add.f64 	%fd221, %fd219, %fd220;
	ld.shared.f64 	%fd222, [_ZZN3cub18CUB_300001_SM_10006detail6reduce28DeviceReduceSingleTileKernelINS2_10policy_hubIdjN4cuda3std3__44plusIdEEE10Policy1000EPdSC_iS9_ddNS7_10__identityEEEvT0_T1_T2_T3_T4_T6_E12temp_storage+72];
	add.f64 	%fd223, %fd221, %fd222;
	ld.shared.f64 	%fd224, [_ZZN3cub18CUB_300001_SM_10006detail6reduce28DeviceReduceSingleTileKernelINS2_10policy_hubIdjN4cuda3std3__44plusIdEEE10Policy1000EPdSC_iS9_ddNS7_10__identityEEEvT0_T1_T2_T3_T4_T6_E12temp_storage+80];
	add.f64 	%fd225, %fd223, %fd224;
	ld.shared.f64 	%fd226, [_ZZN3cub18CUB_300001_SM_10006detail6reduce28DeviceReduceSingleTileKernelINS2_10policy_hubIdjN4cuda3std3__44plusIdEEE10Policy1000EPdSC_iS9_ddNS7_10__identityEEEvT0_T1_T2_T3_T4_T6_E12temp_storage+88];
	add.f64 	%fd227, %fd225, %fd226;
	ld.shared.f64 	%fd228, [_ZZN3cub18CUB_300001_SM_10006detail6reduce28DeviceReduceSingleTileKernelINS2_10policy_hubIdjN4cuda3std3__44plusIdEEE10Policy1000EPdSC_iS9_ddNS7_10__identityEEEvT0_T1_T2_T3_T4_T6_E12temp_storage+96];
	add.f64 	%fd229, %fd227, %fd228;
	ld.shared.f64 	%fd230, [_ZZN3cub18CUB_300001_SM_10006detail6reduce28DeviceReduceSingleTileKernelINS2_10policy_hubIdjN4cuda3std3__44plusIdEEE10Policy1000EPdSC_iS9_ddNS7_10__identityEEEvT0_T1_T2_T3_T4_T6_E12temp_storage+104];
	add.f64 	%fd231, %fd229, %fd230;
	ld.shared.f64 	%fd232, [_ZZN3cub18CUB_300001_SM_10006detail6reduce28DeviceReduceSingleTileKernelINS2_10policy_hubIdjN4cuda3std3__44plusIdEEE10Policy1000EPdSC_iS9_ddNS7_10__identityEEEvT0_T1_T2_T3_T4_T6_E12temp_storage+112];
	add.f64 	%fd233, %fd231, %fd232;
	ld.shared.f64 	%fd234, [_ZZN3cub18CUB_300001_SM_10006detail6reduce28DeviceReduceSingleTileKernelINS2_10policy_hubIdjN4cuda3std3__44plusIdEEE10Policy1000EPdSC_iS9_ddNS7_10__identityEEEvT0_T1_T2_T3_T4_T6_E12temp_storage+120];
	add.f64 	%fd235, %fd233, %fd234;
	ld.shared.f64 	%fd236, [_ZZN3cub18CUB_300001_SM_10006detail6reduce28DeviceReduceSingleTileKernelINS2_10policy_hubIdjN4cuda3std3__44plusIdEEE10Policy1000EPdSC_iS9_ddNS7_10__identityEEEvT0_T1_T2_T3_T4_T6_E12temp_storage+128];
	add.f64 	%fd237, %fd235, %fd236;
	ld.shared.f64 	%fd238, [_ZZN3cub18CUB_300001_SM_10006detail6reduce28DeviceReduceSingleTileKernelINS2_10policy_hubIdjN4cuda3std3__44plusIdEEE10Policy1000EPdSC_iS9_ddNS7_10__identityEEEvT0_T1_T2_T3_T4_T6_E12temp_storage+136];
	add.f64 	%fd239, %fd237, %fd238;
	ld.shared.f64 	%fd240, [_ZZN3cub18CUB_300001_SM_10006detail6reduce28DeviceReduceSingleTileKernelINS2_10policy_hubIdjN4cuda3std3__44plusIdEEE10Policy1000EPdSC_iS9_ddNS7_10__identityEEEvT0_T1_T2_T3_T4_T6_E12temp_storage+144];
	add.f64 	%fd241, %fd239, %fd240;
	ld.shared.f64 	%fd242, [_ZZN3cub18CUB_300001_SM_10006detail6reduce28DeviceReduceSingleTileKernelINS2_10policy_hubIdjN4cuda3std3__44plusIdEEE10Policy1000EPdSC_iS9_ddNS7_10__identityEEEvT0_T1_T2_T3_T4_T6_E12temp_storage+152];
	add.f64 	%fd243, %fd241, %fd242;
	ld.shared.f64 	%fd244, [_ZZN3cub18CUB_300001_SM_10006detail6reduce28DeviceReduceSingleTileKernelINS2_10policy_hubIdjN4cuda3std3__44plusIdEEE10Policy1000EPdSC_iS9_ddNS7_10__identityEEEvT0_T1_T2_T3_T4_T6_E12temp_storage+160];
	add.f64 	%fd245, %fd243, %fd244;
	ld.shared.f64 	%fd246, [_ZZN3cub18CUB_300001_SM_10006detail6reduce28DeviceReduceSingleTileKernelINS2_10policy_hubIdjN4cuda3std3__44plusIdEEE10Policy1000EPdSC_iS9_ddNS7_10__identityEEEvT0_T1_T2_T3_T4_T6_E12temp_storage+168];
	add.f64 	%fd247, %fd245, %fd246;
	ld.shared.f64 	%fd248, [_ZZN3cub18CUB_300001_SM_10006detail6reduce28DeviceReduceSingleTileKernelINS2_10policy_hubIdjN4cuda3std3__44plusIdEEE10Policy1000EPdSC_iS9_ddNS7_10__identityEEEvT0_T1_T2_T3_T4_T6_E12temp_storage+176];
	add.f64 	%fd263, %fd247, %fd248;
	bra.uni 	$L__BB15_37;
$L__BB15_17:
	// begin inline asm
	mov.u32 %r106, %laneid;
	// end inline asm
	and.b32  	%r157, %r1, 992;
	add.s32 	%r158, %r157, 32;
	setp.gt.s32 	%p26, %r158, %r36;
	not.b32 	%r159, %r157;
	add.s32 	%r160, %r36, %r159;
	selp.b32 	%r155, %r160, 31, %p26;
	mov.b64 	%rd87, %fd255;
	mov.b64 	{%r108, %r113}, %rd87;
	mov.b32 	%r114, 1;
	mov.b32 	%r156, -1;
	// begin inline asm
	shfl.sync.down.b32 %r107, %r108, %r114, %r155, %r156;
	// end inline asm
	// begin inline asm
	shfl.sync.down.b32 %r112, %r113, %r114, %r155, %r156;
	// end inline asm
	mov.b64 	%rd88, {%r107, %r112};
	mov.b64 	%fd129, %rd88;
	setp.lt.s32 	%p27, %r106, %r155;
	add.f64 	%fd130, %fd255, %fd129;
	selp.f64 	%fd131, %fd130, %fd255, %p27;
	mov.b64 	%rd89, %fd131;
	mov.b64 	{%r118, %r123}, %rd89;
	mov.b32 	%r124, 2;
	// begin inline asm
	shfl.sync.down.b32 %r117, %r118, %r124, %r155, %r156;
	// end inline asm
	// begin inline asm
	shfl.sync.down.b32 %r122, %r123, %r124, %r155, %r156;
	// end inline asm
	mov.b64 	%rd90, {%r117, %r122};
	mov.b64 	%fd132, %rd90;
	add.s32 	%r161, %r106, 2;
	setp.gt.s32 	%p28, %r161, %r155;
	add.f64 	%fd133, %fd131, %fd132;
	selp.f64 	%fd134, %fd131, %fd133, %p28;
	mov.b64 	%rd91, %fd134;
	mov.b64 	{%r128, %r133}, %rd91;
	mov.b32 	%r134, 4;
	// begin inline asm
	shfl.sync.down.b32 %r127, %r128, %r134, %r155, %r156;
	// end inline asm
	// begin inline asm
	shfl.sync.down.b32 %r132, %r133, %r134, %r155, %r156;
	// end inline asm
	mov.b64 	%rd92, {%r127, %r132};
	mov.b64 	%fd135, %rd92;
	add.s32 	%r162, %r106, 4;
	setp.gt.s32 	%p29, %r162, %r155;
	add.f64 	%fd136, %fd134, %fd135;
	selp.f64 	%fd137, %fd134, %fd136, %p29;
	mov.b64 	%rd93, %fd137;
	mov.b64 	{%r138, %r143}, %rd93;
	mov.b32 	%r144, 8;
	// begin inline asm
	shfl.sync.down.b32 %r137, %r138, %r144, %r155, %r156;
	// end inline asm
	// begin inline asm
	shfl.sync.down.b32 %r142, %r143, %r144, %r155, %r156;
	// end inline asm
	mov.b64 	%rd94, {%r137, %r142};
	mov.b64 	%fd138, %rd94;
	add.s32 	%r163, %r106, 8;
	setp.gt.s32 	%p30, %r163, %r155;
	add.f64 	%fd139, %fd137, %fd138;
	selp.f64 	%fd140, %fd137, %fd139, %p30;
	mov.b64 	%rd95, %fd140;
	mov.b64 	{%r148, %r153}, %rd95;
	mov.b32 	%r154, 16;
	// begin inline asm
	shfl.sync.down.b32 %r147, %r148, %r154, %r155, %r156;
	// end inline asm
	// begin inline asm
	shfl.sync.down.b32 %r152, %r153, %r154, %r155, %r156;
	// end inline asm
	mov.b64 	%rd96, {%r147, %r152};
	mov.b64 	%fd141, %rd96;
	add.s32 	%r164, %r106, 16;
	setp.gt.s32 	%p31, %r164, %r155;
	add.f64 	%fd142, %fd140, %fd141;
	selp.f64 	%fd263, %fd140, %fd142, %p31;
	setp.ne.s32 	%p32, %r106, 0;
	@%p32 bra 	$L__BB15_19;
	shr.u32 	%r165, %r1, 2;
	and.b32  	%r166, %r165, 248;
	mov.u32 	%r167, _ZZN3cub18CUB_300001_SM_10006detail6reduce28DeviceReduceSingleTileKernelINS2_10policy_hubIdjN4cuda3std3__44plusIdEEE10Policy1000EPdSC_iS9_ddNS7_10__identityEEEvT0_T1_T2_T3_T4_T6_E12temp_storage;
	add.s32 	%r168, %r167, %r166;
	st.shared.f64 	[%r168+24], %fd263;
$L__BB15_19:
	bar.sync 	0;
	setp.ne.s32 	%p33, %r1, 0;
	@%p33 bra 	$L__BB15_37;
	setp.gt.s32 	%p34, %r36, 32;
	ld.shared.f64 	%fd143, [_ZZN3cub18CUB_300001_SM_10006detail6reduce28DeviceReduceSingleTileKernelINS2_10policy_hubIdjN4cuda3std3__44plusIdEEE10Policy1000EPdSC_iS9_ddNS7_10__identityEEEvT0_T1_T2_T3_T4_T6_E12temp_storage+32];
	add.f64 	%fd144, %fd263, %fd143;
	selp.f64 	%fd145, %fd144, %fd263, %p34;
	setp.gt.s32 	%p35, %r36, 64;
	ld.shared.f64 	%fd146, [_ZZN3cub18CUB_300001_SM_10006detail6reduce28DeviceReduceSingleTileKernelINS2_10policy_hubIdjN4cuda3std3__44plusIdEEE10Policy1000EPdSC_iS9_ddNS7_10__identityEEEvT0_T1_T2_T3_T4_T6_E12temp_storage+40];
	add.f64 	%fd147, %fd146, %fd145;
	selp.f64 	%fd148, %fd147, %fd145, %p35;
	setp.gt.s32 	%p36, %r36, 96;
	ld.shared.f64 	%fd149, [_ZZN3cub18CUB_300001_SM_10006detail6reduce28DeviceReduceSingleTileKernelINS2_10policy_hubIdjN4cuda3std3__44plusIdEEE10Policy1000EPdSC_iS9_ddNS7_10__identityEEEvT0_T1_T2_T3_T4_T6_E12temp_storage+48];
	add.f64 	%fd150, %fd149, %fd148;
	selp.f64 	%fd151, %fd150, %fd148, %p36;
	setp.gt.s32 	%p37, %r36, 128;
	ld.shared.f64 	%fd152, [_ZZN3cub18CUB_300001_SM_10006detail6reduce28DeviceReduceSingleTileKernelINS2_10policy_hubIdjN4cuda3std3__44plusIdEEE10Policy1000EPdSC_iS9_ddNS7_10__identityEEEvT0_T1_T2_T3_T4_T6_E12temp_storage+56];
	add.f64 	%fd153, %fd152, %fd151;
	selp.f64 	%fd154, %fd153, %fd151, %p37;
	setp.gt.s32 	%p38, %r36, 160;
	ld.shared.f64 	%fd155, [_ZZN3cub18CUB_300001_SM_10006detail6reduce28DeviceReduceSingleTileKernelINS2_10policy_hubIdjN4cuda3std3__44plusIdEEE10Policy1000EPdSC_iS9_ddNS7_10__identityEEEvT0_T1_T2_T3_T4_T6_E12temp_storage+64];
	add.f64 	%fd156, %fd155, %fd154;
	selp.f64 	%fd157, %fd156, %fd154, %p38;
	setp.gt.s32 	%p39, %r36, 192;
	ld.shared.f64 	%fd158, [_ZZN3cub18CUB_300001_SM_10006detail6reduce28DeviceReduceSingleTileKernelINS2_10policy_hubIdjN4cuda3std3__44plusIdEEE10Policy1000EPdSC_iS9_ddNS7_10__identityEEEvT0_T1_T2_T3_T4_T6_E12temp_storage+72];
	add.f64 	%fd159, %fd158, %fd157;
	selp.f64 	%fd160, %fd159, %fd157, %p39;
	setp.gt.s32 	%p40, %r36, 224;
	ld.shared.f64 	%fd161, [_ZZN3cub18CUB_300001_SM_10006detail6reduce28DeviceReduceSingleTileKernelINS2_10policy_hubIdjN4cuda3std3__44plusIdEEE10Policy1000EPdSC_iS9_ddNS7_10__identityEEEvT0_T1_T2_T3_T4_T6_E12temp_storage+80];
	add.f64 	%fd162, %fd161, %fd160;
	selp.f64 	%fd163, %fd162, %fd160, %p40;
	setp.gt.s32 	%p41, %r36, 256;
	ld.shared.f64 	%fd164, [_ZZN3cub18CUB_300001_SM_10006detail6reduce28DeviceReduceSingleTileKernelINS2_10policy_hubIdjN4cuda3std3__44plusIdEEE10Policy1000EPdSC_iS9_ddNS7_10__identityEEEvT0_T1_T2_T3_T4_T6_E12temp_storage+88];
	add.f64 	%fd165, %fd164, %fd163;
	selp.f64 	%fd166, %fd165, %fd163, %p41;
	setp.gt.s32 	%p42, %r36, 288;
	ld.shared.f64 	%fd167, [_ZZN3cub18CUB_300001_SM_10006detail6reduce28DeviceReduceSingleTileKernelINS2_10policy_hubIdjN4cuda3std3__44plusIdEEE10Policy1000EPdSC_iS9_ddNS7_10__identityEEEvT0_T1_T2_T3_T4_T6_E12temp_storage+96];
	add.f64 	%fd168, %fd167, %fd166;
	selp.f64 	%fd169, %fd168, %fd166, %p42;
	setp.gt.s32 	%p43, %r36, 320;
	ld.shared.f64 	%fd170, [_ZZN3cub18CUB_300001_SM_10006detail6reduce28DeviceReduceSingleTileKernelINS2_10policy_hubIdjN4cuda3std3__44plusIdEEE10Policy1000EPdSC_iS9_ddNS7_10__identityEEEvT0_T1_T2_T3_T4_T6_E12temp_storage+104];
	add.f64 	%fd171, %fd170, %fd169;
	selp.f64 	%fd172, %fd171, %fd169, %p43;
	setp.gt.s32 	%p44, %r36, 352;
	ld.shared.f64 	%fd173, [_ZZN3cub18CUB_300001_SM_10006detail6reduce28DeviceReduceSingleTileKernelINS2_10policy_hubIdjN4cuda3std3__44plusIdEEE10Policy1000EPdSC_iS9_ddNS7_10__identityEEEvT0_T1_T2_T3_T4_T6_E12temp_storage+112];
	add.f64 	%fd174, %fd173, %fd172;
	selp.f64 	%fd175, %fd174, %fd172, %p44;
	setp.gt.s32 	%p45, %r36, 384;
	ld.shared.f64 	%fd176, [_ZZN3cub18CUB_300001_SM_10006detail6reduce28DeviceReduceSingleTileKernelINS2_10policy_hubIdjN4cuda3std3__44plusIdEEE10Policy1000EPdSC_iS9_ddNS7_10__identityEEEvT0_T1_T2_T3_T4_T6_E12temp_storage+120];
	add.f64 	%fd177, %fd176, %fd175;
	selp.f64 	%fd178, %fd177, %fd175, %p45;
	setp.gt.s32 	%p46, %r36, 416;
	ld.shared.f64 	%fd179, [_ZZN3cub18CUB_300001_SM_10006detail6reduce28DeviceReduceSingleTileKernelINS2_10policy_hubIdjN4cuda3std3__44plusIdEEE10Policy1000EPdSC_iS9_ddNS7_10__identityEEEvT0_T1_T2_T3_T4_T6_E12temp_storage+128];
	add.f64 	%fd180, %fd179, %fd178;
	selp.f64 	%fd181, %fd180, %fd178, %p46;
	setp.gt.s32 	%p47, %r36, 448;
	ld.shared.f64 	%fd182, [_ZZN3cub18CUB_300001_SM_10006detail6reduce28DeviceReduceSingleTileKernelINS2_10policy_hubIdjN4cuda3std3__44plusIdEEE10Policy1000EPdSC_iS9_ddNS7_10__identityEEEvT0_T1_T2_T3_T4_T6_E12temp_storage+136];
	add.f64 	%fd183, %fd182, %fd181;
	selp.f64 	%fd184, %fd183, %fd181, %p47;
	setp.gt.s32 	%p48, %r36, 480;
	ld.shared.f64 	%fd185, [_ZZN3cub18CUB_300001_SM_10006detail6reduce28DeviceReduceSingleTileKernelINS2_10policy_hubIdjN4cuda3std3__44plusIdEEE10Policy1000EPdSC_iS9_ddNS7_10__identityEEEvT0_T1_T2_T3_T4_T6_E12temp_storage+144];
	add.f64 	%fd186, %fd185, %fd184;
	selp.f64 	%fd187, %fd186, %fd184, %p48;
	setp.gt.s32 	%p49, %r36, 512;
	ld.shared.f64 	%fd188, [_ZZN3cub18CUB_300001_SM_10006detail6reduce28DeviceReduceSingleTileKernelINS2_10policy_hubIdjN4cuda3std3__44plusIdEEE10Policy1000EPdSC_iS9_ddNS7_10__identityEEEvT0_T1_T2_T3_T4_T6_E12temp_storage+152];
	add.f64 	%fd189, %fd188, %fd187;
	selp.f64 	%fd190, %fd189, %fd187, %p49;
	setp.gt.s32 	%p50, %r36, 544;
	ld.shared.f64 	%fd191, [_ZZN3cub18CUB_300001_SM_10006detail6reduce28DeviceReduceSingleTileKernelINS2_10policy_hubIdjN4cuda3std3__44plusIdEEE10Policy1000EPdSC_iS9_ddNS7_10__identityEEEvT0_T1_T2_T3_T4_T6_E12temp_storage+160];
	add.f64 	%fd192, %fd191, %fd190;
	selp.f64 	%fd193, %fd192, %fd190, %p50;
	setp.gt.s32 	%p51, %r36, 576;
	ld.shared.f64 	%fd194, [_ZZN3cub18CUB_300001_SM_10006detail6reduce28DeviceReduceSingleTileKernelINS2_10policy_hubIdjN4cuda3std3__44plusIdEEE10Policy1000EPdSC_iS9_ddNS7_10__identityEEEvT0_T1_T2_T3_T4_T6_E12temp_storage+168];
	add.f64 	%fd195, %fd194, %fd193;
	selp.f64 	%fd196, %fd195, %fd193, %p51;
	setp.gt.s32 	%p52, %r36, 608;
	ld.shared.f64 	%fd197, [_ZZN3cub18CUB_300001_SM_10006detail6reduce28DeviceReduceSingleTileKernelINS2_10policy_hubIdjN4cuda3std3__44plusIdEEE10Policy1000EPdSC_iS9_ddNS7_10__identityEEEvT0_T1_T2_T3_T4_T6_E12temp_storage+176];
	add.f64 	%fd198, %fd197, %fd196;
	selp.f64 	%fd263, %fd198, %fd196, %p52;
	bra.uni 	$L__BB15_37;
$L__BB15_21:
	mov.u32 	%r14, %tid.x;
	mul.wide.u32 	%rd27, %r14, 8;
	add.s64 	%rd12, %rd9, %rd27;
	// begin inline asm
	ld.global.nc.u64 %rd11, [%rd12];
	// end inline asm
	mov.b64 	%fd31, %rd11;
	add.s64 	%rd14, %rd12, 5120;
	// begin inline asm
	ld.global.nc.u64 %rd13, [%rd14];
	// end inline asm
	mov.b64 	%fd32, %rd13;
	add.s64 	%rd16, %rd12, 10240;
	// begin inline asm
	ld.global.nc.u64 %rd15, [%rd16];
	// end inline asm
	mov.b64 	%fd33, %rd15;
	add.s64 	%rd18, %rd12, 15360;
	// begin inline asm
	ld.global.nc.u64 %rd17, [%rd18];
	// end inline asm
	mov.b64 	%fd34, %rd17;
	add.s64 	%rd20, %rd12, 20480;
	// begin inline asm
	ld.global.nc.u64 %rd19, [%rd20];
	// end inline asm
	mov.b64 	%fd35, %rd19;
	add.s64 	%rd22, %rd12, 25600;
	// begin inline asm
	ld.global.nc.u64 %rd21, [%rd22];
	// end inline asm
	mov.b64 	%fd36, %rd21;
	add.s64 	%rd24, %rd12, 30720;
	// begin inline asm
	ld.global.nc.u64 %rd23, [%rd24];
	// end inline asm
	mov.b64 	%fd37, %rd23;
	add.s64 	%rd26, %rd12, 35840;
	// begin inline asm
	ld.global.nc.u64 %rd25, [%rd26];
	// end inline asm
	mov.b64 	%fd38, %rd25;
	add.f64 	%fd39, %fd31, %fd32;
	add.f64 	%fd40, %fd39, %fd33;
	add.f64 	%fd41, %fd40, %fd34;
	add.f64 	%fd42, %fd41, %fd35;
	add.f64 	%fd43, %fd42, %fd36;
	add.f64 	%fd44, %fd43, %fd37;
	add.f64 	%fd262, %fd44, %fd38;
	setp.lt.u32 	%p3, %r36, 10240;
	mov.b32 	%r232, 5120;
	@%p3 bra 	$L__BB15_25;
	add.s32 	%r15, %r36, -5120;
	mov.b32 	%r232, 5120;
$L__BB15_23:
	mul.wide.s32 	%rd44, %r232, 8;
	add.s64 	%rd29, %rd12, %rd44;
	// begin inline asm
	ld.global.nc.u64 %rd28, [%rd29];
	// end inline asm
	mov.b64 	%fd45, %rd28;
	add.s64 	%rd31, %rd29, 5120;
	// begin inline asm
	ld.global.nc.u64 %rd30, [%rd31];
	// end inline asm
	mov.b64 	%fd46, %rd30;
	add.s64 	%rd33, %rd29, 10240;
	// begin inline asm
	ld.global.nc.u64 %rd32, [%rd33];
	// end inline asm
	mov.b64 	%fd47, %rd32;
	add.s64 	%rd35, %rd29, 15360;
	// begin inline asm
	ld.global.nc.u64 %rd34, [%rd35];
	// end inline asm
	mov.b64 	%fd48, %rd34;
	add.s64 	%rd37, %rd29, 20480;
	// begin inline asm
	ld.global.nc.u64 %rd36, [%rd37];
	// end inline asm
	mov.b64 	%fd49, %rd36;
	add.s64 	%rd39, %rd29, 25600;
	// begin inline asm
	ld.global.nc.u64 %rd38, [%rd39];
	// end inline asm
	mov.b64 	%fd50, %rd38;
	add.s64 	%rd41, %rd29, 30720;
	// begin inline asm
	ld.global.nc.u64 %rd40, [%rd41];
	// end inline asm
	mov.b64 	%fd51, %rd40;
	add.s64 	%rd43, %rd29, 35840;
	// begin inline asm
	ld.global.nc.u64 %rd42, [%rd43];
	// end inline asm
	mov.b64 	%fd52, %rd42;
	add.f64 	%fd53, %fd262, %fd45;
	add.f64 	%fd54, %fd53, %fd46;
	add.f64 	%fd55, %fd54, %fd47;
	add.f64 	%fd56, %fd55, %fd48;
	add.f64 	%fd57, %fd56, %fd49;
	add.f64 	%fd58, %fd57, %fd50;
	add.f64 	%fd59, %fd58, %fd51;
	add.f64 	%fd262, %fd59, %fd52;
	sub.s32 	%r39, %r36, %r232;
	setp.lt.s32 	%p4, %r39, 5120;
	@%p4 bra 	$L__BB15_33;
	add.s32 	%r232, %r232, 5120;
	setp.le.s32 	%p5, %r232, %r15;
	@%p5 bra 	$L__BB15_23;
$L__BB15_25:
	setp.le.s32 	%p6, %r36, %r232;
	@%p6 bra 	$L__BB15_33;
	sub.s32 	%r19, %r36, %r232;
	setp.ge.s32 	%p7, %r14, %r19;
	@%p7 bra 	$L__BB15_33;
	not.b32 	%r40, %r14;
	add.s32 	%r41, %r36, %r40;
	sub.s32 	%r20, %r41, %r232;
	mul.hi.u32 	%r42, %r20, -858993459;
	shr.u32 	%r43, %r42, 9;
	add.s32 	%r21, %r43, 1;
	and.b32  	%r44, %r43, 3;
	setp.eq.s32 	%p8, %r44, 3;
	mov.u32 	%r236, %r14;
	@%p8 bra 	$L__BB15_30;
	add.s32 	%r234, %r14, %r232;
	and.b32  	%r45, %r21, 3;
	neg.s32 	%r233, %r45;
	mov.u32 	%r236, %r14;
$L__BB15_29:
	.pragma "nounroll";
	mul.wide.u32 	%rd47, %r234, 8;
	add.s64 	%rd46, %rd9, %rd47;
	// begin inline asm
	ld.global.nc.u64 %rd45, [%rd46];
	// end inline asm
	mov.b64 	%fd61, %rd45;
	add.f64 	%fd262, %fd262, %fd61;
	add.s32 	%r236, %r236, 640;
	add.s32 	%r234, %r234, 640;
	add.s32 	%r233, %r233, 1;
	setp.ne.s32 	%p9, %r233, 0;
	@%p9 bra 	$L__BB15_29;
$L__BB15_30:
	setp.lt.u32 	%p10, %r20, 1920;
	@%p10 bra 	$L__BB15_33;
	cvt.u64.u32 	%rd48, %r236;
	cvt.u64.u32 	%rd49, %r232;
	add.s64 	%rd50, %rd48, %rd49;
	shl.b64 	%rd51, %rd50, 3;
	add.s64 	%rd52, %rd51, %rd9;
	add.s64 	%rd108, %rd52, 10240;
	add.s32 	%r237, %r236, %r232;
$L__BB15_32:
	mul.wide.u32 	%rd61, %r237, 8;
	add.s64 	%rd54, %rd9, %rd61;
	// begin inline asm
	ld.global.nc.u64 %rd53, [%rd54];
	// end inline asm
	mov.b64 	%fd62, %rd53;
	add.f64 	%fd63, %fd262, %fd62;
	add.s64 	%rd56, %rd108, -5120;
	// begin inline asm
	ld.global.nc.u64 %rd55, [%rd56];
	// end inline asm
	mov.b64 	%fd64, %rd55;
	add.f64 	%fd65, %fd63, %fd64;
	// begin inline asm
	ld.global.nc.u64 %rd57, [%rd108];
	// end inline asm
	mov.b64 	%fd66, %rd57;
	add.f64 	%fd67, %fd65, %fd66;
	add.s64 	%rd60, %rd108, 5120;
	// begin inline asm
	ld.global.nc.u64 %rd59, [%rd60];
	// end inline asm
	mov.b64 	%fd68, %rd59;
	add.f64 	%fd262, %fd67, %fd68;
	add.s32 	%r236, %r236, 2560;
	add.s64 	%rd108, %rd108, 20480;
	add.s32 	%r237, %r237, 2560;
	setp.lt.s32 	%p11, %r236, %r19;
	@%p11 bra 	$L__BB15_32;
$L__BB15_33:
	// begin inline asm
	mov.u32 %r46, %laneid;
	// end inline asm
	mov.b64 	%rd62, %fd262;
	mov.b64 	{%r48, %r53}, %rd62;
	mov.b32 	%r54, 1;
	mov.b32 	%r95, 31;
	mov.b32 	%r96, -1;
	// begin inline asm
	shfl.sync.down.b32 %r47, %r48, %r54, %r95, %r96;
	// end inline asm
	// begin inline asm
	shfl.sync.down.b32 %r52, %r53, %r54, %r95, %r96;
	// end inline asm
	mov.b64 	%rd63, {%r47, %r52};
	mov.b64 	%fd69, %rd63;
	setp.gt.s32 	%p12, %r46, 30;
	add.f64 	%fd70, %fd262, %fd69;
	selp.f64 	%fd71, %fd262, %fd70, %p12;
	mov.b64 	%rd64, %fd71;
	mov.b64 	{%r58, %r63}, %rd64;
	mov.b32 	%r64, 2;
	// begin inline asm
	shfl.sync.down.b32 %r57, %r58, %r64, %r95, %r96;
	// end inline asm
	// begin inline asm
	shfl.sync.down.b32 %r62, %r63, %r64, %r95, %r96;
	// end inline asm
	mov.b64 	%rd65, {%r57, %r62};
	mov.b64 	%fd72, %rd65;
	setp.gt.s32 	%p13, %r46, 29;
	add.f64 	%fd73, %fd71, %fd72;
	selp.f64 	%fd74, %fd71, %fd73, %p13;
	mov.b64 	%rd66, %fd74;
	mov.b64 	{%r68, %r73}, %rd66;
	mov.b32 	%r74, 4;
	// begin inline asm
	shfl.sync.down.b32 %r67, %r68, %r74, %r95, %r96;
	// end inline asm
	// begin inline asm
	shfl.sync.down.b32 %r72, %r73, %r74, %r95, %r96;
	// end inline asm
	mov.b64 	%rd67, {%r67, %r72};
	mov.b64 	%fd75, %rd67;
	setp.gt.s32 	%p14, %r46, 27;
	add.f64 	%fd76, %fd74, %fd75;
	selp.f64 	%fd77, %fd74, %fd76, %p14;
	mov.b64 	%rd68, %fd77;
	mov.b64 	{%r78, %r83}, %rd68;
	mov.b32 	%r84, 8;
	// begin inline asm
	shfl.sync.down.b32 %r77, %r78, %r84, %r95, %r96;
	// end inline asm
	// begin inline asm
	shfl.sync.down.b32 %r82, %r83, %r84, %r95, %r96;
	// end inline asm
	mov.b64 	%rd69, {%r77, %r82};
	mov.b64 	%fd78, %rd69;
	setp.gt.s32 	%p15, %r46, 23;
	add.f64 	%fd79, %fd77, %fd78;
	selp.f64 	%fd80, %fd77, %fd79, %p15;
	mov.b64 	%rd70, %fd80;
	mov.b64 	{%r88, %r93}, %rd70;
	mov.b32 	%r94, 16;
	// begin inline asm
	shfl.sync.down.b32 %r87, %r88, %r94, %r95, %r96;
	// end inline asm
	// begin inline asm
	shfl.sync.down.b32 %r92, %r93, %r94, %r95, %r96;
	// end inline asm
	mov.b64 	%rd71, {%r87, %r92};
	mov.b64 	%fd81, %rd71;
	setp.gt.s32 	%p16, %r46, 15;
	add.f64 	%fd26, %fd80, %fd81;
	selp.f64 	%fd263, %fd80, %fd26, %p16;
	setp.ne.s32 	%p17, %r46, 0;
	@%p17 bra 	$L__BB15_35;
	shr.u32 	%r97, %r14, 2;
	and.b32  	%r98, %r97, 248;
	mov.u32 	%r99, _ZZN3cub18CUB_300001_SM_10006detail6reduce28DeviceReduceSingleTileKernelINS2_10policy_hubIdjN4cuda3std3__44plusIdEEE10Policy1000EPdSC_iS9_ddNS7_10__identityEEEvT0_T1_T2_T3_T4_T6_E12temp_storage;
	add.s32 	%r100, %r99, %r98;
	st.shared.f64 	[%r100+24], %fd26;
$L__BB15_35:
	bar.sync 	0;
	setp.ne.s32 	%p18, %r14, 0;
	@%p18 bra 	$L__BB15_37;
	ld.shared.f64 	%fd82, [_ZZN3cub18CUB_300001_SM_10006detail6reduce28DeviceReduceSingleTileKernelINS2_10policy_hubIdjN4cuda3std3__44plusIdEEE10Policy1000EPdSC_iS9_ddNS7_10__identityEEEvT0_T1_T2_T3_T4_T6_E12temp_storage+32];
	add.f64 	%fd83, %fd263, %fd82;
	ld.shared.f64 	%fd84, [_ZZN3cub18CUB_300001_SM_10006detail6reduce28DeviceReduceSingleTileKernelINS2_10policy_hubIdjN4cuda3std3__44plusIdEEE10Policy1000EPdSC_iS9_ddNS7_10__identityEEEvT0_T1_T2_T3_T4_T6_E12temp_storage+40];
	add.f64 	%fd85, %fd83, %fd84;
	ld.shared.f64 	%fd86, [_ZZN3cub18CUB_300001_SM_10006detail6reduce28DeviceReduceSingleTileKernelINS2_10policy_hubIdjN4cuda3std3__44plusIdEEE10Policy1000EPdSC_iS9_ddNS7_10__identityEEEvT0_T1_T2_T3_T4_T6_E12temp_storage+48];
	add.f64 	%fd87, %fd85, %fd86;
	ld.shared.f64 	%fd88, [_ZZN3cub18CUB_300001_SM_10006detail6reduce28DeviceReduceSingleTileKernelINS2_10policy_hubIdjN4cuda3std3__44plusIdEEE10Policy1000EPdSC_iS9_ddNS7_10__identityEEEvT0_T1_T2_T3_T4_T6_E12temp_storage+56];
	add.f64 	%fd89, %fd87, %fd88;
	ld.shared.f64 	%fd90, [_ZZN3cub18CUB_300001_SM_10006detail6reduce28DeviceReduceSingleTileKernelINS2_10policy_hubIdjN4cuda3std3__44plusIdEEE10Policy1000EPdSC_iS9_ddNS7_10__identityEEEvT0_T1_T2_T3_T4_T6_E12temp_storage+64];
	add.f64 	%fd91, %fd89, %fd90;
	ld.shared.f64 	%fd92, [_ZZN3cub18CUB_300001_SM_10006detail6reduce28DeviceReduceSingleTileKernelINS2_10policy_hubIdjN4cuda3std3__44plusIdEEE10Policy1000EPdSC_iS9_ddNS7_10__identityEEEvT0_T1_T2_T3_T4_T6_E12temp_storage+72];
	add.f64 	%fd93, %fd91, %fd92;
	ld.shared.f64 	%fd94, [_ZZN3cub18CUB_300001_SM_10006detail6reduce28DeviceReduceSingleTileKernelINS2_10policy_hubIdjN4cuda3std3__44plusIdEEE10Policy1000EPdSC_iS9_ddNS7_10__identityEEEvT0_T1_T2_T3_T4_T6_E12temp_storage+80];
	add.f64 	%fd95, %fd93, %fd94;
	ld.shared.f64 	%fd96, [_ZZN3cub18CUB_300001_SM_10006detail6reduce28DeviceReduceSingleTileKernelINS2_10policy_hubIdjN4cuda3std3__44plusIdEEE10Policy1000EPdSC_iS9_ddNS7_10__identityEEEvT0_T1_T2_T3_T4_T6_E12temp_storage+88];
	add.f64 	%fd97, %fd95, %fd96;
	ld.shared.f64 	%fd98, [_ZZN3cub18CUB_300001_SM_10006detail6reduce28DeviceReduceSingleTileKernelINS2_10policy_hubIdjN4cuda3std3__44plusIdEEE10Policy1000EPdSC_iS9_ddNS7_10__identityEEEvT0_T1_T2_T3_T4_T6_E12temp_storage+96];
	add.f64 	%fd99, %fd97, %fd98;
	ld.shared.f64 	%fd100, [_ZZN3cub18CUB_300001_SM_10006detail6reduce28DeviceReduceSingleTileKernelINS2_10policy_hubIdjN4cuda3std3__44plusIdEEE10Policy1000EPdSC_iS9_ddNS7_10__identityEEEvT0_T1_T2_T3_T4_T6_E12temp_storage+104];
	add.f64 	%fd101, %fd99, %fd100;
	ld.shared.f64 	%fd102, [_ZZN3cub18CUB_300001_SM_10006detail6reduce28DeviceReduceSingleTileKernelINS2_10policy_hubIdjN4cuda3std3__44plusIdEEE10Policy1000EPdSC_iS9_ddNS7_10__identityEEEvT0_T1_T2_T3_T4_T6_E12temp_storage+112];
	add.f64 	%fd103, %fd101, %fd102;
	ld.shared.f64 	%fd104, [_ZZN3cub18CUB_300001_SM_10006detail6reduce28DeviceReduceSingleTileKernelINS2_10policy_hubIdjN4cuda3std3__44plusIdEEE10Policy1000EPdSC_iS9_ddNS7_10__identityEEEvT0_T1_T2_T3_T4_T6_E12temp_storage+120];
	add.f64 	%fd105, %fd103, %fd104;
	ld.shared.f64 	%fd106, [_ZZN3cub18CUB_300001_SM_10006detail6reduce28DeviceReduceSingleTileKernelINS2_10policy_hubIdjN4cuda3std3__44plusIdEEE10Policy1000EPdSC_iS9_ddNS7_10__identityEEEvT0_T1_T2_T3_T4_T6_E12temp_storage+128];
	add.f64 	%fd107, %fd105, %fd106;
	ld.shared.f64 	%fd108, [_ZZN3cub18CUB_300001_SM_10006detail6reduce28DeviceReduceSingleTileKernelINS2_10policy_hubIdjN4cuda3std3__44plusIdEEE10Policy1000EPdSC_iS9_ddNS7_10__identityEEEvT0_T1_T2_T3_T4_T6_E12temp_storage+136];
	add.f64 	%fd109, %fd107, %fd108;
	ld.shared.f64 	%fd110, [_ZZN3cub18CUB_300001_SM_10006detail6reduce28DeviceReduceSingleTileKernelINS2_10policy_hubIdjN4cuda3std3__44plusIdEEE10Policy1000EPdSC_iS9_ddNS7_10__identityEEEvT0_T1_T2_T3_T4_T6_E12temp_storage+144];
	add.f64 	%fd111, %fd109, %fd110;
	ld.shared.f64 	%fd112, [_ZZN3cub18CUB_300001_SM_10006detail6reduce28DeviceReduceSingleTileKernelINS2_10policy_hubIdjN4cuda3std3__44plusIdEEE10Policy1000EPdSC_iS9_ddNS7_10__identityEEEvT0_T1_T2_T3_T4_T6_E12temp_storage+152];
	add.f64 	%fd113, %fd111, %fd112;
	ld.shared.f64 	%fd114, [_ZZN3cub18CUB_300001_SM_10006detail6reduce28DeviceReduceSingleTileKernelINS2_10policy_hubIdjN4cuda3std3__44plusIdEEE10Policy1000EPdSC_iS9_ddNS7_10__identityEEEvT0_T1_T2_T3_T4_T6_E12temp_storage+160];
	add.f64 	%fd115, %fd113, %fd114;
	ld.shared.f64 	%fd116, [_ZZN3cub18CUB_300001_SM_10006detail6reduce28DeviceReduceSingleTileKernelINS2_10policy_hubIdjN4cuda3std3__44plusIdEEE10Policy1000EPdSC_iS9_ddNS7_10__identityEEEvT0_T1_T2_T3_T4_T6_E12temp_storage+168];
	add.f64 	%fd117, %fd115, %fd116;
	ld.shared.f64 	%fd118, [_ZZN3cub18CUB_300001_SM_10006detail6reduce28DeviceReduceSingleTileKernelINS2_10policy_hubIdjN4cuda3std3__44plusIdEEE10Policy1000EPdSC_iS9_ddNS7_10__identityEEEvT0_T1_T2_T3_T4_T6_E12temp_storage+176];
	add.f64 	%fd263, %fd117, %fd118;
$L__BB15_37:
	mov.u32 	%r224, %tid.x;
	setp.ne.s32 	%p60, %r224, 0;
	@%p60 bra 	$L__BB15_39;
	add.f64 	%fd249, %fd30, %fd263;
	st.global.f64 	[%rd1], %fd249;
$L__BB15_39:
	ret;

}
	// .globl	_ZN3cub18CUB_300001_SM_10006detail6reduce28DeviceReduceSingleTileKernelINS2_10policy_hubIdyN4cuda3std3__44plusIdEEE10Policy1000EN6thrust24THRUST_300001_SM_1000_NS6detail15normal_iteratorINSD_10device_ptrIdEEEEPdyS9_ddNS7_10__identityEEEvT0_T1_T2_T3_T4_T6_
.visible .entry _ZN3cub18CUB_300001_SM_10006detail6reduce28DeviceReduceSingleTileKernelINS2_10policy_hubIdyN4cuda3std3__44plusIdEEE10Policy1000EN6thrust24THRUST_300001_SM_1000_NS6detail15normal_iteratorINSD_10device_ptrIdEEEEPdyS9_ddNS7_10__identityEEEvT0_T1_T2_T3_T4_T6_(
	.param .align 8 .b8 _ZN3cub18CUB_300001_SM_10006detail6reduce28DeviceReduceSingleTileKernelINS2_10policy_hubIdyN4cuda3std3__44plusIdEEE10Policy1000EN6thrust24THRUST_300001_SM_1000_NS6detail15normal_iteratorINSD_10device_ptrIdEEEEPdyS9_ddNS7_10__identityEEEvT0_T1_T2_T3_T4_T6__param_0[8],
	.param .u64 .ptr .align 1 _ZN3cub18CUB_300001_SM_10006detail6reduce28DeviceReduceSingleTileKernelINS2_10policy_hubIdyN4cuda3std3__44plusIdEEE10Policy1000EN6thrust24THRUST_300001_SM_1000_NS6detail15normal_iteratorINSD_10device_ptrIdEEEEPdyS9_ddNS7_10__identityEEEvT0_T1_T2_T3_T4_T6__param_1,
	.param .u64 _ZN3cub18CUB_300001_SM_10006detail6reduce28DeviceReduceSingleTileKernelINS2_10policy_hubIdyN4cuda3std3__44plusIdEEE10Policy1000EN6thrust24THRUST_300001_SM_1000_NS6detail15normal_iteratorINSD_10device_ptrIdEEEEPdyS9_ddNS7_10__identityEEEvT0_T1_T2_T3_T4_T6__param_2,
	.param .align 1 .b8 _ZN3cub18CUB_300001_SM_10006detail6reduce28DeviceReduceSingleTileKernelINS2_10policy_hubIdyN4cuda3std3__44plusIdEEE10Policy1000EN6thrust24THRUST_300001_SM_1000_NS6detail15normal_iteratorINSD_10device_ptrIdEEEEPdyS9_ddNS7_10__identityEEEvT0_T1_T2_T3_T4_T6__param_3[1],
	.param .f64 _ZN3cub18CUB_300001_SM_10006detail6reduce28DeviceReduceSingleTileKernelINS2_10policy_hubIdyN4cuda3std3__44plusIdEEE10Policy1000EN6thrust24THRUST_300001_SM_1000_NS6detail15normal_iteratorINSD_10device_ptrIdEEEEPdyS9_ddNS7_10__identityEEEvT0_T1_T2_T3_T4_T6__param_4,
	.param .align 1 .b8 _ZN3cub18CUB_300001_SM_10006detail6reduce28DeviceReduceSingleTileKernelINS2_10policy_hubIdyN4cuda3std3__44plusIdEEE10Policy1000EN6thrust24THRUST_300001_SM_1000_NS6detail15normal_iteratorINSD_10device_ptrIdEEEEPdyS9_ddNS7_10__identityEEEvT0_T1_T2_T3_T4_T6__param_5[1]
)
.maxntid 512
.minnctapersm 1
{
	.reg .pred 	%p<67>;
	.reg .b32 	%r<246>;
	.reg .b64 	%rd<86>;
	.reg .b64 	%fd<348>;
	// demoted variable
	.shared .align 8 .b8 _ZZN3cub18CUB_300001_SM_10006detail6reduce28DeviceReduceSingleTileKernelINS2_10policy_hubIdyN4cuda3std3__44plusIdEEE10Policy1000EN6thrust24THRUST_300001_SM_1000_NS6detail15normal_iteratorINSD_10device_ptrIdEEEEPdyS9_ddNS7_10__identityEEEvT0_T1_T2_T3_T4_T6_E12temp_storage[152];
	ld.param.u64 	%rd18, [_ZN3cub18CUB_300001_SM_10006detail6reduce28DeviceReduceSingleTileKernelINS2_10policy_hubIdyN4cuda3std3__44plusIdEEE10Policy1000EN6thrust24THRUST_300001_SM_1000_NS6detail15normal_iteratorINSD_10device_ptrIdEEEEPdyS9_ddNS7_10__identityEEEvT0_T1_T2_T3_T4_T6__param_0];
	ld.param.u64 	%rd20, [_ZN3cub18CUB_300001_SM_10006detail6reduce28DeviceReduceSingleTileKernelINS2_10policy_hubIdyN4cuda3std3__44plusIdEEE10Policy1000EN6thrust24THRUST_300001_SM_1000_NS6detail15normal_iteratorINSD_10device_ptrIdEEEEPdyS9_ddNS7_10__identityEEEvT0_T1_T2_T3_T4_T6__param_1];
	ld.param.u64 	%rd19, [_ZN3cub18CUB_300001_SM_10006detail6reduce28DeviceReduceSingleTileKernelINS2_10policy_hubIdyN4cuda3std3__44plusIdEEE10Policy1000EN6thrust24THRUST_300001_SM_1000_NS6detail15normal_iteratorINSD_10device_ptrIdEEEEPdyS9_ddNS7_10__identityEEEvT0_T1_T2_T3_T4_T6__param_2];
	ld.param.f64 	%fd42, [_ZN3cub18CUB_300001_SM_10006detail6reduce28DeviceReduceSingleTileKernelINS2_10policy_hubIdyN4cuda3std3__44plusIdEEE10Policy1000EN6thrust24THRUST_300001_SM_1000_NS6detail15normal_iteratorINSD_10device_ptrIdEEEEPdyS9_ddNS7_10__identityEEEvT0_T1_T2_T3_T4_T6__param_4];
	cvta.to.global.u64 	%rd1, %rd20;
	setp.ne.s64 	%p1, %rd19, 0;
	@%p1 bra 	$L__BB16_3;
	mov.u32 	%r231, %tid.x;
	setp.ne.s32 	%p66, %r231, 0;
	@%p66 bra 	$L__BB16_51;
	st.global.f64 	[%rd1], %fd42;
	bra.uni 	$L__BB16_51;
$L__BB16_3:
	cvta.to.global.u64 	%rd2, %rd18;
	setp.gt.u64 	%p2, %rd19, 3583;
	@%p2 bra 	$L__BB16_28;
	cvt.u32.u64 	%r1, %rd19;
	mov.u32 	%r2, %tid.x;
	setp.ge.u32 	%p24, %r2, %r1;
	mov.f64 	%fd335, 0d0000000000000000;
	mov.u32 	%r235, %r2;
	@%p24 bra 	$L__BB16_6;
	mul.wide.u32 	%rd51, %r2, 8;
	add.s64 	%rd52, %rd2, %rd51;
	ld.global.f64 	%fd335, [%rd52];
	add.s32 	%r235, %r2, 512;
$L__BB16_6:
	setp.ge.u32 	%p25, %r235, %r1;
	@%p25 bra 	$L__BB16_19;
	not.b32 	%r108, %r235;
	add.s32 	%r109, %r108, %r1;
	shr.u32 	%r110, %r109, 9;
	add.s32 	%r5, %r110, 1;
	and.b32  	%r6, %r5, 15;
	setp.lt.u32 	%p26, %r109, 7680;
	@%p26 bra 	$L__BB16_10;
	and.b32  	%r111, %r5, 16777200;
	neg.s32 	%r233, %r111;
	mul.wide.u32 	%rd53, %r235, 8;
	add.s64 	%rd54, %rd53, %rd2;
	add.s64 	%rd81, %rd54, 32768;
$L__BB16_9:
	.pragma "nounroll";
	ld.global.f64 	%fd169, [%rd81+-32768];
	add.f64 	%fd170, %fd335, %fd169;
	ld.global.f64 	%fd171, [%rd81+-28672];
	add.f64 	%fd172, %fd170, %fd171;
	ld.global.f64 	%fd173, [%rd81+-24576];
	add.f64 	%fd174, %fd172, %fd173;
	ld.global.f64 	%fd175, [%rd81+-20480];
	add.f64 	%fd176, %fd174, %fd175;
	ld.global.f64 	%fd177, [%rd81+-16384];
	add.f64 	%fd178, %fd176, %fd177;
	ld.global.f64 	%fd179, [%rd81+-12288];
	add.f64 	%fd180, %fd178, %fd179;
	ld.global.f64 	%fd181, [%rd81+-8192];
	add.f64 	%fd182, %fd180, %fd181;
	ld.global.f64 	%fd183, [%rd81+-4096];
	add.f64 	%fd184, %fd182, %fd183;
	ld.global.f64 	%fd185, [%rd81];
	add.f64 	%fd186, %fd184, %fd185;
	ld.global.f64 	%fd187, [%rd81+4096];
	add.f64 	%fd188, %fd186, %fd187;
	ld.global.f64 	%fd189, [%rd81+8192];
	add.f64 	%fd190, %fd188, %fd189;
	ld.global.f64 	%fd191, [%rd81+12288];
	add.f64 	%fd192, %fd190, %fd191;
	ld.global.f64 	%fd193, [%rd81+16384];
	add.f64 	%fd194, %fd192, %fd193;
	ld.global.f64 	%fd195, [%rd81+20480];
	add.f64 	%fd196, %fd194, %fd195;
	ld.global.f64 	%fd197, [%rd81+24576];
	add.f64 	%fd198, %fd196, %fd197;
	ld.global.f64 	%fd199, [%rd81+28672];
	add.f64 	%fd335, %fd198, %fd199;
	add.s32 	%r235, %r235, 8192;
	add.s32 	%r233, %r233, 16;
	add.s64 	%rd81, %rd81, 65536;
	setp.ne.s32 	%p27, %r233, 0;
	@%p27 bra 	$L__BB16_9;
$L__BB16_10:
	setp.eq.s32 	%p28, %r6, 0;
	@%p28 bra 	$L__BB16_19;
	and.b32  	%r13, %r5, 7;
	setp.lt.u32 	%p29, %r6, 8;
	@%p29 bra 	$L__BB16_13;
	mul.wide.s32 	%rd55, %r235, 8;
	add.s64 	%rd56, %rd2, %rd55;
	ld.global.f64 	%fd201, [%rd56];
	add.f64 	%fd202, %fd335, %fd201;
	ld.global.f64 	%fd203, [%rd56+4096];
	add.f64 	%fd204, %fd202, %fd203;
	ld.global.f64 	%fd205, [%rd56+8192];
	add.f64 	%fd206, %fd204, %fd205;
	ld.global.f64 	%fd207, [%rd56+12288];
	add.f64 	%fd208, %fd206, %fd207;
	ld.global.f64 	%fd209, [%rd56+16384];
	add.f64 	%fd210, %fd208, %fd209;
	ld.global.f64 	%fd211, [%rd56+20480];
	add.f64 	%fd212, %fd210, %fd211;
	ld.global.f64 	%fd213, [%rd56+24576];
	add.f64 	%fd214, %fd212, %fd213;
	ld.global.f64 	%fd215, [%rd56+28672];
	add.f64 	%fd335, %fd214, %fd215;
	add.s32 	%r235, %r235, 4096;
$L__BB16_13:
	setp.eq.s32 	%p30, %r13, 0;
	@%p30 bra 	$L__BB16_19;
	and.b32  	%r16, %r5, 3;
	setp.lt.u32 	%p31, %r13, 4;
	@%p31 bra 	$L__BB16_16;
	mul.wide.s32 	%rd57, %r235, 8;
	add.s64 	%rd58, %rd2, %rd57;
	ld.global.f64 	%fd217, [%rd58];
	add.f64 	%fd218, %fd335, %fd217;
	ld.global.f64 	%fd219, [%rd58+4096];
	add.f64 	%fd220, %fd218, %fd219;
	ld.global.f64 	%fd221, [%rd58+8192];
	add.f64 	%fd222, %fd220, %fd221;
	ld.global.f64 	%fd223, [%rd58+12288];
	add.f64 	%fd335, %fd222, %fd223;
	add.s32 	%r235, %r235, 2048;
$L__BB16_16:
	setp.eq.s32 	%p32, %r16, 0;
	@%p32 bra 	$L__BB16_19;
	neg.s32 	%r238, %r16;
$L__BB16_18:
	.pragma "nounroll";
	mul.wide.s32 	%rd59, %r235, 8;
	add.s64 	%rd60, %rd2, %rd59;
	ld.global.f64 	%fd224, [%rd60];
	add.f64 	%fd335, %fd335, %fd224;
	add.s32 	%r235, %r235, 512;
	add.s32 	%r238, %r238, 1;
	setp.ne.s32 	%p33, %r238, 0;
	@%p33 bra 	$L__BB16_18;
$L__BB16_19:
	setp.lt.u64 	%p34, %rd19, 512;
	@%p34 bra 	$L__BB16_24;
	// begin inline asm
	mov.u32 %r175, %laneid;
	// end inline asm
	mov.b64 	%rd71, %fd335;
	mov.b64 	{%r177, %r182}, %rd71;
	mov.b32 	%r183, 1;
	mov.b32 	%r224, 31;
	mov.b32 	%r225, -1;
	// begin inline asm
	shfl.sync.down.b32 %r176, %r177, %r183, %r224, %r225;
	// end inline asm
	// begin inline asm
	shfl.sync.down.b32 %r181, %r182, %r183, %r224, %r225;
	// end inline asm
	mov.b64 	%rd72, {%r176, %r181};
	mov.b64 	%fd283, %rd72;
	setp.gt.s32 	%p58, %r175, 30;
	add.f64 	%fd284, %fd335, %fd283;
	selp.f64 	%fd285, %fd335, %fd284, %p58;
	mov.b64 	%rd73, %fd285;
	mov.b64 	{%r187, %r192}, %rd73;
	mov.b32 	%r193, 2;
	// begin inline asm
	shfl.sync.down.b32 %r186, %r187, %r193, %r224, %r225;
	// end inline asm
	// begin inline asm
	shfl.sync.down.b32 %r191, %r192, %r193, %r224, %r225;
	// end inline asm
	mov.b64 	%rd74, {%r186, %r191};
	mov.b64 	%fd286, %rd74;
	setp.gt.s32 	%p59, %r175, 29;
	add.f64 	%fd287, %fd285, %fd286;
	selp.f64 	%fd288, %fd285, %fd287, %p59;
	mov.b64 	%rd75, %fd288;
	mov.b64 	{%r197, %r202}, %rd75;
	mov.b32 	%r203, 4;
	// begin inline asm
	shfl.sync.down.b32 %r196, %r197, %r203, %r224, %r225;
	// end inline asm
	// begin inline asm
	shfl.sync.down.b32 %r201, %r202, %r203, %r224, %r225;
	// end inline asm
	mov.b64 	%rd76, {%r196, %r201};
	mov.b64 	%fd289, %rd76;
	setp.gt.s32 	%p60, %r175, 27;
	add.f64 	%fd290, %fd288, %fd289;
	selp.f64 	%fd291, %fd288, %fd290, %p60;
	mov.b64 	%rd77, %fd291;
	mov.b64 	{%r207, %r212}, %rd77;
	mov.b32 	%r213, 8;
	// begin inline asm
	shfl.sync.down.b32 %r206, %r207, %r213, %r224, %r225;
	// end inline asm
	// begin inline asm
	shfl.sync.down.b32 %r211, %r212, %r213, %r224, %r225;
	// end inline asm
	mov.b64 	%rd78, {%r206, %r211};
	mov.b64 	%fd292, %rd78;
	setp.gt.s32 	%p61, %r175, 23;
	add.f64 	%fd293, %fd291, %fd292;
	selp.f64 	%fd294, %fd291, %fd293, %p61;
	mov.b64 	%rd79, %fd294;
	mov.b64 	{%r217, %r222}, %rd79;
	mov.b32 	%r223, 16;
	// begin inline asm
	shfl.sync.down.b32 %r216, %r217, %r223, %r224, %r225;
	// end inline asm
	// begin inline asm
	shfl.sync.down.b32 %r221, %r222, %r223, %r224, %r225;
	// end inline asm
	mov.b64 	%rd80, {%r216, %r221};
	mov.b64 	%fd295, %rd80;
	setp.gt.s32 	%p62, %r175, 15;
	add.f64 	%fd16, %fd294, %fd295;
	selp.f64 	%fd347, %fd294, %fd16, %p62;
	setp.ne.s32 	%p63, %r175, 0;
	@%p63 bra 	$L__BB16_22;
	shr.u32 	%r226, %r2, 2;
	and.b32  	%r227, %r226, 248;
	mov.u32 	%r228, _ZZN3cub18CUB_300001_SM_10006detail6reduce28DeviceReduceSingleTileKernelINS2_10policy_hubIdyN4cuda3std3__44plusIdEEE10Policy1000EN6thrust24THRUST_300001_SM_1000_NS6detail15normal_iteratorINSD_10device_ptrIdEEEEPdyS9_ddNS7_10__identityEEEvT0_T1_T2_T3_T4_T6_E12temp_storage;
	add.s32 	%r229, %r228, %r227;
	st.shared.f64 	[%r229+16], %fd16;
$L__BB16_22:
	bar.sync 	0;
	setp.ne.s32 	%p64, %r2, 0;
	@%p64 bra 	$L__BB16_49;
	ld.shared.f64 	%fd296, [_ZZN3cub18CUB_300001_SM_10006detail6reduce28DeviceReduceSingleTileKernelINS2_10policy_hubIdyN4cuda3std3__44plusIdEEE10Policy1000EN6thrust24THRUST_300001_SM_1000_NS6detail15normal_iteratorINSD_10device_ptrIdEEEEPdyS9_ddNS7_10__identityEEEvT0_T1_T2_T3_T4_T6_E12temp_storage+24];
	add.f64 	%fd297, %fd347, %fd296;
	ld.shared.f64 	%fd298, [_ZZN3cub18CUB_300001_SM_10006detail6reduce28DeviceReduceSingleTileKernelINS2_10policy_hubIdyN4cuda3std3__44plusIdEEE10Policy1000EN6thrust24THRUST_300001_SM_1000_NS6detail15normal_iteratorINSD_10device_ptrIdEEEEPdyS9_ddNS7_10__identityEEEvT0_T1_T2_T3_T4_T6_E12temp_storage+32];
	add.f64 	%fd299, %fd297, %fd298;
	ld.shared.f64 	%fd300, [_ZZN3cub18CUB_300001_SM_10006detail6reduce28DeviceReduceSingleTileKernelINS2_10policy_hubIdyN4cuda3std3__44plusIdEEE10Policy1000EN6thrust24THRUST_300001_SM_1000_NS6detail15normal_iteratorINSD_10device_ptrIdEEEEPdyS9_ddNS7_10__identityEEEvT0_T1_T2_T3_T4_T6_E12temp_storage+40];
	add.f64 	%fd301, %fd299, %fd300;
	ld.shared.f64 	%fd302, [_ZZN3cub18CUB_300001_SM_10006detail6reduce28DeviceReduceSingleTileKernelINS2_10policy_hubIdyN4cuda3std3__44plusIdEEE10Policy1000EN6thrust24THRUST_300001_SM_1000_NS6detail15normal_iteratorINSD_10device_ptrIdEEEEPdyS9_ddNS7_10__identityEEEvT0_T1_T2_T3_T4_T6_E12temp_storage+48];
	add.f64 	%fd303, %fd301, %fd302;
	ld.shared.f64 	%fd304, [_ZZN3cub18CUB_300001_SM_10006detail6reduce28DeviceReduceSingleTileKernelINS2_10policy_hubIdyN4cuda3std3__44plusIdEEE10Policy1000EN6thrust24THRUST_300001_SM_1000_NS6detail15normal_iteratorINSD_10device_ptrIdEEEEPdyS9_ddNS7_10__identityEEEvT0_T1_T2_T3_T4_T6_E12temp_storage+56];
	add.f64 	%fd305, %fd303, %fd304;
	ld.shared.f64 	%fd306, [_ZZN3cub18CUB_300001_SM_10006detail6reduce28DeviceReduceSingleTileKernelINS2_10policy_hubIdyN4cuda3std3__44plusIdEEE10Policy1000EN6thrust24THRUST_300001_SM_1000_NS6detail15normal_iteratorINSD_10device_ptrIdEEEEPdyS9_ddNS7_10__identityEEEvT0_T1_T2_T3_T4_T6_E12temp_storage+64];
	add.f64 	%fd307, %fd305, %fd306;
	ld.shared.f64 	%fd308, [_ZZN3cub18CUB_300001_SM_10006detail6reduce28DeviceReduceSingleTileKernelINS2_10policy_hubIdyN4cuda3std3__44plusIdEEE10Policy1000EN6thrust24THRUST_300001_SM_1000_NS6detail15normal_iteratorINSD_10device_ptrIdEEEEPdyS9_ddNS7_10__identityEEEvT0_T1_T2_T3_T4_T6_E12temp_storage+72];
	add.f64 	%fd309, %fd307, %fd308;
	ld.shared.f64 	%fd310, [_ZZN3cub18CUB_300001_SM_10006detail6reduce28DeviceReduceSingleTileKernelINS2_10policy_hubIdyN4cuda3std3__44plusIdEEE10Policy1000EN6thrust24THRUST_300001_SM_1000_NS6detail15normal_iteratorINSD_10device_ptrIdEEEEPdyS9_ddNS7_10__identityEEEvT0_T1_T2_T3_T4_T6_E12temp_storage+80];
	add.f64 	%fd311, %fd309, %fd310;
	ld.shared.f64 	%fd312, [_ZZN3cub18CUB_300001_SM_10006detail6reduce28DeviceReduceSingleTileKernelINS2_10policy_hubIdyN4cuda3std3__44plusIdEEE10Policy1000EN6thrust24THRUST_300001_SM_1000_NS6detail15normal_iteratorINSD_10device_ptrIdEEEEPdyS9_ddNS7_10__identityEEEvT0_T1_T2_T3_T4_T6_E12temp_storage+88];
	add.f64 	%fd313, %fd311, %fd312;
	ld.shared.f64 	%fd314, [_ZZN3cub18CUB_300001_SM_10006detail6reduce28DeviceReduceSingleTileKernelINS2_10policy_hubIdyN4cuda3std3__44plusIdEEE10Policy1000EN6thrust24THRUST_300001_SM_1000_NS6detail15normal_iteratorINSD_10device_ptrIdEEEEPdyS9_ddNS7_10__identityEEEvT0_T1_T2_T3_T4_T6_E12temp_storage+96];
	add.f64 	%fd315, %fd313, %fd314;
	ld.shared.f64 	%fd316, [_ZZN3cub18CUB_300001_SM_10006detail6reduce28DeviceReduceSingleTileKernelINS2_10policy_hubIdyN4cuda3std3__44plusIdEEE10Policy1000EN6thrust24THRUST_300001_SM_1000_NS6detail15normal_iteratorINSD_10device_ptrIdEEEEPdyS9_ddNS7_10__identityEEEvT0_T1_T2_T3_T4_T6_E12temp_storage+104];
	add.f64 	%fd317, %fd315, %fd316;
	ld.shared.f64 	%fd318, [_ZZN3cub18CUB_300001_SM_10006detail6reduce28DeviceReduceSingleTileKernelINS2_10policy_hubIdyN4cuda3std3__44plusIdEEE10Policy1000EN6thrust24THRUST_300001_SM_1000_NS6detail15normal_iteratorINSD_10device_ptrIdEEEEPdyS9_ddNS7_10__identityEEEvT0_T1_T2_T3_T4_T6_E12temp_storage+112];
	add.f64 	%fd319, %fd317, %fd318;
	ld.shared.f64 	%fd320, [_ZZN3cub18CUB_300001_SM_10006detail6reduce28DeviceReduceSingleTileKernelINS2_10policy_hubIdyN4cuda3std3__44plusIdEEE10Policy1000EN6thrust24THRUST_300001_SM_1000_NS6detail15normal_iteratorINSD_10device_ptrIdEEEEPdyS9_ddNS7_10__identityEEEvT0_T1_T2_T3_T4_T6_E12temp_storage+120];
	add.f64 	%fd321, %fd319, %fd320;
	ld.shared.f64 	%fd322, [_ZZN3cub18CUB_300001_SM_10006detail6reduce28DeviceReduceSingleTileKernelINS2_10policy_hubIdyN4cuda3std3__44plusIdEEE10Policy1000EN6thrust24THRUST_300001_SM_1000_NS6detail15normal_iteratorINSD_10device_ptrIdEEEEPdyS9_ddNS7_10__identityEEEvT0_T1_T2_T3_T4_T6_E12temp_storage+128];
	add.f64 	%fd323, %fd321, %fd322;
	ld.shared.f64 	%fd324, [_ZZN3cub18CUB_300001_SM_10006detail6reduce28DeviceReduceSingleTileKernelINS2_10policy_hubIdyN4cuda3std3__44plusIdEEE10Policy1000EN6thrust24THRUST_300001_SM_1000_NS6detail15normal_iteratorINSD_10device_ptrIdEEEEPdyS9_ddNS7_10__identityEEEvT0_T1_T2_T3_T4_T6_E12temp_storage+136];
	add.f64 	%fd347, %fd323, %fd324;
	bra.uni 	$L__BB16_49;
$L__BB16_24:
	// begin inline asm
	mov.u32 %r112, %laneid;
	// end inline asm
	and.b32  	%r163, %r2, 992;
	add.s32 	%r164, %r163, 32;
	setp.gt.u32 	%p35, %r164, %r1;
	not.b32 	%r165, %r163;
	add.s32 	%r166, %r1, %r165;
	selp.b32 	%r161, %r166, 31, %p35;
	mov.b64 	%rd61, %fd335;
	mov.b64 	{%r114, %r119}, %rd61;
	mov.b32 	%r120, 1;
	mov.b32 	%r162, -1;
	// begin inline asm
	shfl.sync.down.b32 %r113, %r114, %r120, %r161, %r162;
	// end inline asm
	// begin inline asm
	shfl.sync.down.b32 %r118, %r119, %r120, %r161, %r162;
	// end inline asm
	mov.b64 	%rd62, {%r113, %r118};
	mov.b64 	%fd225, %rd62;
	setp.lt.s32 	%p36, %r112, %r161;
	add.f64 	%fd226, %fd335, %fd225;
	selp.f64 	%fd227, %fd226, %fd335, %p36;
	mov.b64 	%rd63, %fd227;
	mov.b64 	{%r124, %r129}, %rd63;
	mov.b32 	%r130, 2;
	// begin inline asm
	shfl.sync.down.b32 %r123, %r124, %r130, %r161, %r162;
	// end inline asm
	// begin inline asm
	shfl.sync.down.b32 %r128, %r129, %r130, %r161, %r162;
	// end inline asm
	mov.b64 	%rd64, {%r123, %r128};
	mov.b64 	%fd228, %rd64;
	add.s32 	%r167, %r112, 2;
	setp.gt.s32 	%p37, %r167, %r161;
	add.f64 	%fd229, %fd227, %fd228;
	selp.f64 	%fd230, %fd227, %fd229, %p37;
	mov.b64 	%rd65, %fd230;
	mov.b64 	{%r134, %r139}, %rd65;
	mov.b32 	%r140, 4;
	// begin inline asm
	shfl.sync.down.b32 %r133, %r134, %r140, %r161, %r162;
	// end inline asm
	// begin inline asm
	shfl.sync.down.b32 %r138, %r139, %r140, %r161, %r162;
	// end inline asm
	mov.b64 	%rd66, {%r133, %r138};
	mov.b64 	%fd231, %rd66;
	add.s32 	%r168, %r112, 4;
	setp.gt.s32 	%p38, %r168, %r161;
	add.f64 	%fd232, %fd230, %fd231;
	selp.f64 	%fd233, %fd230, %fd232, %p38;
	mov.b64 	%rd67, %fd233;
	mov.b64 	{%r144, %r149}, %rd67;
	mov.b32 	%r150, 8;
	// begin inline asm
	shfl.sync.down.b32 %r143, %r144, %r150, %r161, %r162;
	// end inline asm
	// begin inline asm
	shfl.sync.down.b32 %r148, %r149, %r150, %r161, %r162;
	// end inline asm
	mov.b64 	%rd68, {%r143, %r148};
	mov.b64 	%fd234, %rd68;
	add.s32 	%r169, %r112, 8;
	setp.gt.s32 	%p39, %r169, %r161;
	add.f64 	%fd235, %fd233, %fd234;
	selp.f64 	%fd236, %fd233, %fd235, %p39;
	mov.b64 	%rd69, %fd236;
	mov.b64 	{%r154, %r159}, %rd69;
	mov.b32 	%r160, 16;
	// begin inline asm
	shfl.sync.down.b32 %r153, %r154, %r160, %r161, %r162;
	// end inline asm
	// begin inline asm
	shfl.sync.down.b32 %r158, %r159, %r160, %r161, %r162;
	// end inline asm
	mov.b64 	%rd70, {%r153, %r158};
	mov.b64 	%fd237, %rd70;
	add.s32 	%r170, %r112, 16;
	setp.gt.s32 	%p40, %r170, %r161;
	add.f64 	%fd238, %fd236, %fd237;
	selp.f64 	%fd347, %fd236, %fd238, %p40;
	setp.ne.s32 	%p41, %r112, 0;
	@%p41 bra 	$L__BB16_26;
	shr.u32 	%r171, %r2, 2;
	and.b32  	%r172, %r171, 248;
	mov.u32 	%r173, _ZZN3cub18CUB_300001_SM_10006detail6reduce28DeviceReduceSingleTileKernelINS2_10policy_hubIdyN4cuda3std3__44plusIdEEE10Policy1000EN6thrust24THRUST_300001_SM_1000_NS6detail15normal_iteratorINSD_10device_ptrIdEEEEPdyS9_ddNS7_10__identityEEEvT0_T1_T2_T3_T4_T6_E12temp_storage;
	add.s32 	%r174, %r173, %r172;
	st.shared.f64 	[%r174+16], %fd347;
$L__BB16_26:
	bar.sync 	0;
	setp.ne.s32 	%p42, %r2, 0;
	@%p42 bra 	$L__BB16_49;
	setp.gt.u64 	%p43, %rd19, 32;
	ld.shared.f64 	%fd239, [_ZZN3cub18CUB_300001_SM_10006detail6reduce28DeviceReduceSingleTileKernelINS2_10policy_hubIdyN4cuda3std3__44plusIdEEE10Policy1000EN6thrust24THRUST_300001_SM_1000_NS6detail15normal_iteratorINSD_10device_ptrIdEEEEPdyS9_ddNS7_10__identityEEEvT0_T1_T2_T3_T4_T6_E12temp_storage+24];
	add.f64 	%fd240, %fd347, %fd239;
	selp.f64 	%fd241, %fd240, %fd347, %p43;
	setp.gt.u64 	%p44, %rd19, 64;
	ld.shared.f64 	%fd242, [_ZZN3cub18CUB_300001_SM_10006detail6reduce28DeviceReduceSingleTileKernelINS2_10policy_hubIdyN4cuda3std3__44plusIdEEE10Policy1000EN6thrust24THRUST_300001_SM_1000_NS6detail15normal_iteratorINSD_10device_ptrIdEEEEPdyS9_ddNS7_10__identityEEEvT0_T1_T2_T3_T4_T6_E12temp_storage+32];
	add.f64 	%fd243, %fd242, %fd241;
	selp.f64 	%fd244, %fd243, %fd241, %p44;
	setp.gt.u64 	%p45, %rd19, 96;
	ld.shared.f64 	%fd245, [_ZZN3cub18CUB_300001_SM_10006detail6reduce28DeviceReduceSingleTileKernelINS2_10policy_hubIdyN4cuda3std3__44plusIdEEE10Policy1000EN6thrust24THRUST_300001_SM_1000_NS6detail15normal_iteratorINSD_10device_ptrIdEEEEPdyS9_ddNS7_10__identityEEEvT0_T1_T2_T3_T4_T6_E12temp_storage+40];
	add.f64 	%fd246, %fd245, %fd244;
	selp.f64 	%fd247, %fd246, %fd244, %p45;
	setp.gt.u64 	%p46, %rd19, 128;
	ld.shared.f64 	%fd248, [_ZZN3cub18CUB_300001_SM_10006detail6reduce28DeviceReduceSingleTileKernelINS2_10policy_hubIdyN4cuda3std3__44plusIdEEE10Policy1000EN6thrust24THRUST_300001_SM_1000_NS6detail15normal_iteratorINSD_10device_ptrIdEEEEPdyS9_ddNS7_10__identityEEEvT0_T1_T2_T3_T4_T6_E12temp_storage+48];
	add.f64 	%fd249, %fd248, %fd247;
	selp.f64 	%fd250, %fd249, %fd247, %p46;
	setp.gt.u64 	%p47, %rd19, 160;
	ld.shared.f64 	%fd251, [_ZZN3cub18CUB_300001_SM_10006detail6reduce28DeviceReduceSingleTileKernelINS2_10policy_hubIdyN4cuda3std3__44plusIdEEE10Policy1000EN6thrust24THRUST_300001_SM_1000_NS6detail15normal_iteratorINSD_10device_ptrIdEEEEPdyS9_ddNS7_10__identityEEEvT0_T1_T2_T3_T4_T6_E12temp_storage+56];
	add.f64 	%fd252, %fd251, %fd250;
	selp.f64 	%fd253, %fd252, %fd250, %p47;
	setp.gt.u64 	%p48, %rd19, 192;
	ld.shared.f64 	%fd254, [_ZZN3cub18CUB_300001_SM_10006detail6reduce28DeviceReduceSingleTileKernelINS2_10policy_hubIdyN4cuda3std3__44plusIdEEE10Policy1000EN6thrust24THRUST_300001_SM_1000_NS6detail15normal_iteratorINSD_10device_ptrIdEEEEPdyS9_ddNS7_10__identityEEEvT0_T1_T2_T3_T4_T6_E12temp_storage+64];
	add.f64 	%fd255, %fd254, %fd253;
	selp.f64 	%fd256, %fd255, %fd253, %p48;
	setp.gt.u64 	%p49, %rd19, 224;
	ld.shared.f64 	%fd257, [_ZZN3cub18CUB_300001_SM_10006detail6reduce28DeviceReduceSingleTileKernelINS2_10policy_hubIdyN4cuda3std3__44plusIdEEE10Policy1000EN6thrust24THRUST_300001_SM_1000_NS6detail15normal_iteratorINSD_10device_ptrIdEEEEPdyS9_ddNS7_10__identityEEEvT0_T1_T2_T3_T4_T6_E12temp_storage+72];
	add.f64 	%fd258, %fd257, %fd256;
	selp.f64 	%fd259, %fd258, %fd256, %p49;
	setp.gt.u64 	%p50, %rd19, 256;
	ld.shared.f64 	%fd260, [_ZZN3cub18CUB_300001_SM_10006detail6reduce28DeviceReduceSingleTileKernelINS2_10policy_hubIdyN4cuda3std3__44plusIdEEE10Policy1000EN6thrust24THRUST_300001_SM_1000_NS6detail15normal_iteratorINSD_10device_ptrIdEEEEPdyS9_ddNS7_10__identityEEEvT0_T1_T2_T3_T4_T6_E12temp_storage+80];
	add.f64 	%fd261, %fd260, %fd259;
	selp.f64 	%fd262, %fd261, %fd259, %p50;
	setp.gt.u64 	%p51, %rd19, 288;
	ld.shared.f64 	%fd263, [_ZZN3cub18CUB_300001_SM_10006detail6reduce28DeviceReduceSingleTileKernelINS2_10policy_hubIdyN4cuda3std3__44plusIdEEE10Policy1000EN6thrust24THRUST_300001_SM_1000_NS6detail15normal_iteratorINSD_10device_ptrIdEEEEPdyS9_ddNS7_10__identityEEEvT0_T1_T2_T3_T4_T6_E12temp_storage+88];
	add.f64 	%fd264, %fd263, %fd262;
	selp.f64 	%fd265, %fd264, %fd262, %p51;
	setp.gt.u64 	%p52, %rd19, 320;
	ld.shared.f64 	%fd266, [_ZZN3cub18CUB_300001_SM_10006detail6reduce28DeviceReduceSingleTileKernelINS2_10policy_hubIdyN4cuda3std3__44plusIdEEE10Policy1000EN6thrust24THRUST_300001_SM_1000_NS6detail15normal_iteratorINSD_10device_ptrIdEEEEPdyS9_ddNS7_10__identityEEEvT0_T1_T2_T3_T4_T6_E12temp_storage+96];
	add.f64 	%fd267, %fd266, %fd265;
	selp.f64 	%fd268, %fd267, %fd265, %p52;
	setp.gt.u64 	%p53, %rd19, 352;
	ld.shared.f64 	%fd269, [_ZZN3cub18CUB_300001_SM_10006detail6reduce28DeviceReduceSingleTileKernelINS2_10policy_hubIdyN4cuda3std3__44plusIdEEE10Policy1000EN6thrust24THRUST_300001_SM_1000_NS6detail15normal_iteratorINSD_10device_ptrIdEEEEPdyS9_ddNS7_10__identityEEEvT0_T1_T2_T3_T4_T6_E12temp_storage+104];
	add.f64 	%fd270, %fd269, %fd268;
	selp.f64 	%fd271, %fd270, %fd268, %p53;
	setp.gt.u64 	%p54, %rd19, 384;
	ld.shared.f64 	%fd272, [_ZZN3cub18CUB_300001_SM_10006detail6reduce28DeviceReduceSingleTileKernelINS2_10policy_hubIdyN4cuda3std3__44plusIdEEE10Policy1000EN6thrust24THRUST_300001_SM_1000_NS6detail15normal_iteratorINSD_10device_ptrIdEEEEPdyS9_ddNS7_10__identityEEEvT0_T1_T2_T3_T4_T6_E12temp_storage+112];
	add.f64 	%fd273, %fd272, %fd271;
	selp.f64 	%fd274, %fd273, %fd271, %p54;
	setp.gt.u64 	%p55, %rd19, 416;
	ld.shared.f64 	%fd275, [_ZZN3cub18CUB_300001_SM_10006detail6reduce28DeviceReduceSingleTileKernelINS2_10policy_hubIdyN4cuda3std3__44plusIdEEE10Policy1000EN6thrust24THRUST_300001_SM_1000_NS6detail15normal_iteratorINSD_10device_ptrIdEEEEPdyS9_ddNS7_10__identityEEEvT0_T1_T2_T3_T4_T6_E12temp_storage+120];
	add.f64 	%fd276, %fd275, %fd274;
	selp.f64 	%fd277, %fd276, %fd274, %p55;
	setp.gt.u64 	%p56, %rd19, 448;
	ld.shared.f64 	%fd278, [_ZZN3cub18CUB_300001_SM_10006detail6reduce28DeviceReduceSingleTileKernelINS2_10policy_hubIdyN4cuda3std3__44plusIdEEE10Policy1000EN6thrust24THRUST_300001_SM_1000_NS6detail15normal_iteratorINSD_10device_ptrIdEEEEPdyS9_ddNS7_10__identityEEEvT0_T1_T2_T3_T4_T6_E12temp_storage+128];
	add.f64 	%fd279, %fd278, %fd277;
	selp.f64 	%fd280, %fd279, %fd277, %p56;
	setp.gt.u64 	%p57, %rd19, 480;
	ld.shared.f64 	%fd281, [_ZZN3cub18CUB_300001_SM_10006detail6reduce28DeviceReduceSingleTileKernelINS2_10policy_hubIdyN4cuda3std3__44plusIdEEE10Policy1000EN6thrust24THRUST_300001_SM_1000_NS6detail15normal_iteratorINSD_10device_ptrIdEEEEPdyS9_ddNS7_10__identityEEEvT0_T1_T2_T3_T4_T6_E12temp_storage+136];
	add.f64 	%fd282, %fd281, %fd280;
	selp.f64 	%fd347, %fd282, %fd280, %p57;
	bra.uni 	$L__BB16_49;
$L__BB16_28:
	mov.u32 	%r24, %tid.x;
	cvt.u64.u32 	%rd6, %r24;
	mul.wide.u32 	%rd22, %r24, 8;
	add.s64 	%rd7, %rd2, %rd22;
	ld.global.f64 	%fd43, [%rd7];
	ld.global.f64 	%fd44, [%rd7+4096];
	ld.global.f64 	%fd45, [%rd7+8192];
	ld.global.f64 	%fd46, [%rd7+12288];
	ld.global.f64 	%fd47, [%rd7+16384];
	ld.global.f64 	%fd48, [%rd7+20480];
	ld.global.f64 	%fd49, [%rd7+24576];
	add.f64 	%fd50, %fd43, %fd44;
	add.f64 	%fd51, %fd50, %fd45;
	add.f64 	%fd52, %fd51, %fd46;
	add.f64 	%fd53, %fd52, %fd47;
	add.f64 	%fd54, %fd53, %fd48;
	add.f64 	%fd346, %fd54, %fd49;
	add.s64 	%rd8, %rd19, -3584;
	setp.lt.u64 	%p3, %rd8, 3584;
	mov.b64 	%rd83, 3584;
	@%p3 bra 	$L__BB16_32;
	mov.b64 	%rd83, 3584;
$L__BB16_30:
	shl.b64 	%rd24, %rd83, 3;
	add.s64 	%rd25, %rd7, %rd24;
	ld.global.f64 	%fd55, [%rd25];
	ld.global.f64 	%fd56, [%rd25+4096];
	ld.global.f64 	%fd57, [%rd25+8192];
	ld.global.f64 	%fd58, [%rd25+12288];
	ld.global.f64 	%fd59, [%rd25+16384];
	ld.global.f64 	%fd60, [%rd25+20480];
	ld.global.f64 	%fd61, [%rd25+24576];
	add.f64 	%fd62, %fd346, %fd55;
	add.f64 	%fd63, %fd62, %fd56;
	add.f64 	%fd64, %fd63, %fd57;
	add.f64 	%fd65, %fd64, %fd58;
	add.f64 	%fd66, %fd65, %fd59;
	add.f64 	%fd67, %fd66, %fd60;
	add.f64 	%fd346, %fd67, %fd61;
	sub.s64 	%rd26, %rd19, %rd83;
	setp.lt.u64 	%p4, %rd26, 3584;
	@%p4 bra 	$L__BB16_45;
	add.s64 	%rd83, %rd83, 3584;
	setp.le.u64 	%p5, %rd83, %rd8;
	@%p5 bra 	$L__BB16_30;
$L__BB16_32:
	setp.le.u64 	%p6, %rd19, %rd83;
	cvt.u32.u64 	%r42, %rd83;
	cvt.u32.u64 	%r43, %rd19;
	sub.s32 	%r44, %r43, %r42;
	setp.ge.s32 	%p7, %r24, %r44;
	or.pred  	%p8, %p6, %p7;
	@%p8 bra 	$L__BB16_45;
	not.b32 	%r47, %r24;
	add.s32 	%r48, %r47, %r43;
	sub.s32 	%r50, %r48, %r42;
	shr.u32 	%r51, %r50, 9;
	add.s32 	%r25, %r51, 1;
	and.b32  	%r26, %r25, 15;
	setp.lt.u32 	%p9, %r50, 7680;
	mov.u32 	%r242, %r24;
	@%p9 bra 	$L__BB16_36;
	and.b32  	%r52, %r25, 16777200;
	neg.s32 	%r240, %r52;
	add.s64 	%rd27, %rd83, %rd6;
	shl.b64 	%rd28, %rd27, 3;
	add.s64 	%rd29, %rd28, %rd2;
	add.s64 	%rd84, %rd29, 32768;
	mov.u32 	%r242, %r24;
$L__BB16_35:
	.pragma "nounroll";
	ld.global.f64 	%fd69, [%rd84+-32768];
	add.f64 	%fd70, %fd346, %fd69;
	ld.global.f64 	%fd71, [%rd84+-28672];
	add.f64 	%fd72, %fd70, %fd71;
	ld.global.f64 	%fd73, [%rd84+-24576];
	add.f64 	%fd74, %fd72, %fd73;
	ld.global.f64 	%fd75, [%rd84+-20480];
	add.f64 	%fd76, %fd74, %fd75;
	ld.global.f64 	%fd77, [%rd84+-16384];
	add.f64 	%fd78, %fd76, %fd77;
	ld.global.f64 	%fd79, [%rd84+-12288];
	add.f64 	%fd80, %fd78, %fd79;
	ld.global.f64 	%fd81, [%rd84+-8192];
	add.f64 	%fd82, %fd80, %fd81;
	ld.global.f64 	%fd83, [%rd84+-4096];
	add.f64 	%fd84, %fd82, %fd83;
	ld.global.f64 	%fd85, [%rd84];
	add.f64 	%fd86, %fd84, %fd85;
	ld.global.f64 	%fd87, [%rd84+4096];
	add.f64 	%fd88, %fd86, %fd87;
	ld.global.f64 	%fd89, [%rd84+8192];
	add.f64 	%fd90, %fd88, %fd89;
	ld.global.f64 	%fd91, [%rd84+12288];
	add.f64 	%fd92, %fd90, %fd91;
	ld.global.f64 	%fd93, [%rd84+16384];
	add.f64 	%fd94, %fd92, %fd93;
	ld.global.f64 	%fd95, [%rd84+20480];
	add.f64 	%fd96, %fd94, %fd95;
	ld.global.f64 	%fd97, [%rd84+24576];
	add.f64 	%fd98, %fd96, %fd97;
	ld.global.f64 	%fd99, [%rd84+28672];
	add.f64 	%fd346, %fd98, %fd99;
	add.s32 	%r242, %r242, 8192;
	add.s32 	%r240, %r240, 16;
	add.s64 	%rd84, %rd84, 65536;
	setp.ne.s32 	%p10, %r240, 0;
	@%p10 bra 	$L__BB16_35;
$L__BB16_36:
	setp.eq.s32 	%p11, %r26, 0;
	@%p11 bra 	$L__BB16_45;
	and.b32  	%r33, %r25, 7;
	setp.lt.u32 	%p12, %r26, 8;
	@%p12 bra 	$L__BB16_39;
	cvt.u64.u32 	%rd30, %r242;
	add.s64 	%rd31, %rd83, %rd30;
	shl.b64 	%rd32, %rd31, 3;
	add.s64 	%rd33, %rd2, %rd32;
	ld.global.f64 	%fd101, [%rd33];
	add.f64 	%fd102, %fd346, %fd101;
	ld.global.f64 	%fd103, [%rd33+4096];
	add.f64 	%fd104, %fd102, %fd103;
	ld.global.f64 	%fd105, [%rd33+8192];
	add.f64 	%fd106, %fd104, %fd105;
	ld.global.f64 	%fd107, [%rd33+12288];
	add.f64 	%fd108, %fd106, %fd107;
	ld.global.f64 	%fd109, [%rd33+16384];
	add.f64 	%fd110, %fd108, %fd109;
	ld.global.f64 	%fd111, [%rd33+20480];
	add.f64 	%fd112, %fd110, %fd111;
	ld.global.f64 	%fd113, [%rd33+24576];
	add.f64 	%fd114, %fd112, %fd113;
	ld.global.f64 	%fd115, [%rd33+28672];
	add.f64 	%fd346, %fd114, %fd115;
	add.s32 	%r242, %r242, 4096;
$L__BB16_39:
	setp.eq.s32 	%p13, %r33, 0;
	@%p13 bra 	$L__BB16_45;
	and.b32  	%r36, %r25, 3;
	setp.lt.u32 	%p14, %r33, 4;
	@%p14 bra 	$L__BB16_42;
	cvt.u64.u32 	%rd34, %r242;
	add.s64 	%rd35, %rd83, %rd34;
	shl.b64 	%rd36, %rd35, 3;
	add.s64 	%rd37, %rd2, %rd36;
	ld.global.f64 	%fd117, [%rd37];
	add.f64 	%fd118, %fd346, %fd117;
	ld.global.f64 	%fd119, [%rd37+4096];
	add.f64 	%fd120, %fd118, %fd119;
	ld.global.f64 	%fd121, [%rd37+8192];
	add.f64 	%fd122, %fd120, %fd121;
	ld.global.f64 	%fd123, [%rd37+12288];
	add.f64 	%fd346, %fd122, %fd123;
	add.s32 	%r242, %r242, 2048;
$L__BB16_42:
	setp.eq.s32 	%p15, %r36, 0;
	@%p15 bra 	$L__BB16_45;
	cvt.u64.u32 	%rd38, %r242;
	add.s64 	%rd39, %rd83, %rd38;
	shl.b64 	%rd40, %rd39, 3;
	add.s64 	%rd85, %rd2, %rd40;
	neg.s32 	%r245, %r36;
$L__BB16_44:
	.pragma "nounroll";
	ld.global.f64 	%fd124, [%rd85];
	add.f64 	%fd346, %fd346, %fd124;
	add.s64 	%rd85, %rd85, 4096;
	add.s32 	%r245, %r245, 1;
	setp.ne.s32 	%p16, %r245, 0;
	@%p16 bra 	$L__BB16_44;
$L__BB16_45:
	// begin inline asm
	mov.u32 %r53, %laneid;
	// end inline asm
	mov.b64 	%rd41, %fd346;
	mov.b64 	{%r55, %r60}, %rd41;
	mov.b32 	%r61, 1;
	mov.b32 	%r102, 31;
	mov.b32 	%r103, -1;
	// begin inline asm
	shfl.sync.down.b32 %r54, %r55, %r61, %r102, %r103;
	// end inline asm
	// begin inline asm
	shfl.sync.down.b32 %r59, %r60, %r61, %r102, %r103;
	// end inline asm
	mov.b64 	%rd42, {%r54, %r59};
	mov.b64 	%fd125, %rd42;
	setp.gt.s32 	%p17, %r53, 30;
	add.f64 	%fd126, %fd346, %fd125;
	selp.f64 	%fd127, %fd346, %fd126, %p17;
	mov.b64 	%rd43, %fd127;
	mov.b64 	{%r65, %r70}, %rd43;
	mov.b32 	%r71, 2;
	// begin inline asm
	shfl.sync.down.b32 %r64, %r65, %r71, %r102, %r103;
	// end inline asm
	// begin inline asm
	shfl.sync.down.b32 %r69, %r70, %r71, %r102, %r103;
	// end inline asm
	mov.b64 	%rd44, {%r64, %r69};
	mov.b64 	%fd128, %rd44;
	setp.gt.s32 	%p18, %r53, 29;
	add.f64 	%fd129, %fd127, %fd128;
	selp.f64 	%fd130, %fd127, %fd129, %p18;
	mov.b64 	%rd45, %fd130;
	mov.b64 	{%r75, %r80}, %rd45;
	mov.b32 	%r81, 4;
	// begin inline asm
	shfl.sync.down.b32 %r74, %r75, %r81, %r102, %r103;
	// end inline asm
	// begin inline asm
	shfl.sync.down.b32 %r79, %r80, %r81, %r102, %r103;
	// end inline asm
	mov.b64 	%rd46, {%r74, %r79};
	mov.b64 	%fd131, %rd46;
	setp.gt.s32 	%p19, %r53, 27;
	add.f64 	%fd132, %fd130, %fd131;
	selp.f64 	%fd133, %fd130, %fd132, %p19;
	mov.b64 	%rd47, %fd133;
	mov.b64 	{%r85, %r90}, %rd47;
	mov.b32 	%r91, 8;
	// begin inline asm
	shfl.sync.down.b32 %r84, %r85, %r91, %r102, %r103;
	// end inline asm
	// begin inline asm
	shfl.sync.down.b32 %r89, %r90, %r91, %r102, %r103;
	// end inline asm
	mov.b64 	%rd48, {%r84, %r89};
	mov.b64 	%fd134, %rd48;
	setp.gt.s32 	%p20, %r53, 23;
	add.f64 	%fd135, %fd133, %fd134;
	selp.f64 	%fd136, %fd133, %fd135, %p20;
	mov.b64 	%rd49, %fd136;
	mov.b64 	{%r95, %r100}, %rd49;
	mov.b32 	%r101, 16;
	// begin inline asm
	shfl.sync.down.b32 %r94, %r95, %r101, %r102, %r103;
	// end inline asm
	// begin inline asm
	shfl.sync.down.b32 %r99, %r100, %r101, %r102, %r103;
	// end inline asm
	mov.b64 	%rd50, {%r94, %r99};
	mov.b64 	%fd137, %rd50;
	setp.gt.s32 	%p21, %r53, 15;
	add.f64 	%fd38, %fd136, %fd137;
	selp.f64 	%fd347, %fd136, %fd38, %p21;
	setp.ne.s32 	%p22, %r53, 0;
	@%p22 bra 	$L__BB16_47;
	shr.u32 	%r104, %r24, 2;
	and.b32  	%r105, %r104, 248;
	mov.u32 	%r106, _ZZN3cub18CUB_300001_SM_10006detail6reduce28DeviceReduceSingleTileKernelINS2_10policy_hubIdyN4cuda3std3__44plusIdEEE10Policy1000EN6thrust24THRUST_300001_SM_1000_NS6detail15normal_iteratorINSD_10device_ptrIdEEEEPdyS9_ddNS7_10__identityEEEvT0_T1_T2_T3_T4_T6_E12temp_storage;
	add.s32 	%r107, %r106, %r105;
	st.shared.f64 	[%r107+16], %fd38;
$L__BB16_47:
	bar.sync 	0;
	setp.ne.s32 	%p23, %r24, 0;
	@%p23 bra 	$L__BB16_49;
	ld.shared.f64 	%fd138, [_ZZN3cub18CUB_300001_SM_10006detail6reduce28DeviceReduceSingleTileKernelINS2_10policy_hubIdyN4cuda3std3__44plusIdEEE10Policy1000EN6thrust24THRUST_300001_SM_1000_NS6detail15normal_iteratorINSD_10device_ptrIdEEEEPdyS9_ddNS7_10__identityEEEvT0_T1_T2_T3_T4_T6_E12temp_storage+24];
	add.f64 	%fd139, %fd347, %fd138;
	ld.shared.f64 	%fd140, [_ZZN3cub18CUB_300001_SM_10006detail6reduce28DeviceReduceSingleTileKernelINS2_10policy_hubIdyN4cuda3std3__44plusIdEEE10Policy1000EN6thrust24THRUST_300001_SM_1000_NS6detail15normal_iteratorINSD_10device_ptrIdEEEEPdyS9_ddNS7_10__identityEEEvT0_T1_T2_T3_T4_T6_E12temp_storage+32];
	add.f64 	%fd141, %fd139, %fd140;
	ld.shared.f64 	%fd142, [_ZZN3cub18CUB_300001_SM_10006detail6reduce28DeviceReduceSingleTileKernelINS2_10policy_hubIdyN4cuda3std3__44plusIdEEE10Policy1000EN6thrust24THRUST_300001_SM_1000_NS6detail15normal_iteratorINSD_10device_ptrIdEEEEPdyS9_ddNS7_10__identityEEEvT0_T1_T2_T3_T4_T6_E12temp_storage+40];
	add.f64 	%fd143, %fd141, %fd142;
	ld.shared.f64 	%fd144, [_ZZN3cub18CUB_300001_SM_10006detail6reduce28DeviceReduceSingleTileKernelINS2_10policy_hubIdyN4cuda3std3__44plusIdEEE10Policy1000EN6thrust24THRUST_300001_SM_1000_NS6detail15normal_iteratorINSD_10device_ptrIdEEEEPdyS9_ddNS7_10__identityEEEvT0_T1_T2_T3_T4_T6_E12temp_storage+48];
	add.f64 	%fd145, %fd143, %fd144;
	ld.shared.f64 	%fd146, [_ZZN3cub18CUB_300001_SM_10006detail6reduce28DeviceReduceSingleTileKernelINS2_10policy_hubIdyN4cuda3std3__44plusIdEEE10Policy1000EN6thrust24THRUST_300001_SM_1000_NS6detail15normal_iteratorINSD_10device_ptrIdEEEEPdyS9_ddNS7_10__identityEEEvT0_T1_T2_T3_T4_T6_E12temp_storage+56];
	add.f64 	%fd147, %fd145, %fd146;
	ld.shared.f64 	%fd148, [_ZZN3cub18CUB_300001_SM_10006detail6reduce28DeviceReduceSingleTileKernelINS2_10policy_hubIdyN4cuda3std3__44plusIdEEE10Policy1000EN6thrust24THRUST_300001_SM_1000_NS6detail15normal_iteratorINSD_10device_ptrIdEEEEPdyS9_ddNS7_10__identityEEEvT0_T1_T2_T3_T4_T6_E12temp_storage+64];
	add.f64 	%fd149, %fd147, %fd148;
	ld.shared.f64 	%fd150, [_ZZN3cub18CUB_300001_SM_10006detail6reduce28DeviceReduceSingleTileKernelINS2_10policy_hubIdyN4cuda3std3__44plusIdEEE10Policy1000EN6thrust24THRUST_300001_SM_1000_NS6detail15normal_iteratorINSD_10device_ptrIdEEEEPdyS9_ddNS7_10__identityEEEvT0_T1_T2_T3_T4_T6_E12temp_storage+72];
	add.f64 	%fd151, %fd149, %fd150;
	ld.shared.f64 	%fd152, [_ZZN3cub18CUB_300001_SM_10006detail6reduce28DeviceReduceSingleTileKernelINS2_10policy_hubIdyN4cuda3std3__44plusIdEEE10Policy1000EN6thrust24THRUST_300001_SM_1000_NS6detail15normal_iteratorINSD_10device_ptrIdEEEEPdyS9_ddNS7_10__identityEEEvT0_T1_T2_T3_T4_T6_E12temp_storage+80];
	add.f64 	%fd153, %fd151, %fd152;
	ld.shared.f64 	%fd154, [_ZZN3cub18CUB_300001_SM_10006detail6reduce28DeviceReduceSingleTileKernelINS2_10policy_hubIdyN4cuda3std3__44plusIdEEE10Policy1000EN6thrust24THRUST_300001_SM_1000_NS6detail15normal_iteratorINSD_10device_ptrIdEEEEPdyS9_ddNS7_10__identityEEEvT0_T1_T2_T3_T4_T6_E12temp_storage+88];
	add.f64 	%fd155, %fd153, %fd154;
	ld.shared.f64 	%fd156, [_ZZN3cub18CUB_300001_SM_10006detail6reduce28DeviceReduceSingleTileKernelINS2_10policy_hubIdyN4cuda3std3__44plusIdEEE10Policy1000EN6thrust24THRUST_300001_SM_1000_NS6detail15normal_iteratorINSD_10device_ptrIdEEEEPdyS9_ddNS7_10__identityEEEvT0_T1_T2_T3_T4_T6_E12temp_storage+96];
	add.f64 	%fd157, %fd155, %fd156;
	ld.shared.f64 	%fd158, [_ZZN3cub18CUB_300001_SM_10006detail6reduce28DeviceReduceSingleTileKernelINS2_10policy_hubIdyN4cuda3std3__44plusIdEEE10Policy1000EN6thrust24THRUST_300001_SM_1000_NS6detail15normal_iteratorINSD_10device_ptrIdEEEEPdyS9_ddNS7_10__identityEEEvT0_T1_T2_T3_T4_T6_E12temp_storage+104];
	add.f64 	%fd159, %fd157, %fd158;
	ld.shared.f64 	%fd160, [_ZZN3cub18CUB_300001_SM_10006detail6reduce28DeviceReduceSingleTileKernelINS2_10policy_hubIdyN4cuda3std3__44plusIdEEE10Policy1000EN6thrust24THRUST_300001_SM_1000_NS6detail15normal_iteratorINSD_10device_ptrIdEEEEPdyS9_ddNS7_10__identityEEEvT0_T1_T2_T3_T4_T6_E12temp_storage+112];
	add.f64 	%fd161, %fd159, %fd160;
	ld.shared.f64 	%fd162, [_ZZN3cub18CUB_300001_SM_10006detail6reduce28DeviceReduceSingleTileKernelINS2_10policy_hubIdyN4cuda3std3__44plusIdEEE10Policy1000EN6thrust24THRUST_300001_SM_1000_NS6detail15normal_iteratorINSD_10device_ptrIdEEEEPdyS9_ddNS7_10__identityEEEvT0_T1_T2_T3_T4_T6_E12temp_storage+120];
	add.f64 	%fd163, %fd161, %fd162;
	ld.shared.f64 	%fd164, [_ZZN3cub18CUB_300001_SM_10006detail6reduce28DeviceReduceSingleTileKernelINS2_10policy_hubIdyN4cuda3std3__44plusIdEEE10Policy1000EN6thrust24THRUST_300001_SM_1000_NS6detail15normal_iteratorINSD_10device_ptrIdEEEEPdyS9_ddNS7_10__identityEEEvT0_T1_T2_T3_T4_T6_E12temp_storage+128];
	add.f64 	%fd165, %fd163, %fd164;
	ld.shared.f64 	%fd166, [_ZZN3cub18CUB_300001_SM_10006detail6reduce28DeviceReduceSingleTileKernelINS2_10policy_hubIdyN4cuda3std3__44plusIdEEE10Policy1000EN6thrust24THRUST_300001_SM_1000_NS6detail15normal_iteratorINSD_10device_ptrIdEEEEPdyS9_ddNS7_10__identityEEEvT0_T1_T2_T3_T4_T6_E12temp_storage+136];
	add.f64 	%fd347, %fd165, %fd166;
$L__BB16_49:
	mov.u32 	%r230, %tid.x;
	setp.ne.s32 	%p65, %r230, 0;
	@%p65 bra 	$L__BB16_51;
	add.f64 	%fd325, %fd42, %fd347;
	st.global.f64 	[%rd1], %fd325;
$L__BB16_51:
	ret;

}
	// .globl	_ZN3cub18CUB_300001_SM_10006detail6reduce18DeviceReduceKernelINS2_10policy_hubIdyN4cuda3std3__44plusIdEEE10Policy1000EN6thrust24THRUST_300001_SM_1000_NS6detail15normal_iteratorINSD_10device_ptrIdEEEEyS9_dNS7_10__identityEEEvT0_PT3_T1_NS0_13GridEvenShareISN_EET2_T4_
.visible .entry _ZN3cub18CUB_300001_SM_10006detail6reduce18DeviceReduceKernelINS2_10policy_hubIdyN4cuda3std3__44plusIdEEE10Policy1000EN6thrust24THRUST_300001_SM_1000_NS6detail15normal_iteratorINSD_10device_ptrIdEEEEyS9_dNS7_10__identityEEEvT0_PT3_T1_NS0_13GridEvenShareISN_EET2_T4_(
	.param .align 8 .b8 _ZN3cub18CUB_300001_SM_10006detail6reduce18DeviceReduceKernelINS2_10policy_hubIdyN4cuda3std3__44plusIdEEE10Policy1000EN6thrust24THRUST_300001_SM_1000_NS6detail15normal_iteratorINSD_10device_ptrIdEEEEyS9_dNS7_10__identityEEEvT0_PT3_T1_NS0_13GridEvenShareISN_EET2_T4__param_0[8],
	.param .u64 .ptr .align 1 _ZN3cub18CUB_300001_SM_10006detail6reduce18DeviceReduceKernelINS2_10policy_hubIdyN4cuda3std3__44plusIdEEE10Policy1000EN6thrust24THRUST_300001_SM_1000_NS6detail15normal_iteratorINSD_10device_ptrIdEEEEyS9_dNS7_10__identityEEEvT0_PT3_T1_NS0_13GridEvenShareISN_EET2_T4__param_1,
	.param .u64 _ZN3cub18CUB_300001_SM_10006detail6reduce18DeviceReduceKernelINS2_10policy_hubIdyN4cuda3std3__44plusIdEEE10Policy1000EN6thrust24THRUST_300001_SM_1000_NS6detail15normal_iteratorINSD_10device_ptrIdEEEEyS9_dNS7_10__identityEEEvT0_PT3_T1_NS0_13GridEvenShareISN_EET2_T4__param_2,
	.param .align 8 .b8 _ZN3cub18CUB_300001_SM_10006detail6reduce18DeviceReduceKernelINS2_10policy_hubIdyN4cuda3std3__44plusIdEEE10Policy1000EN6thrust24THRUST_300001_SM_1000_NS6detail15normal_iteratorINSD_10device_ptrIdEEEEyS9_dNS7_10__identityEEEvT0_PT3_T1_NS0_13GridEvenShareISN_EET2_T4__param_3[72],
	.param .align 1 .b8 _ZN3cub18CUB_300001_SM_10006detail6reduce18DeviceReduceKernelINS2_10policy_hubIdyN4cuda3std3__44plusIdEEE10Policy1000EN6thrust24THRUST_300001_SM_1000_NS6detail15normal_iteratorINSD_10device_ptrIdEEEEyS9_dNS7_10__identityEEEvT0_PT3_T1_NS0_13GridEvenShareISN_EET2_T4__param_4[1],
	.param .align 1 .b8 _ZN3cub18CUB_300001_SM_10006detail6reduce18DeviceReduceKernelINS2_10policy_hubIdyN4cuda3std3__44plusIdEEE10Policy1000EN6thrust24THRUST_300001_SM_1000_NS6detail15normal_iteratorINSD_10device_ptrIdEEEEyS9_dNS7_10__identityEEEvT0_PT3_T1_NS0_13GridEvenShareISN_EET2_T4__param_5[1]
)
.maxntid 512
{
	.reg .pred 	%p<65>;
	.reg .b16 	%rs<4>;
	.reg .b32 	%r<280>;
	.reg .b64 	%rd<107>;
	.reg .b64 	%fd<344>;
	// demoted variable
	.shared .align 8 .b8 _ZZN3cub18CUB_300001_SM_10006detail6reduce18DeviceReduceKernelINS2_10policy_hubIdyN4cuda3std3__44plusIdEEE10Policy1000EN6thrust24THRUST_300001_SM_1000_NS6detail15normal_iteratorINSD_10device_ptrIdEEEEyS9_dNS7_10__identityEEEvT0_PT3_T1_NS0_13GridEvenShareISN_EET2_T4_E12temp_storage[152];
	ld.param.u64 	%rd1, [_ZN3cub18CUB_300001_SM_10006detail6reduce18DeviceReduceKernelINS2_10policy_hubIdyN4cuda3std3__44plusIdEEE10Policy1000EN6thrust24THRUST_300001_SM_1000_NS6detail15normal_iteratorINSD_10device_ptrIdEEEEyS9_dNS7_10__identityEEEvT0_PT3_T1_NS0_13GridEvenShareISN_EET2_T4__param_3+32];
	ld.param.u32 	%r1, [_ZN3cub18CUB_300001_SM_10006detail6reduce18DeviceReduceKernelINS2_10policy_hubIdyN4cuda3std3__44plusIdEEE10Policy1000EN6thrust24THRUST_300001_SM_1000_NS6detail15normal_iteratorINSD_10device_ptrIdEEEEyS9_dNS7_10__identityEEEvT0_PT3_T1_NS0_13GridEvenShareISN_EET2_T4__param_3+40];
	ld.param.u64 	%rd26, [_ZN3cub18CUB_300001_SM_10006detail6reduce18DeviceReduceKernelINS2_10policy_hubIdyN4cuda3std3__44plusIdEEE10Policy1000EN6thrust24THRUST_300001_SM_1000_NS6detail15normal_iteratorINSD_10device_ptrIdEEEEyS9_dNS7_10__identityEEEvT0_PT3_T1_NS0_13GridEvenShareISN_EET2_T4__param_0];
	cvta.to.global.u64 	%rd2, %rd26;
	mov.u32 	%r2, %ctaid.x;
	mul.lo.s32 	%r50, %r1, 3584;
	cvt.s64.s32 	%rd3, %r50;
	mul.lo.s32 	%r51, %r2, 3584;
	cvt.u64.u32 	%rd4, %r51;
	sub.s64 	%rd5, %rd1, %rd4;
	setp.gt.u64 	%p1, %rd5, 3583;
	@%p1 bra 	$L__BB17_25;
	cvt.u32.u64 	%r136, %rd4;
	cvt.u32.u64 	%r3, %rd1;
	sub.s32 	%r4, %r3, %r136;
	mov.u32 	%r5, %tid.x;
	setp.ge.s32 	%p23, %r5, %r4;
	mov.f64 	%fd332, 0d0000000000000000;
	mov.u32 	%r267, %r5;
	@%p23 bra 	$L__BB17_3;
	add.s32 	%r138, %r136, %r5;
	mul.wide.u32 	%rd60, %r138, 8;
	add.s64 	%rd61, %rd2, %rd60;
	ld.global.f64 	%fd332, [%rd61];
	add.s32 	%r267, %r5, 512;
$L__BB17_3:
	setp.ge.s32 	%p24, %r267, %r4;
	@%p24 bra 	$L__BB17_16;
	not.b32 	%r140, %r267;
	add.s32 	%r141, %r140, %r3;
	sub.s32 	%r142, %r141, %r136;
	shr.u32 	%r143, %r142, 9;
	add.s32 	%r8, %r143, 1;
	and.b32  	%r9, %r8, 15;
	setp.lt.u32 	%p25, %r142, 7680;
	@%p25 bra 	$L__BB17_7;
	and.b32  	%r144, %r8, 16777200;
	neg.s32 	%r265, %r144;
	mul.wide.u32 	%rd62, %r2, 28672;
	mul.wide.u32 	%rd63, %r267, 8;
	add.s64 	%rd64, %rd62, %rd63;
	add.s64 	%rd65, %rd64, %rd2;
	add.s64 	%rd101, %rd65, 32768;
$L__BB17_6:
	.pragma "nounroll";
	ld.global.f64 	%fd167, [%rd101+-32768];
	add.f64 	%fd168, %fd332, %fd167;
	ld.global.f64 	%fd169, [%rd101+-28672];
	add.f64 	%fd170, %fd168, %fd169;
	ld.global.f64 	%fd171, [%rd101+-24576];
	add.f64 	%fd172, %fd170, %fd171;
	ld.global.f64 	%fd173, [%rd101+-20480];
	add.f64 	%fd174, %fd172, %fd173;
	ld.global.f64 	%fd175, [%rd101+-16384];
	add.f64 	%fd176, %fd174, %fd175;
	ld.global.f64 	%fd177, [%rd101+-12288];
	add.f64 	%fd178, %fd176, %fd177;
	ld.global.f64 	%fd179, [%rd101+-8192];
	add.f64 	%fd180, %fd178, %fd179;
	ld.global.f64 	%fd181, [%rd101+-4096];
	add.f64 	%fd182, %fd180, %fd181;
	ld.global.f64 	%fd183, [%rd101];
	add.f64 	%fd184, %fd182, %fd183;
	ld.global.f64 	%fd185, [%rd101+4096];
	add.f64 	%fd186, %fd184, %fd185;
	ld.global.f64 	%fd187, [%rd101+8192];
	add.f64 	%fd188, %fd186, %fd187;
	ld.global.f64 	%fd189, [%rd101+12288];
	add.f64 	%fd190, %fd188, %fd189;
	ld.global.f64 	%fd191, [%rd101+16384];
	add.f64 	%fd192, %fd190, %fd191;
	ld.global.f64 	%fd193, [%rd101+20480];
	add.f64 	%fd194, %fd192, %fd193;
	ld.global.f64 	%fd195, [%rd101+24576];
	add.f64 	%fd196, %fd194, %fd195;
	ld.global.f64 	%fd197, [%rd101+28672];
	add.f64 	%fd332, %fd196, %fd197;
	add.s32 	%r267, %r267, 8192;
	add.s32 	%r265, %r265, 16;
	add.s64 	%rd101, %rd101, 65536;
	setp.ne.s32 	%p26, %r265, 0;
	@%p26 bra 	$L__BB17_6;
$L__BB17_7:
	setp.eq.s32 	%p27, %r9, 0;
	@%p27 bra 	$L__BB17_16;
	and.b32  	%r16, %r8, 7;
	setp.lt.u32 	%p28, %r9, 8;
	@%p28 bra 	$L__BB17_10;
	cvt.s64.s32 	%rd66, %r267;
	add.s64 	%rd67, %rd66, %rd4;
	shl.b64 	%rd68, %rd67, 3;
	add.s64 	%rd69, %rd2, %rd68;
	ld.global.f64 	%fd199, [%rd69];
	add.f64 	%fd200, %fd332, %fd199;
	ld.global.f64 	%fd201, [%rd69+4096];
	add.f64 	%fd202, %fd200, %fd201;
	ld.global.f64 	%fd203, [%rd69+8192];
	add.f64 	%fd204, %fd202, %fd203;
	ld.global.f64 	%fd205, [%rd69+12288];
	add.f64 	%fd206, %fd204, %fd205;
	ld.global.f64 	%fd207, [%rd69+16384];
	add.f64 	%fd208, %fd206, %fd207;
	ld.global.f64 	%fd209, [%rd69+20480];
	add.f64 	%fd210, %fd208, %fd209;
	ld.global.f64 	%fd211, [%rd69+24576];
	add.f64 	%fd212, %fd210, %fd211;
	ld.global.f64 	%fd213, [%rd69+28672];
	add.f64 	%fd332, %fd212, %fd213;
	add.s32 	%r267, %r267, 4096;
$L__BB17_10:
	setp.eq.s32 	%p29, %r16, 0;
	@%p29 bra 	$L__BB17_16;
	and.b32  	%r19, %r8, 3;
	setp.lt.u32 	%p30, %r16, 4;
	@%p30 bra 	$L__BB17_13;
	cvt.s64.s32 	%rd70, %r267;
	add.s64 	%rd71, %rd70, %rd4;
	shl.b64 	%rd72, %rd71, 3;
	add.s64 	%rd73, %rd2, %rd72;
	ld.global.f64 	%fd215, [%rd73];
	add.f64 	%fd216, %fd332, %fd215;
	ld.global.f64 	%fd217, [%rd73+4096];
	add.f64 	%fd218, %fd216, %fd217;
	ld.global.f64 	%fd219, [%rd73+8192];
	add.f64 	%fd220, %fd218, %fd219;
	ld.global.f64 	%fd221, [%rd73+12288];
	add.f64 	%fd332, %fd220, %fd221;
	add.s32 	%r267, %r267, 2048;
$L__BB17_13:
	setp.eq.s32 	%p31, %r19, 0;
	@%p31 bra 	$L__BB17_16;
	mul.wide.u32 	%rd74, %r2, 28672;
	add.s64 	%rd9, %rd2, %rd74;
	neg.s32 	%r270, %r19;
$L__BB17_15:
	.pragma "nounroll";
	mul.wide.s32 	%rd75, %r267, 8;
	add.s64 	%rd76, %rd9, %rd75;
	ld.global.f64 	%fd222, [%rd76];
	add.f64 	%fd332, %fd332, %fd222;
	add.s32 	%r267, %r267, 512;
	add.s32 	%r270, %r270, 1;
	setp.ne.s32 	%p32, %r270, 0;
	@%p32 bra 	$L__BB17_15;
$L__BB17_16:
	setp.lt.s32 	%p33, %r4, 512;
	@%p33 bra 	$L__BB17_21;
	// begin inline asm
	mov.u32 %r208, %laneid;
	// end inline asm
	mov.b64 	%rd87, %fd332;
	mov.b64 	{%r210, %r215}, %rd87;
	mov.b32 	%r216, 1;
	mov.b32 	%r257, 31;
	mov.b32 	%r258, -1;
	// begin inline asm
	shfl.sync.down.b32 %r209, %r210, %r216, %r257, %r258;
	// end inline asm
	// begin inline asm
	shfl.sync.down.b32 %r214, %r215, %r216, %r257, %r258;
	// end inline asm
	mov.b64 	%rd88, {%r209, %r214};
	mov.b64 	%fd281, %rd88;
	setp.gt.s32 	%p57, %r208, 30;
	add.f64 	%fd282, %fd332, %fd281;
	selp.f64 	%fd283, %fd332, %fd282, %p57;
	mov.b64 	%rd89, %fd283;
	mov.b64 	{%r220, %r225}, %rd89;
	mov.b32 	%r226, 2;
	// begin inline asm
	shfl.sync.down.b32 %r219, %r220, %r226, %r257, %r258;
	// end inline asm
	// begin inline asm
	shfl.sync.down.b32 %r224, %r225, %r226, %r257, %r258;
	// end inline asm
	mov.b64 	%rd90, {%r219, %r224};
	mov.b64 	%fd284, %rd90;
	setp.gt.s32 	%p58, %r208, 29;
	add.f64 	%fd285, %fd283, %fd284;
	selp.f64 	%fd286, %fd283, %fd285, %p58;
	mov.b64 	%rd91, %fd286;
	mov.b64 	{%r230, %r235}, %rd91;
	mov.b32 	%r236, 4;
	// begin inline asm
	shfl.sync.down.b32 %r229, %r230, %r236, %r257, %r258;
	// end inline asm
	// begin inline asm
	shfl.sync.down.b32 %r234, %r235, %r236, %r257, %r258;
	// end inline asm
	mov.b64 	%rd92, {%r229, %r234};
	mov.b64 	%fd287, %rd92;
	setp.gt.s32 	%p59, %r208, 27;
	add.f64 	%fd288, %fd286, %fd287;
	selp.f64 	%fd289, %fd286, %fd288, %p59;
	mov.b64 	%rd93, %fd289;
	mov.b64 	{%r240, %r245}, %rd93;
	mov.b32 	%r246, 8;
	// begin inline asm
	shfl.sync.down.b32 %r239, %r240, %r246, %r257, %r258;
	// end inline asm
	// begin inline asm
	shfl.sync.down.b32 %r244, %r245, %r246, %r257, %r258;
	// end inline asm
	mov.b64 	%rd94, {%r239, %r244};
	mov.b64 	%fd290, %rd94;
	setp.gt.s32 	%p60, %r208, 23;
	add.f64 	%fd291, %fd289, %fd290;
	selp.f64 	%fd292, %fd289, %fd291, %p60;
	mov.b64 	%rd95, %fd292;
	mov.b64 	{%r250, %r255}, %rd95;
	mov.b32 	%r256, 16;
	// begin inline asm
	shfl.sync.down.b32 %r249, %r250, %r256, %r257, %r258;
	// end inline asm
	// begin inline asm
	shfl.sync.down.b32 %r254, %r255, %r256, %r257, %r258;
	// end inline asm
	mov.b64 	%rd96, {%r249, %r254};
	mov.b64 	%fd293, %rd96;
	setp.gt.s32 	%p61, %r208, 15;
	add.f64 	%fd16, %fd292, %fd293;
	selp.f64 	%fd343, %fd292, %fd16, %p61;
	setp.ne.s32 	%p62, %r208, 0;
	@%p62 bra 	$L__BB17_19;
	shr.u32 	%r259, %r5, 2;
	and.b32  	%r260, %r259, 248;
	mov.u32 	%r261, _ZZN3cub18CUB_300001_SM_10006detail6reduce18DeviceReduceKernelINS2_10policy_hubIdyN4cuda3std3__44plusIdEEE10Policy1000EN6thrust24THRUST_300001_SM_1000_NS6detail15normal_iteratorINSD_10device_ptrIdEEEEyS9_dNS7_10__identityEEEvT0_PT3_T1_NS0_13GridEvenShareISN_EET2_T4_E12temp_storage;
	add.s32 	%r262, %r261, %r260;
	st.shared.f64 	[%r262+16], %fd16;
$L__BB17_19:
	bar.sync 	0;
	setp.ne.s32 	%p63, %r5, 0;
	@%p63 bra 	$L__BB17_46;
	ld.shared.f64 	%fd294, [_ZZN3cub18CUB_300001_SM_10006detail6reduce18DeviceReduceKernelINS2_10policy_hubIdyN4cuda3std3__44plusIdEEE10Policy1000EN6thrust24THRUST_300001_SM_1000_NS6detail15normal_iteratorINSD_10device_ptrIdEEEEyS9_dNS7_10__identityEEEvT0_PT3_T1_NS0_13GridEvenShareISN_EET2_T4_E12temp_storage+24];
	add.f64 	%fd295, %fd343, %fd294;
	ld.shared.f64 	%fd296, [_ZZN3cub18CUB_300001_SM_10006detail6reduce18DeviceReduceKernelINS2_10policy_hubIdyN4cuda3std3__44plusIdEEE10Policy1000EN6thrust24THRUST_300001_SM_1000_NS6detail15normal_iteratorINSD_10device_ptrIdEEEEyS9_dNS7_10__identityEEEvT0_PT3_T1_NS0_13GridEvenShareISN_EET2_T4_E12temp_storage+32];
	add.f64 	%fd297, %fd295, %fd296;
	ld.shared.f64 	%fd298, [_ZZN3cub18CUB_300001_SM_10006detail6reduce18DeviceReduceKernelINS2_10policy_hubIdyN4cuda3std3__44plusIdEEE10Policy1000EN6thrust24THRUST_300001_SM_1000_NS6detail15normal_iteratorINSD_10device_ptrIdEEEEyS9_dNS7_10__identityEEEvT0_PT3_T1_NS0_13GridEvenShareISN_EET2_T4_E12temp_storage+40];
	add.f64 	%fd299, %fd297, %fd298;
	ld.shared.f64 	%fd300, [_ZZN3cub18CUB_300001_SM_10006detail6reduce18DeviceReduceKernelINS2_10policy_hubIdyN4cuda3std3__44plusIdEEE10Policy1000EN6thrust24THRUST_300001_SM_1000_NS6detail15normal_iteratorINSD_10device_ptrIdEEEEyS9_dNS7_10__identityEEEvT0_PT3_T1_NS0_13GridEvenShareISN_EET2_T4_E12temp_storage+48];
	add.f64 	%fd301, %fd299, %fd300;
	ld.shared.f64 	%fd302, [_ZZN3cub18CUB_300001_SM_10006detail6reduce18DeviceReduceKernelINS2_10policy_hubIdyN4cuda3std3__44plusIdEEE10Policy1000EN6thrust24THRUST_300001_SM_1000_NS6detail15normal_iteratorINSD_10device_ptrIdEEEEyS9_dNS7_10__identityEEEvT0_PT3_T1_NS0_13GridEvenShareISN_EET2_T4_E12temp_storage+56];
	add.f64 	%fd303, %fd301, %fd302;
	ld.shared.f64 	%fd304, [_ZZN3cub18CUB_300001_SM_10006detail6reduce18DeviceReduceKernelINS2_10policy_hubIdyN4cuda3std3__44plusIdEEE10Policy1000EN6thrust24THRUST_300001_SM_1000_NS6detail15normal_iteratorINSD_10device_ptrIdEEEEyS9_dNS7_10__identityEEEvT0_PT3_T1_NS0_13GridEvenShareISN_EET2_T4_E12temp_storage+64];
	add.f64 	%fd305, %fd303, %fd304;
	ld.shared.f64 	%fd306, [_ZZN3cub18CUB_300001_SM_10006detail6reduce18DeviceReduceKernelINS2_10policy_hubIdyN4cuda3std3__44plusIdEEE10Policy1000EN6thrust24THRUST_300001_SM_1000_NS6detail15normal_iteratorINSD_10device_ptrIdEEEEyS9_dNS7_10__identityEEEvT0_PT3_T1_NS0_13GridEvenShareISN_EET2_T4_E12temp_storage+72];
	add.f64 	%fd307, %fd305, %fd306;
	ld.shared.f64 	%fd308, [_ZZN3cub18CUB_300001_SM_10006detail6reduce18DeviceReduceKernelINS2_10policy_hubIdyN4cuda3std3__44plusIdEEE10Policy1000EN6thrust24THRUST_300001_SM_1000_NS6detail15normal_iteratorINSD_10device_ptrIdEEEEyS9_dNS7_10__identityEEEvT0_PT3_T1_NS0_13GridEvenShareISN_EET2_T4_E12temp_storage+80];
	add.f64 	%fd309, %fd307, %fd308;
	ld.shared.f64 	%fd310, [_ZZN3cub18CUB_300001_SM_10006detail6reduce18DeviceReduceKernelINS2_10policy_hubIdyN4cuda3std3__44plusIdEEE10Policy1000EN6thrust24THRUST_300001_SM_1000_NS6detail15normal_iteratorINSD_10device_ptrIdEEEEyS9_dNS7_10__identityEEEvT0_PT3_T1_NS0_13GridEvenShareISN_EET2_T4_E12temp_storage+88];
	add.f64 	%fd311, %fd309, %fd310;
	ld.shared.f64 	%fd312, [_ZZN3cub18CUB_300001_SM_10006detail6reduce18DeviceReduceKernelINS2_10policy_hubIdyN4cuda3std3__44plusIdEEE10Policy1000EN6thrust24THRUST_300001_SM_1000_NS6detail15normal_iteratorINSD_10device_ptrIdEEEEyS9_dNS7_10__identityEEEvT0_PT3_T1_NS0_13GridEvenShareISN_EET2_T4_E12temp_storage+96];
	add.f64 	%fd313, %fd311, %fd312;
	ld.shared.f64 	%fd314, [_ZZN3cub18CUB_300001_SM_10006detail6reduce18DeviceReduceKernelINS2_10policy_hubIdyN4cuda3std3__44plusIdEEE10Policy1000EN6thrust24THRUST_300001_SM_1000_NS6detail15normal_iteratorINSD_10device_ptrIdEEEEyS9_dNS7_10__identityEEEvT0_PT3_T1_NS0_13GridEvenShareISN_EET2_T4_E12temp_storage+104];
	add.f64 	%fd315, %fd313, %fd314;
	ld.shared.f64 	%fd316, [_ZZN3cub18CUB_300001_SM_10006detail6reduce18DeviceReduceKernelINS2_10policy_hubIdyN4cuda3std3__44plusIdEEE10Policy1000EN6thrust24THRUST_300001_SM_1000_NS6detail15normal_iteratorINSD_10device_ptrIdEEEEyS9_dNS7_10__identityEEEvT0_PT3_T1_NS0_13GridEvenShareISN_EET2_T4_E12temp_storage+112];
	add.f64 	%fd317, %fd315, %fd316;
	ld.shared.f64 	%fd318, [_ZZN3cub18CUB_300001_SM_10006detail6reduce18DeviceReduceKernelINS2_10policy_hubIdyN4cuda3std3__44plusIdEEE10Policy1000EN6thrust24THRUST_300001_SM_1000_NS6detail15normal_iteratorINSD_10device_ptrIdEEEEyS9_dNS7_10__identityEEEvT0_PT3_T1_NS0_13GridEvenShareISN_EET2_T4_E12temp_storage+120];
	add.f64 	%fd319, %fd317, %fd318;
	ld.shared.f64 	%fd320, [_ZZN3cub18CUB_300001_SM_10006detail6reduce18DeviceReduceKernelINS2_10policy_hubIdyN4cuda3std3__44plusIdEEE10Policy1000EN6thrust24THRUST_300001_SM_1000_NS6detail15normal_iteratorINSD_10device_ptrIdEEEEyS9_dNS7_10__identityEEEvT0_PT3_T1_NS0_13GridEvenShareISN_EET2_T4_E12temp_storage+128];
	add.f64 	%fd321, %fd319, %fd320;
	ld.shared.f64 	%fd322, [_ZZN3cub18CUB_300001_SM_10006detail6reduce18DeviceReduceKernelINS2_10policy_hubIdyN4cuda3std3__44plusIdEEE10Policy1000EN6thrust24THRUST_300001_SM_1000_NS6detail15normal_iteratorINSD_10device_ptrIdEEEEyS9_dNS7_10__identityEEEvT0_PT3_T1_NS0_13GridEvenShareISN_EET2_T4_E12temp_storage+136];
	add.f64 	%fd343, %fd321, %fd322;
	bra.uni 	$L__BB17_46;
$L__BB17_21:
	// begin inline asm
	mov.u32 %r145, %laneid;
	// end inline asm
	and.b32  	%r196, %r5, 992;
	add.s32 	%r197, %r196, 32;
	setp.gt.s32 	%p34, %r197, %r4;
	not.b32 	%r198, %r196;
	add.s32 	%r199, %r4, %r198;
	selp.b32 	%r194, %r199, 31, %p34;
	mov.b64 	%rd77, %fd332;
	mov.b64 	{%r147, %r152}, %rd77;
	mov.b32 	%r153, 1;
	mov.b32 	%r195, -1;
	// begin inline asm
	shfl.sync.down.b32 %r146, %r147, %r153, %r194, %r195;
	// end inline asm
	// begin inline asm
	shfl.sync.down.b32 %r151, %r152, %r153, %r194, %r195;
	// end inline asm
	mov.b64 	%rd78, {%r146, %r151};
	mov.b64 	%fd223, %rd78;
	setp.lt.s32 	%p35, %r145, %r194;
	add.f64 	%fd224, %fd332, %fd223;
	selp.f64 	%fd225, %fd224, %fd332, %p35;
	mov.b64 	%rd79, %fd225;
	mov.b64 	{%r157, %r162}, %rd79;
	mov.b32 	%r163, 2;
	// begin inline asm
	shfl.sync.down.b32 %r156, %r157, %r163, %r194, %r195;
	// end inline asm
	// begin inline asm
	shfl.sync.down.b32 %r161, %r162, %r163, %r194, %r195;
	// end inline asm
	mov.b64 	%rd80, {%r156, %r161};
	mov.b64 	%fd226, %rd80;
	add.s32 	%r200, %r145, 2;
	setp.gt.s32 	%p36, %r200, %r194;
	add.f64 	%fd227, %fd225, %fd226;
	selp.f64 	%fd228, %fd225, %fd227, %p36;
	mov.b64 	%rd81, %fd228;
	mov.b64 	{%r167, %r172}, %rd81;
	mov.b32 	%r173, 4;
	// begin inline asm
	shfl.sync.down.b32 %r166, %r167, %r173, %r194, %r195;
	// end inline asm
	// begin inline asm
	shfl.sync.down.b32 %r171, %r172, %r173, %r194, %r195;
	// end inline asm
	mov.b64 	%rd82, {%r166, %r171};
	mov.b64 	%fd229, %rd82;
	add.s32 	%r201, %r145, 4;
	setp.gt.s32 	%p37, %r201, %r194;
	add.f64 	%fd230, %fd228, %fd229;
	selp.f64 	%fd231, %fd228, %fd230, %p37;
	mov.b64 	%rd83, %fd231;
	mov.b64 	{%r177, %r182}, %rd83;
	mov.b32 	%r183, 8;
	// begin inline asm
	shfl.sync.down.b32 %r176, %r177, %r183, %r194, %r195;
	// end inline asm
	// begin inline asm
	shfl.sync.down.b32 %r181, %r182, %r183, %r194, %r195;
	// end inline asm
	mov.b64 	%rd84, {%r176, %r181};
	mov.b64 	%fd232, %rd84;
	add.s32 	%r202, %r145, 8;
	setp.gt.s32 	%p38, %r202, %r194;
	add.f64 	%fd233, %fd231, %fd232;
	selp.f64 	%fd234, %fd231, %fd233, %p38;
	mov.b64 	%rd85, %fd234;
	mov.b64 	{%r187, %r192}, %rd85;
	mov.b32 	%r193, 16;
	// begin inline asm
	shfl.sync.down.b32 %r186, %r187, %r193, %r194, %r195;
	// end inline asm
	// begin inline asm
	shfl.sync.down.b32 %r191, %r192, %r193, %r194, %r195;
	// end inline asm
	mov.b64 	%rd86, {%r186, %r191};
	mov.b64 	%fd235, %rd86;
	add.s32 	%r203, %r145, 16;
	setp.gt.s32 	%p39, %r203, %r194;
	add.f64 	%fd236, %fd234, %fd235;
	selp.f64 	%fd343, %fd234, %fd236, %p39;
	setp.ne.s32 	%p40, %r145, 0;
	@%p40 bra 	$L__BB17_23;
	shr.u32 	%r204, %r5, 2;
	and.b32  	%r205, %r204, 248;
	mov.u32 	%r206, _ZZN3cub18CUB_300001_SM_10006detail6reduce18DeviceReduceKernelINS2_10policy_hubIdyN4cuda3std3__44plusIdEEE10Policy1000EN6thrust24THRUST_300001_SM_1000_NS6detail15normal_iteratorINSD_10device_ptrIdEEEEyS9_dNS7_10__identityEEEvT0_PT3_T1_NS0_13GridEvenShareISN_EET2_T4_E12temp_storage;
	add.s32 	%r207, %r206, %r205;
	st.shared.f64 	[%r207+16], %fd343;
$L__BB17_23:
	bar.sync 	0;
	setp.ne.s32 	%p41, %r5, 0;
	@%p41 bra 	$L__BB17_46;
	setp.gt.s32 	%p42, %r4, 32;
	ld.shared.f64 	%fd237, [_ZZN3cub18CUB_300001_SM_10006detail6reduce18DeviceReduceKernelINS2_10policy_hubIdyN4cuda3std3__44plusIdEEE10Policy1000EN6thrust24THRUST_300001_SM_1000_NS6detail15normal_iteratorINSD_10device_ptrIdEEEEyS9_dNS7_10__identityEEEvT0_PT3_T1_NS0_13GridEvenShareISN_EET2_T4_E12temp_storage+24];
	add.f64 	%fd238, %fd343, %fd237;
	selp.f64 	%fd239, %fd238, %fd343, %p42;
	setp.gt.s32 	%p43, %r4, 64;
	ld.shared.f64 	%fd240, [_ZZN3cub18CUB_300001_SM_10006detail6reduce18DeviceReduceKernelINS2_10policy_hubIdyN4cuda3std3__44plusIdEEE10Policy1000EN6thrust24THRUST_300001_SM_1000_NS6detail15normal_iteratorINSD_10device_ptrIdEEEEyS9_dNS7_10__identityEEEvT0_PT3_T1_NS0_13GridEvenShareISN_EET2_T4_E12temp_storage+32];
	add.f64 	%fd241, %fd240, %fd239;
	selp.f64 	%fd242, %fd241, %fd239, %p43;
	setp.gt.s32 	%p44, %r4, 96;
	ld.shared.f64 	%fd243, [_ZZN3cub18CUB_300001_SM_10006detail6reduce18DeviceReduceKernelINS2_10policy_hubIdyN4cuda3std3__44plusIdEEE10Policy1000EN6thrust24THRUST_300001_SM_1000_NS6detail15normal_iteratorINSD_10device_ptrIdEEEEyS9_dNS7_10__identityEEEvT0_PT3_T1_NS0_13GridEvenShareISN_EET2_T4_E12temp_storage+40];
	add.f64 	%fd244, %fd243, %fd242;
	selp.f64 	%fd245, %fd244, %fd242, %p44;
	setp.gt.s32 	%p45, %r4, 128;
	ld.shared.f64 	%fd246, [_ZZN3cub18CUB_300001_SM_10006detail6reduce18DeviceReduceKernelINS2_10policy_hubIdyN4cuda3std3__44plusIdEEE10Policy1000EN6thrust24THRUST_300001_SM_1000_NS6detail15normal_iteratorINSD_10device_ptrIdEEEEyS9_dNS7_10__identityEEEvT0_PT3_T1_NS0_13GridEvenShareISN_EET2_T4_E12temp_storage+48];
	add.f64 	%fd247, %fd246, %fd245;
	selp.f64 	%fd248, %fd247, %fd245, %p45;
	setp.gt.s32 	%p46, %r4, 160;
	ld.shared.f64 	%fd249, [_ZZN3cub18CUB_300001_SM_10006detail6reduce18DeviceReduceKernelINS2_10policy_hubIdyN4cuda3std3__44plusIdEEE10Policy1000EN6thrust24THRUST_300001_SM_1000_NS6detail15normal_iteratorINSD_10device_ptrIdEEEEyS9_dNS7_10__identityEEEvT0_PT3_T1_NS0_13GridEvenShareISN_EET2_T4_E12temp_storage+56];
	add.f64 	%fd250, %fd249, %fd248;
	selp.f64 	%fd251, %fd250, %fd248, %p46;
	setp.gt.s32 	%p47, %r4, 192;
	ld.shared.f64 	%fd252, [_ZZN3cub18CUB_300001_SM_10006detail6reduce18DeviceReduceKernelINS2_10policy_hubIdyN4cuda3std3__44plusIdEEE10Policy1000EN6thrust24THRUST_300001_SM_1000_NS6detail15normal_iteratorINSD_10device_ptrIdEEEEyS9_dNS7_10__identityEEEvT0_PT3_T1_NS0_13GridEvenShareISN_EET2_T4_E12temp_storage+64];
	add.f64 	%fd253, %fd252, %fd251;
	selp.f64 	%fd254, %fd253, %fd251, %p47;
	setp.gt.s32 	%p48, %r4, 224;
	ld.shared.f64 	%fd255, [_ZZN3cub18CUB_300001_SM_10006detail6reduce18DeviceReduceKernelINS2_10policy_hubIdyN4cuda3std3__44plusIdEEE10Policy1000EN6thrust24THRUST_300001_SM_1000_NS6detail15normal_iteratorINSD_10device_ptrIdEEEEyS9_dNS7_10__identityEEEvT0_PT3_T1_NS0_13GridEvenShareISN_EET2_T4_E12temp_storage+72];
	add.f64 	%fd256, %fd255, %fd254;
	selp.f64 	%fd257, %fd256, %fd254, %p48;
	setp.gt.s32 	%p49, %r4, 256;
	ld.shared.f64 	%fd258, [_ZZN3cub18CUB_300001_SM_10006detail6reduce18DeviceReduceKernelINS2_10policy_hubIdyN4cuda3std3__44plusIdEEE10Policy1000EN6thrust24THRUST_300001_SM_1000_NS6detail15normal_iteratorINSD_10device_ptrIdEEEEyS9_dNS7_10__identityEEEvT0_PT3_T1_NS0_13GridEvenShareISN_EET2_T4_E12temp_storage+80];
	add.f64 	%fd259, %fd258, %fd257;
	selp.f64 	%fd260, %fd259, %fd257, %p49;
	setp.gt.s32 	%p50, %r4, 288;
	ld.shared.f64 	%fd261, [_ZZN3cub18CUB_300001_SM_10006detail6reduce18DeviceReduceKernelINS2_10policy_hubIdyN4cuda3std3__44plusIdEEE10Policy1000EN6thrust24THRUST_300001_SM_1000_NS6detail15normal_iteratorINSD_10device_ptrIdEEEEyS9_dNS7_10__identityEEEvT0_PT3_T1_NS0_13GridEvenShareISN_EET2_T4_E12temp_storage+88];
	add.f64 	%fd262, %fd261, %fd260;
	selp.f64 	%fd263, %fd262, %fd260, %p50;
	setp.gt.s32 	%p51, %r4, 320;
	ld.shared.f64 	%fd264, [_ZZN3cub18CUB_300001_SM_10006detail6reduce18DeviceReduceKernelINS2_10policy_hubIdyN4cuda3std3__44plusIdEEE10Policy1000EN6thrust24THRUST_300001_SM_1000_NS6detail15normal_iteratorINSD_10device_ptrIdEEEEyS9_dNS7_10__identityEEEvT0_PT3_T1_NS0_13GridEvenShareISN_EET2_T4_E12temp_storage+96];
	add.f64 	%fd265, %fd264, %fd263;
	selp.f64 	%fd266, %fd265, %fd263, %p51;
	setp.gt.s32 	%p52, %r4, 352;
	ld.shared.f64 	%fd267, [_ZZN3cub18CUB_300001_SM_10006detail6reduce18DeviceReduceKernelINS2_10policy_hubIdyN4cuda3std3__44plusIdEEE10Policy1000EN6thrust24THRUST_300001_SM_1000_NS6detail15normal_iteratorINSD_10device_ptrIdEEEEyS9_dNS7_10__identityEEEvT0_PT3_T1_NS0_13GridEvenShareISN_EET2_T4_E12temp_storage+104];
	add.f64 	%fd268, %fd267, %fd266;
	selp.f64 	%fd269, %fd268, %fd266, %p52;
	setp.gt.s32 	%p53, %r4, 384;
	ld.shared.f64 	%fd270, [_ZZN3cub18CUB_300001_SM_10006detail6reduce18DeviceReduceKernelINS2_10policy_hubIdyN4cuda3std3__44plusIdEEE10Policy1000EN6thrust24THRUST_300001_SM_1000_NS6detail15normal_iteratorINSD_10device_ptrIdEEEEyS9_dNS7_10__identityEEEvT0_PT3_T1_NS0_13GridEvenShareISN_EET2_T4_E12temp_storage+112];
	add.f64 	%fd271, %fd270, %fd269;
	selp.f64 	%fd272, %fd271, %fd269, %p53;
	setp.gt.s32 	%p54, %r4, 416;
	ld.shared.f64 	%fd273, [_ZZN3cub18CUB_300001_SM_10006detail6reduce18DeviceReduceKernelINS2_10policy_hubIdyN4cuda3std3__44plusIdEEE10Policy1000EN6thrust24THRUST_300001_SM_1000_NS6detail15normal_iteratorINSD_10device_ptrIdEEEEyS9_dNS7_10__identityEEEvT0_PT3_T1_NS0_13GridEvenShareISN_EET2_T4_E12temp_storage+120];
	add.f64 	%fd274, %fd273, %fd272;
	selp.f64 	%fd275, %fd274, %fd272, %p54;
	setp.gt.s32 	%p55, %r4, 448;
	ld.shared.f64 	%fd276, [_ZZN3cub18CUB_300001_SM_10006detail6reduce18DeviceReduceKernelINS2_10policy_hubIdyN4cuda3std3__44plusIdEEE10Policy1000EN6thrust24THRUST_300001_SM_1000_NS6detail15normal_iteratorINSD_10device_ptrIdEEEEyS9_dNS7_10__identityEEEvT0_PT3_T1_NS0_13GridEvenShareISN_EET2_T4_E12temp_storage+128];
	add.f64 	%fd277, %fd276, %fd275;
	selp.f64 	%fd278, %fd277, %fd275, %p55;
	setp.gt.s32 	%p56, %r4, 480;
	ld.shared.f64 	%fd279, [_ZZN3cub18CUB_300001_SM_10006detail6reduce18DeviceReduceKernelINS2_10policy_hubIdyN4cuda3std3__44plusIdEEE10Policy1000EN6thrust24THRUST_300001_SM_1000_NS6detail15normal_iteratorINSD_10device_ptrIdEEEEyS9_dNS7_10__identityEEEvT0_PT3_T1_NS0_13GridEvenShareISN_EET2_T4_E12temp_storage+136];
	add.f64 	%fd280, %fd279, %fd278;
	selp.f64 	%fd343, %fd280, %fd278, %p56;
	bra.uni 	$L__BB17_46;
$L__BB17_25:
	cvt.u32.u64 	%r52, %rd4;
	mov.u32 	%r27, %tid.x;
	add.s32 	%r53, %r52, %r27;
	mul.wide.u32 	%rd27, %r53, 8;
	add.s64 	%rd28, %rd2, %rd27;
	ld.global.f64 	%fd41, [%rd28];
	ld.global.f64 	%fd42, [%rd28+4096];
	ld.global.f64 	%fd43, [%rd28+8192];
	ld.global.f64 	%fd44, [%rd28+12288];
	ld.global.f64 	%fd45, [%rd28+16384];
	ld.global.f64 	%fd46, [%rd28+20480];
	ld.global.f64 	%fd47, [%rd28+24576];
	add.f64 	%fd48, %fd41, %fd42;
	add.f64 	%fd49, %fd48, %fd43;
	add.f64 	%fd50, %fd49, %fd44;
	add.f64 	%fd51, %fd50, %fd45;
	add.f64 	%fd52, %fd51, %fd46;
	add.f64 	%fd342, %fd52, %fd47;
	setp.lt.u64 	%p2, %rd5, %rd3;
	@%p2 bra 	$L__BB17_42;
	cvt.u32.u64 	%r55, %rd3;
	cvt.u64.u32 	%rd10, %r27;
	add.s64 	%rd103, %rd4, %rd3;
	cvt.u32.u64 	%r28, %rd1;
	not.b32 	%r57, %r27;
	add.s32 	%r58, %r57, %r28;
	sub.s32 	%r59, %r58, %r55;
	sub.s32 	%r272, %r59, %r52;
	add.s64 	%rd29, %rd103, %rd10;
	shl.b64 	%rd30, %rd29, 3;
	add.s64 	%rd31, %rd30, %rd2;
	add.s64 	%rd102, %rd31, 32768;
	mov.b32 	%r273, 0;
	mov.u64 	%rd104, %rd4;
$L__BB17_27:
	cvt.s64.s32 	%rd16, %r50;
	add.s64 	%rd104, %rd104, %rd16;
	add.s64 	%rd32, %rd1, -3584;
	setp.gt.u64 	%p3, %rd104, %rd32;
	@%p3 bra 	$L__BB17_29;
	mul.lo.s32 	%r61, %r1, 3584;
	cvt.s64.s32 	%rd33, %r61;
	add.s64 	%rd34, %rd104, %rd10;
	shl.b64 	%rd35, %rd34, 3;
	add.s64 	%rd36, %rd2, %rd35;
	ld.global.f64 	%fd53, [%rd36];
	ld.global.f64 	%fd54, [%rd36+4096];
	ld.global.f64 	%fd55, [%rd36+8192];
	ld.global.f64 	%fd56, [%rd36+12288];
	ld.global.f64 	%fd57, [%rd36+16384];
	ld.global.f64 	%fd58, [%rd36+20480];
	ld.global.f64 	%fd59, [%rd36+24576];
	add.f64 	%fd60, %fd342, %fd53;
	add.f64 	%fd61, %fd60, %fd54;
	add.f64 	%fd62, %fd61, %fd55;
	add.f64 	%fd63, %fd62, %fd56;
	add.f64 	%fd64, %fd63, %fd57;
	add.f64 	%fd65, %fd64, %fd58;
	add.f64 	%fd342, %fd65, %fd59;
	sub.s64 	%rd37, %rd1, %rd104;
	setp.lt.u64 	%p4, %rd37, %rd33;
	add.s32 	%r273, %r273, 1;
	add.s64 	%rd103, %rd103, %rd33;
	sub.s32 	%r272, %r272, %r61;
	mul.wide.s32 	%rd38, %r61, 8;
	add.s64 	%rd102, %rd102, %rd38;
	@%p4 bra 	$L__BB17_42;
	bra.uni 	$L__BB17_27;
$L__BB17_29:
	setp.le.u64 	%p5, %rd1, %rd104;
	cvt.u32.u64 	%r62, %rd104;
	cvt.u32.u64 	%r63, %rd1;
	sub.s32 	%r64, %r63, %r62;
	setp.ge.s32 	%p6, %r27, %r64;
	or.pred  	%p7, %p5, %p6;
	@%p7 bra 	$L__BB17_42;
	cvt.u32.u64 	%r66, %rd16;
	cvt.u32.u64 	%r67, %rd4;
	not.b32 	%r68, %r27;
	add.s32 	%r69, %r68, %r28;
	add.s32 	%r70, %r66, %r67;
	sub.s32 	%r71, %r69, %r70;
	mul.lo.s32 	%r72, %r1, %r273;
	mad.lo.s32 	%r73, %r72, -3584, %r71;
	shr.u32 	%r74, %r73, 9;
	add.s32 	%r34, %r74, 1;
	and.b32  	%r35, %r34, 15;
	setp.lt.u32 	%p8, %r73, 7680;
	mov.u32 	%r276, %r27;
	@%p8 bra 	$L__BB17_33;
	shr.u32 	%r75, %r272, 9;
	add.s32 	%r76, %r75, 1;
	and.b32  	%r77, %r76, 16777200;
	neg.s32 	%r274, %r77;
	mov.u32 	%r276, %r27;
$L__BB17_32:
	.pragma "nounroll";
	ld.global.f64 	%fd67, [%rd102+-32768];
	add.f64 	%fd68, %fd342, %fd67;
	ld.global.f64 	%fd69, [%rd102+-28672];
	add.f64 	%fd70, %fd68, %fd69;
	ld.global.f64 	%fd71, [%rd102+-24576];
	add.f64 	%fd72, %fd70, %fd71;
	ld.global.f64 	%fd73, [%rd102+-20480];
	add.f64 	%fd74, %fd72, %fd73;
	ld.global.f64 	%fd75, [%rd102+-16384];
	add.f64 	%fd76, %fd74, %fd75;
	ld.global.f64 	%fd77, [%rd102+-12288];
	add.f64 	%fd78, %fd76, %fd77;
	ld.global.f64 	%fd79, [%rd102+-8192];
	add.f64 	%fd80, %fd78, %fd79;
	ld.global.f64 	%fd81, [%rd102+-4096];
	add.f64 	%fd82, %fd80, %fd81;
	ld.global.f64 	%fd83, [%rd102];
	add.f64 	%fd84, %fd82, %fd83;
	ld.global.f64 	%fd85, [%rd102+4096];
	add.f64 	%fd86, %fd84, %fd85;
	ld.global.f64 	%fd87, [%rd102+8192];
	add.f64 	%fd88, %fd86, %fd87;
	ld.global.f64 	%fd89, [%rd102+12288];
	add.f64 	%fd90, %fd88, %fd89;
	ld.global.f64 	%fd91, [%rd102+16384];
	add.f64 	%fd92, %fd90, %fd91;
	ld.global.f64 	%fd93, [%rd102+20480];
	add.f64 	%fd94, %fd92, %fd93;
	ld.global.f64 	%fd95, [%rd102+24576];
	add.f64 	%fd96, %fd94, %fd95;
	ld.global.f64 	%fd97, [%rd102+28672];
	add.f64 	%fd342, %fd96, %fd97;
	add.s32 	%r276, %r276, 8192;
	add.s32 	%r274, %r274, 16;
	add.s64 	%rd102, %rd102, 65536;
	setp.ne.s32 	%p9, %r274, 0;
	@%p9 bra 	$L__BB17_32;
$L__BB17_33:
	setp.eq.s32 	%p10, %r35, 0;
	@%p10 bra 	$L__BB17_42;
	and.b32  	%r42, %r34, 7;
	setp.lt.u32 	%p11, %r35, 8;
	@%p11 bra 	$L__BB17_36;
	cvt.u64.u32 	%rd39, %r276;
	add.s64 	%rd40, %rd104, %rd39;
	shl.b64 	%rd41, %rd40, 3;
	add.s64 	%rd42, %rd2, %rd41;
	ld.global.f64 	%fd99, [%rd42];
	add.f64 	%fd100, %fd342, %fd99;
	ld.global.f64 	%fd101, [%rd42+4096];
	add.f64 	%fd102, %fd100, %fd101;
	ld.global.f64 	%fd103, [%rd42+8192];
	add.f64 	%fd104, %fd102, %fd103;
	ld.global.f64 	%fd105, [%rd42+12288];
	add.f64 	%fd106, %fd104, %fd105;
	ld.global.f64 	%fd107, [%rd42+16384];
	add.f64 	%fd108, %fd106, %fd107;
	ld.global.f64 	%fd109, [%rd42+20480];
	add.f64 	%fd110, %fd108, %fd109;
	ld.global.f64 	%fd111, [%rd42+24576];
	add.f64 	%fd112, %fd110, %fd111;
	ld.global.f64 	%fd113, [%rd42+28672];
	add.f64 	%fd342, %fd112, %fd113;
	add.s32 	%r276, %r276, 4096;
$L__BB17_36:
	setp.eq.s32 	%p12, %r42, 0;
	@%p12 bra 	$L__BB17_42;
	setp.lt.u32 	%p13, %r42, 4;
	@%p13 bra 	$L__BB17_39;
	cvt.u64.u32 	%rd43, %r276;
	add.s64 	%rd44, %rd104, %rd43;
	shl.b64 	%rd45, %rd44, 3;
	add.s64 	%rd46, %rd2, %rd45;
	ld.global.f64 	%fd115, [%rd46];
	add.f64 	%fd116, %fd342, %fd115;
	ld.global.f64 	%fd117, [%rd46+4096];
	add.f64 	%fd118, %fd116, %fd117;
	ld.global.f64 	%fd119, [%rd46+8192];
	add.f64 	%fd120, %fd118, %fd119;
	ld.global.f64 	%fd121, [%rd46+12288];
	add.f64 	%fd342, %fd120, %fd121;
	add.s32 	%r276, %r276, 2048;
$L__BB17_39:
	and.b32  	%r78, %r34, 3;
	setp.eq.s32 	%p14, %r78, 0;
	@%p14 bra 	$L__BB17_42;
	cvt.u64.u32 	%rd47, %r276;
	add.s64 	%rd48, %rd47, %rd103;
	shl.b64 	%rd49, %rd48, 3;
	add.s64 	%rd106, %rd2, %rd49;
	cvt.u16.u32 	%rs1, %r272;
	shr.u16 	%rs2, %rs1, 9;
	add.s16 	%rs3, %rs2, 1;
	cvt.u32.u16 	%r79, %rs3;
	and.b32  	%r80, %r79, 3;
	neg.s32 	%r279, %r80;
$L__BB17_41:
	.pragma "nounroll";
	ld.global.f64 	%fd122, [%rd106];
	add.f64 	%fd342, %fd342, %fd122;
	add.s64 	%rd106, %rd106, 4096;
	add.s32 	%r279, %r279, 1;
	setp.ne.s32 	%p15, %r279, 0;
	@%p15 bra 	$L__BB17_41;
$L__BB17_42:
	// begin inline asm
	mov.u32 %r81, %laneid;
	// end inline asm
	mov.b64 	%rd50, %fd342;
	mov.b64 	{%r83, %r88}, %rd50;
	mov.b32 	%r89, 1;
	mov.b32 	%r130, 31;
	mov.b32 	%r131, -1;
	// begin inline asm
	shfl.sync.down.b32 %r82, %r83, %r89, %r130, %r131;
	// end inline asm
	// begin inline asm
	shfl.sync.down.b32 %r87, %r88, %r89, %r130, %r131;
	// end inline asm
	mov.b64 	%rd51, {%r82, %r87};
	mov.b64 	%fd123, %rd51;
	setp.gt.s32 	%p16, %r81, 30;
	add.f64 	%fd124, %fd342, %fd123;
	selp.f64 	%fd125, %fd342, %fd124, %p16;
	mov.b64 	%rd52, %fd125;
	mov.b64 	{%r93, %r98}, %rd52;
	mov.b32 	%r99, 2;
	// begin inline asm
	shfl.sync.down.b32 %r92, %r93, %r99, %r130, %r131;
	// end inline asm
	// begin inline asm
	shfl.sync.down.b32 %r97, %r98, %r99, %r130, %r131;
	// end inline asm
	mov.b64 	%rd53, {%r92, %r97};
	mov.b64 	%fd126, %rd53;
	setp.gt.s32 	%p17, %r81, 29;
	add.f64 	%fd127, %fd125, %fd126;
	selp.f64 	%fd128, %fd125, %fd127, %p17;
	mov.b64 	%rd54, %fd128;
	mov.b64 	{%r103, %r108}, %rd54;
	mov.b32 	%r109, 4;
	// begin inline asm
	shfl.sync.down.b32 %r102, %r103, %r109, %r130, %r131;
	// end inline asm
	// begin inline asm
	shfl.sync.down.b32 %r107, %r108, %r109, %r130, %r131;
	// end inline asm
	mov.b64 	%rd55, {%r102, %r107};
	mov.b64 	%fd129, %rd55;
	setp.gt.s32 	%p18, %r81, 27;
	add.f64 	%fd130, %fd128, %fd129;
	selp.f64 	%fd131, %fd128, %fd130, %p18;
	mov.b64 	%rd56, %fd131;
	mov.b64 	{%r113, %r118}, %rd56;
	mov.b32 	%r119, 8;
	// begin inline asm
	shfl.sync.down.b32 %r112, %r113, %r119, %r130, %r131;
	// end inline asm
	// begin inline asm
	shfl.sync.down.b32 %r117, %r118, %r119, %r130, %r131;
	// end inline asm
	mov.b64 	%rd57, {%r112, %r117};
	mov.b64 	%fd132, %rd57;
	setp.gt.s32 	%p19, %r81, 23;
	add.f64 	%fd133, %fd131, %fd132;
	selp.f64 	%fd134, %fd131, %fd133, %p19;
	mov.b64 	%rd58, %fd134;
	mov.b64 	{%r123, %r128}, %rd58;
	mov.b32 	%r129, 16;
	// begin inline asm
	shfl.sync.down.b32 %r122, %r123, %r129, %r130, %r131;
	// end inline asm
	// begin inline asm
	shfl.sync.down.b32 %r127, %r128, %r129, %r130, %r131;
	// end inline asm
	mov.b64 	%rd59, {%r122, %r127};
	mov.b64 	%fd135, %rd59;
	setp.gt.s32 	%p20, %r81, 15;
	add.f64 	%fd37, %fd134, %fd135;
	selp.f64 	%fd343, %fd134, %fd37, %p20;
	setp.ne.s32 	%p21, %r81, 0;
	@%p21 bra 	$L__BB17_44;
	shr.u32 	%r132, %r27, 2;
	and.b32  	%r133, %r132, 248;
	mov.u32 	%r134, _ZZN3cub18CUB_300001_SM_10006detail6reduce18DeviceReduceKernelINS2_10policy_hubIdyN4cuda3std3__44plusIdEEE10Policy1000EN6thrust24THRUST_300001_SM_1000_NS6detail15normal_iteratorINSD_10device_ptrIdEEEEyS9_dNS7_10__identityEEEvT0_PT3_T1_NS0_13GridEvenShareISN_EET2_T4_E12temp_storage;
	add.s32 	%r135, %r134, %r133;
	st.shared.f64 	[%r135+16], %fd37;
$L__BB17_44:
	bar.sync 	0;
	setp.ne.s32 	%p22, %r27, 0;
	@%p22 bra 	$L__BB17_46;
	ld.shared.f64 	%fd136, [_ZZN3cub18CUB_300001_SM_10006detail6reduce18DeviceReduceKernelINS2_10policy_hubIdyN4cuda3std3__44plusIdEEE10Policy1000EN6thrust24THRUST_300001_SM_1000_NS6detail15normal_iteratorINSD_10device_ptrIdEEEEyS9_dNS7_10__identityEEEvT0_PT3_T1_NS0_13GridEvenShareISN_EET2_T4_E12temp_storage+24];
	add.f64 	%fd137, %fd343, %fd136;
	ld.shared.f64 	%fd138, [_ZZN3cub18CUB_300001_SM_10006detail6reduce18DeviceReduceKernelINS2_10policy_hubIdyN4cuda3std3__44plusIdEEE10Policy1000EN6thrust24THRUST_300001_SM_1000_NS6detail15normal_iteratorINSD_10device_ptrIdEEEEyS9_dNS7_10__identityEEEvT0_PT3_T1_NS0_13GridEvenShareISN_EET2_T4_E12temp_storage+32];
	add.f64 	%fd139, %fd137, %fd138;
	ld.shared.f64 	%fd140, [_ZZN3cub18CUB_300001_SM_10006detail6reduce18DeviceReduceKernelINS2_10policy_hubIdyN4cuda3std3__44plusIdEEE10Policy1000EN6thrust24THRUST_300001_SM_1000_NS6detail15normal_iteratorINSD_10device_ptrIdEEEEyS9_dNS7_10__identityEEEvT0_PT3_T1_NS0_13GridEvenShareISN_EET2_T4_E12temp_storage+40];
	add.f64 	%fd141, %fd139, %fd140;
	ld.shared.f64 	%fd142, [_ZZN3cub18CUB_300001_SM_10006detail6reduce18DeviceReduceKernelINS2_10policy_hubIdyN4cuda3std3__44plusIdEEE10Policy1000EN6thrust24THRUST_300001_SM_1000_NS6detail15normal_iteratorINSD_10device_ptrIdEEEEyS9_dNS7_10__identityEEEvT0_PT3_T1_NS0_13GridEvenShareISN_EET2_T4_E12temp_storage+48];
	add.f64 	%fd143, %fd141, %fd142;
	ld.shared.f64 	%fd144, [_ZZN3cub18CUB_300001_SM_10006detail6reduce18DeviceReduceKernelINS2_10policy_hubIdyN4cuda3std3__44plusIdEEE10Policy1000EN6thrust24THRUST_300001_SM_1000_NS6detail15normal_iteratorINSD_10device_ptrIdEEEEyS9_dNS7_10__identityEEEvT0_PT3_T1_NS0_13GridEvenShareISN_EET2_T4_E12temp_storage+56];
	add.f64 	%fd145, %fd143, %fd144;
	ld.shared.f64 	%fd146, [_ZZN3cub18CUB_300001_SM_10006detail6reduce18DeviceReduceKernelINS2_10policy_hubIdyN4cuda3std3__44plusIdEEE10Policy1000EN6thrust24THRUST_300001_SM_1000_NS6detail15normal_iteratorINSD_10device_ptrIdEEEEyS9_dNS7_10__identityEEEvT0_PT3_T1_NS0_13GridEvenShareISN_EET2_T4_E12temp_storage+64];
	add.f64 	%fd147, %fd145, %fd146;
	ld.shared.f64 	%fd148, [_ZZN3cub18CUB_300001_SM_10006detail6reduce18DeviceReduceKernelINS2_10policy_hubIdyN4cuda3std3__44plusIdEEE10Policy1000EN6thrust24THRUST_300001_SM_1000_NS6detail15normal_iteratorINSD_10device_ptrIdEEEEyS9_dNS7_10__identityEEEvT0_PT3_T1_NS0_13GridEvenShareISN_EET2_T4_E12temp_storage+72];
	add.f64 	%fd149, %fd147, %fd148;
	ld.shared.f64 	%fd150, [_ZZN3cub18CUB_300001_SM_10006detail6reduce18DeviceReduceKernelINS2_10policy_hubIdyN4cuda3std3__44plusIdEEE10Policy1000EN6thrust24THRUST_300001_SM_1000_NS6detail15normal_iteratorINSD_10device_ptrIdEEEEyS9_dNS7_10__identityEEEvT0_PT3_T1_NS0_13GridEvenShareISN_EET2_T4_E12temp_storage+80];
	add.f64 	%fd151, %fd149, %fd150;
	ld.shared.f64 	%fd152, [_ZZN3cub18CUB_300001_SM_10006detail6reduce18DeviceReduceKernelINS2_10policy_hubIdyN4cuda3std3__44plusIdEEE10Policy1000EN6thrust24THRUST_300001_SM_1000_NS6detail15normal_iteratorINSD_10device_ptrIdEEEEyS9_dNS7_10__identityEEEvT0_PT3_T1_NS0_13GridEvenShareISN_EET2_T4_E12temp_storage+88];
	add.f64 	%fd153, %fd151, %fd152;
	ld.shared.f64 	%fd154, [_ZZN3cub18CUB_300001_SM_10006detail6reduce18DeviceReduceKernelINS2_10policy_hubIdyN4cuda3std3__44plusIdEEE10Policy1000EN6thrust24THRUST_300001_SM_1000_NS6detail15normal_iteratorINSD_10device_ptrIdEEEEyS9_dNS7_10__identityEEEvT0_PT3_T1_NS0_13GridEvenShareISN_EET2_T4_E12temp_storage+96];
	add.f64 	%fd155, %fd153, %fd154;
	ld.shared.f64 	%fd156, [_ZZN3cub18CUB_300001_SM_10006detail6reduce18DeviceReduceKernelINS2_10policy_hubIdyN4cuda3std3__44plusIdEEE10Policy1000EN6thrust24THRUST_300001_SM_1000_NS6detail15normal_iteratorINSD_10device_ptrIdEEEEyS9_dNS7_10__identityEEEvT0_PT3_T1_NS0_13GridEvenShareISN_EET2_T4_E12temp_storage+104];
	add.f64 	%fd157, %fd155, %fd156;
	ld.shared.f64 	%fd158, [_ZZN3cub18CUB_300001_SM_10006detail6reduce18DeviceReduceKernelINS2_10policy_hubIdyN4cuda3std3__44plusIdEEE10Policy1000EN6thrust24THRUST_300001_SM_1000_NS6detail15normal_iteratorINSD_10device_ptrIdEEEEyS9_dNS7_10__identityEEEvT0_PT3_T1_NS0_13GridEvenShareISN_EET2_T4_E12temp_storage+112];
	add.f64 	%fd159, %fd157, %fd158;
	ld.shared.f64 	%fd160, [_ZZN3cub18CUB_300001_SM_10006detail6reduce18DeviceReduceKernelINS2_10policy_hubIdyN4cuda3std3__44plusIdEEE10Policy1000EN6thrust24THRUST_300001_SM_1000_NS6detail15normal_iteratorINSD_10device_ptrIdEEEEyS9_dNS7_10__identityEEEvT0_PT3_T1_NS0_13GridEvenShareISN_EET2_T4_E12temp_storage+120];
	add.f64 	%fd161, %fd159, %fd160;
	ld.shared.f64 	%fd162, [_ZZN3cub18CUB_300001_SM_10006detail6reduce18DeviceReduceKernelINS2_10policy_hubIdyN4cuda3std3__44plusIdEEE10Policy1000EN6thrust24THRUST_300001_SM_1000_NS6detail15normal_iteratorINSD_10device_ptrIdEEEEyS9_dNS7_10__identityEEEvT0_PT3_T1_NS0_13GridEvenShareISN_EET2_T4_E12temp_storage+128];
	add.f64 	%fd163, %fd161, %fd162;
	ld.shared.f64 	%fd164, [_ZZN3cub18CUB_300001_SM_10006detail6reduce18DeviceReduceKernelINS2_10policy_hubIdyN4cuda3std3__44plusIdEEE10Policy1000EN6thrust24THRUST_300001_SM_1000_NS6detail15normal_iteratorINSD_10device_ptrIdEEEEyS9_dNS7_10__identityEEEvT0_PT3_T1_NS0_13GridEvenShareISN_EET2_T4_E12temp_storage+136];
	add.f64 	%fd343, %fd163, %fd164;
$L__BB17_46:
	mov.u32 	%r263, %tid.x;
	setp.ne.s32 	%p64, %r263, 0;
	@%p64 bra 	$L__BB17_48;
	ld.param.u64 	%rd100, [_ZN3cub18CUB_300001_SM_10006detail6reduce18DeviceReduceKernelINS2_10policy_hubIdyN4cuda3std3__44plusIdEEE10Policy1000EN6thrust24THRUST_300001_SM_1000_NS6detail15normal_iteratorINSD_10device_ptrIdEEEEyS9_dNS7_10__identityEEEvT0_PT3_T1_NS0_13GridEvenShareISN_EET2_T4__param_1];
	cvta.to.global.u64 	%rd97, %rd100;
	mul.wide.u32 	%rd98, %r2, 8;
	add.s64 	%rd99, %rd97, %rd98;
	st.global.f64 	[%rd99], %fd343;
$L__BB17_48:
	ret;

}
	// .globl	_ZN3cub18CUB_300001_SM_10006detail6reduce28DeviceReduceSingleTileKernelINS2_10policy_hubIdyN4cuda3std3__44plusIdEEE10Policy1000EPdSC_iS9_ddNS7_10__identityEEEvT0_T1_T2_T3_T4_T6_
.visible .entry _ZN3cub18CUB_300001_SM_10006detail6reduce28DeviceReduceSingleTileKernelINS2_10policy_hubIdyN4cuda3std3__44plusIdEEE10Policy1000EPdSC_iS9_ddNS7_10__identityEEEvT0_T1_T2_T3_T4_T6_(
	.param .u64 .ptr .align 1 _ZN3cub18CUB_300001_SM_10006detail6reduce28DeviceReduceSingleTileKernelINS2_10policy_hubIdyN4cuda3std3__44plusIdEEE10Policy1000EPdSC_iS9_ddNS7_10__identityEEEvT0_T1_T2_T3_T4_T6__param_0,
	.param .u64 .ptr .align 1 _ZN3cub18CUB_300001_SM_10006detail6reduce28DeviceReduceSingleTileKernelINS2_10policy_hubIdyN4cuda3std3__44plusIdEEE10Policy1000EPdSC_iS9_ddNS7_10__identityEEEvT0_T1_T2_T3_T4_T6__param_1,
	.param .u32 _ZN3cub18CUB_300001_SM_10006detail6reduce28DeviceReduceSingleTileKernelINS2_10policy_hubIdyN4cuda3std3__44plusIdEEE10Policy1000EPdSC_iS9_ddNS7_10__identityEEEvT0_T1_T2_T3_T4_T6__param_2,
	.param .align 1 .b8 _ZN3cub18CUB_300001_SM_10006detail6reduce28DeviceReduceSingleTileKernelINS2_10policy_hubIdyN4cuda3std3__44plusIdEEE10Policy1000EPdSC_iS9_ddNS7_10__identityEEEvT0_T1_T2_T3_T4_T6__param_3[1],
	.param .f64 _ZN3cub18CUB_300001_SM_10006detail6reduce28DeviceReduceSingleTileKernelINS2_10policy_hubIdyN4cuda3std3__44plusIdEEE10Policy1000EPdSC_iS9_ddNS7_10__identityEEEvT0_T1_T2_T3_T4_T6__param_4,
	.param .align 1 .b8 _ZN3cub18CUB_300001_SM_10006detail6reduce28DeviceReduceSingleTileKernelINS2_10policy_hubIdyN4cuda3std3__44plusIdEEE10Policy1000EPdSC_iS9_ddNS7_10__identityEEEvT0_T1_T2_T3_T4_T6__param_5[1]
)
.maxntid 512
.minnctapersm 1
{
	.reg .pred 	%p<58>;
	.reg .b32 	%r<238>;
	.reg .b64 	%rd<104>;
	.reg .b64 	%fd<232>;
	// demoted variable
	.shared .align 8 .b8 _ZZN3cub18CUB_300001_SM_10006detail6reduce28DeviceReduceSingleTileKernelINS2_10policy_hubIdyN4cuda3std3__44plusIdEEE10Policy1000EPdSC_iS9_ddNS7_10__identityEEEvT0_T1_T2_T3_T4_T6_E12temp_storage[152];
	ld.param.u64 	%rd8, [_ZN3cub18CUB_300001_SM_10006detail6reduce28DeviceReduceSingleTileKernelINS2_10policy_hubIdyN4cuda3std3__44plusIdEEE10Policy1000EPdSC_iS9_ddNS7_10__identityEEEvT0_T1_T2_T3_T4_T6__param_0];
	ld.param.u64 	%rd9, [_ZN3cub18CUB_300001_SM_10006detail6reduce28DeviceReduceSingleTileKernelINS2_10policy_hubIdyN4cuda3std3__44plusIdEEE10Policy1000EPdSC_iS9_ddNS7_10__identityEEEvT0_T1_T2_T3_T4_T6__param_1];
	ld.param.u32 	%r34, [_ZN3cub18CUB_300001_SM_10006detail6reduce28DeviceReduceSingleTileKernelINS2_10policy_hubIdyN4cuda3std3__44plusIdEEE10Policy1000EPdSC_iS9_ddNS7_10__identityEEEvT0_T1_T2_T3_T4_T6__param_2];
	ld.param.f64 	%fd30, [_ZN3cub18CUB_300001_SM_10006detail6reduce28DeviceReduceSingleTileKernelINS2_10policy_hubIdyN4cuda3std3__44plusIdEEE10Policy1000EPdSC_iS9_ddNS7_10__identityEEEvT0_T1_T2_T3_T4_T6__param_4];
	cvta.to.global.u64 	%rd1, %rd9;
	setp.ne.s32 	%p1, %r34, 0;
	@%p1 bra 	$L__BB18_3;
	mov.u32 	%r224, %tid.x;
	setp.ne.s32 	%p57, %r224, 0;
	@%p57 bra 	$L__BB18_39;
	st.global.f64 	[%rd1], %fd30;
	bra.uni 	$L__BB18_39;
$L__BB18_3:
	setp.gt.s32 	%p2, %r34, 3583;
	@%p2 bra 	$L__BB18_21;
	mov.u32 	%r1, %tid.x;
	setp.ge.s32 	%p19, %r1, %r34;
	mov.f64 	%fd223, 0d0000000000000000;
	mov.u32 	%r228, %r1;
	@%p19 bra 	$L__BB18_6;
	mul.wide.u32 	%rd69, %r1, 8;
	add.s64 	%rd68, %rd8, %rd69;
	// begin inline asm
	ld.global.nc.u64 %rd67, [%rd68];
	// end inline asm
	mov.b64 	%fd223, %rd67;
	add.s32 	%r228, %r1, 512;
$L__BB18_6:
	setp.ge.s32 	%p20, %r228, %r34;
	@%p20 bra 	$L__BB18_12;
	not.b32 	%r100, %r228;
	add.s32 	%r4, %r34, %r100;
	and.b32  	%r101, %r4, 1536;
	setp.eq.s32 	%p21, %r101, 1536;
	@%p21 bra 	$L__BB18_10;
	mul.wide.u32 	%rd70, %r228, 8;
	add.s64 	%rd102, %rd8, %rd70;
	shr.u32 	%r102, %r4, 9;
	add.s32 	%r103, %r102, 1;
	and.b32  	%r104, %r103, 3;
	neg.s32 	%r226, %r104;
$L__BB18_9:
	.pragma "nounroll";
	// begin inline asm
	ld.global.nc.u64 %rd71, [%rd102];
	// end inline asm
	mov.b64 	%fd109, %rd71;
	add.f64 	%fd223, %fd223, %fd109;
	add.s32 	%r228, %r228, 512;
	add.s64 	%rd102, %rd102, 4096;
	add.s32 	%r226, %r226, 1;
	setp.ne.s32 	%p22, %r226, 0;
	@%p22 bra 	$L__BB18_9;
$L__BB18_10:
	setp.lt.u32 	%p23, %r4, 1536;
	@%p23 bra 	$L__BB18_12;
$L__BB18_11:
	mul.wide.s32 	%rd81, %r228, 8;
	add.s64 	%rd74, %rd8, %rd81;
	// begin inline asm
	ld.global.nc.u64 %rd73, [%rd74];
	// end inline asm
	mov.b64 	%fd110, %rd73;
	add.f64 	%fd111, %fd223, %fd110;
	add.s64 	%rd76, %rd74, 4096;
	// begin inline asm
	ld.global.nc.u64 %rd75, [%rd76];
	// end inline asm
	mov.b64 	%fd112, %rd75;
	add.f64 	%fd113, %fd111, %fd112;
	add.s64 	%rd78, %rd74, 8192;
	// begin inline asm
	ld.global.nc.u64 %rd77, [%rd78];
	// end inline asm
	mov.b64 	%fd114, %rd77;
	add.f64 	%fd115, %fd113, %fd114;
	add.s64 	%rd80, %rd74, 12288;
	// begin inline asm
	ld.global.nc.u64 %rd79, [%rd80];
	// end inline asm
	mov.b64 	%fd116, %rd79;
	add.f64 	%fd223, %fd115, %fd116;
	add.s32 	%r228, %r228, 2048;
	setp.lt.s32 	%p24, %r228, %r34;
	@%p24 bra 	$L__BB18_11;
$L__BB18_12:
	setp.lt.s32 	%p25, %r34, 512;
	@%p25 bra 	$L__BB18_17;
	// begin inline asm
	mov.u32 %r168, %laneid;
	// end inline asm
	mov.b64 	%rd92, %fd223;
	mov.b64 	{%r170, %r175}, %rd92;
	mov.b32 	%r176, 1;
	mov.b32 	%r217, 31;
	mov.b32 	%r218, -1;
	// begin inline asm
	shfl.sync.down.b32 %r169, %r170, %r176, %r217, %r218;
	// end inline asm
	// begin inline asm
	shfl.sync.down.b32 %r174, %r175, %r176, %r217, %r218;
	// end inline asm
	mov.b64 	%rd93, {%r169, %r174};
	mov.b64 	%fd175, %rd93;
	setp.gt.s32 	%p49, %r168, 30;
	add.f64 	%fd176, %fd223, %fd175;
	selp.f64 	%fd177, %fd223, %fd176, %p49;
	mov.b64 	%rd94, %fd177;
	mov.b64 	{%r180, %r185}, %rd94;
	mov.b32 	%r186, 2;
	// begin inline asm
	shfl.sync.down.b32 %r179, %r180, %r186, %r217, %r218;
	// end inline asm
	// begin inline asm
	shfl.sync.down.b32 %r184, %r185, %r186, %r217, %r218;
	// end inline asm
	mov.b64 	%rd95, {%r179, %r184};
	mov.b64 	%fd178, %rd95;
	setp.gt.s32 	%p50, %r168, 29;
	add.f64 	%fd179, %fd177, %fd178;
	selp.f64 	%fd180, %fd177, %fd179, %p50;
	mov.b64 	%rd96, %fd180;
	mov.b64 	{%r190, %r195}, %rd96;
	mov.b32 	%r196, 4;
	// begin inline asm
	shfl.sync.down.b32 %r189, %r190, %r196, %r217, %r218;
	// end inline asm
	// begin inline asm
	shfl.sync.down.b32 %r194, %r195, %r196, %r217, %r218;
	// end inline asm
	mov.b64 	%rd97, {%r189, %r194};
	mov.b64 	%fd181, %rd97;
	setp.gt.s32 	%p51, %r168, 27;
	add.f64 	%fd182, %fd180, %fd181;
	selp.f64 	%fd183, %fd180, %fd182, %p51;
	mov.b64 	%rd98, %fd183;
	mov.b64 	{%r200, %r205}, %rd98;
	mov.b32 	%r206, 8;
	// begin inline asm
	shfl.sync.down.b32 %r199, %r200, %r206, %r217, %r218;
	// end inline asm
	// begin inline asm
	shfl.sync.down.b32 %r204, %r205, %r206, %r217, %r218;
	// end inline asm
	mov.b64 	%rd99, {%r199, %r204};
	mov.b64 	%fd184, %rd99;
	setp.gt.s32 	%p52, %r168, 23;
	add.f64 	%fd185, %fd183, %fd184;
	selp.f64 	%fd186, %fd183, %fd185, %p52;
	mov.b64 	%rd100, %fd186;
	mov.b64 	{%r210, %r215}, %rd100;
	mov.b32 	%r216, 16;
	// begin inline asm
	shfl.sync.down.b32 %r209, %r210, %r216, %r217, %r218;
	// end inline asm
	// begin inline asm
	shfl.sync.down.b32 %r214, %r215, %r216, %r217, %r218;
	// end inline asm
	mov.b64 	%rd101, {%r209, %r214};
	mov.b64 	%fd187, %rd101;
	setp.gt.s32 	%p53, %r168, 15;
	add.f64 	%fd10, %fd186, %fd187;
	selp.f64 	%fd231, %fd186, %fd10, %p53;
	setp.ne.s32 	%p54, %r168, 0;
	@%p54 bra 	$L__BB18_15;
	shr.u32 	%r219, %r1, 2;
	and.b32  	%r220, %r219, 248;
	mov.u32 	%r221, _ZZN3cub18CUB_300001_SM_10006detail6reduce28DeviceReduceSingleTileKernelINS2_10policy_hubIdyN4cuda3std3__44plusIdEEE10Policy1000EPdSC_iS9_ddNS7_10__identityEEEvT0_T1_T2_T3_T4_T6_E12temp_storage;
	add.s32 	%r222, %r221, %r220;
	st.shared.f64 	[%r222+16], %fd10;
$L__BB18_15:
	bar.sync 	0;
	setp.ne.s32 	%p55, %r1, 0;
	@%p55 bra 	$L__BB18_37;
	ld.shared.f64 	%fd188, [_ZZN3cub18CUB_300001_SM_10006detail6reduce28DeviceReduceSingleTileKernelINS2_10policy_hubIdyN4cuda3std3__44plusIdEEE10Policy1000EPdSC_iS9_ddNS7_10__identityEEEvT0_T1_T2_T3_T4_T6_E12temp_storage+24];
	add.f64 	%fd189, %fd231, %fd188;
	ld.shared.f64 	%fd190, [_ZZN3cub18CUB_300001_SM_10006detail6reduce28DeviceReduceSingleTileKernelINS2_10policy_hubIdyN4cuda3std3__44plusIdEEE10Policy1000EPdSC_iS9_ddNS7_10__identityEEEvT0_T1_T2_T3_T4_T6_E12temp_storage+32];
	add.f64 	%fd191, %fd189, %fd190;
	ld.shared.f64 	%fd192, [_ZZN3cub18CUB_300001_SM_10006detail6reduce28DeviceReduceSingleTileKernelINS2_10policy_hubIdyN4cuda3std3__44plusIdEEE10Policy1000EPdSC_iS9_ddNS7_10__identityEEEvT0_T1_T2_T3_T4_T6_E12temp_storage+40];
	add.f64 	%fd193, %fd191, %fd192;
	ld.shared.f64 	%fd194, [_ZZN3cub18CUB_300001_SM_10006detail6reduce28DeviceReduceSingleTileKernelINS2_10policy_hubIdyN4cuda3std3__44plusIdEEE10Policy1000EPdSC_iS9_ddNS7_10__identityEEEvT0_T1_T2_T3_T4_T6_E12temp_storage+48];
	add.f64 	%fd195, %fd193, %fd194;
	ld.shared.f64 	%fd196, [_ZZN3cub18CUB_300001_SM_10006detail6reduce28DeviceReduceSingleTileKernelINS2_10policy_hubIdyN4cuda3std3__44plusIdEEE10Policy1000EPdSC_iS9_ddNS7_10__identityEEEvT0_T1_T2_T3_T4_T6_E12temp_storage+56];
	add.f64 	%fd197, %fd195, %fd196;
	ld.shared.f64 	%fd198, [_ZZN3cub18CUB_300001_SM_10006detail6reduce28DeviceReduceSingleTileKernelINS2_10policy_hubIdyN4cuda3std3__44plusIdEEE10Policy1000EPdSC_iS9_ddNS7_10__identityEEEvT0_T1_T2_T3_T4_T6_E12temp_storage+64];
	add.f64 	%fd199, %fd197, %fd198;
	ld.shared.f64 	%fd200, [_ZZN3cub18CUB_300001_SM_10006detail6reduce28DeviceReduceSingleTileKernelINS2_10policy_hubIdyN4cuda3std3__44plusIdEEE10Policy1000EPdSC_iS9_ddNS7_10__identityEEEvT0_T1_T2_T3_T4_T6_E12temp_storage+72];
	add.f64 	%fd201, %fd199, %fd200;
	ld.shared.f64 	%fd202, [_ZZN3cub18CUB_300001_SM_10006detail6reduce28DeviceReduceSingleTileKernelINS2_10policy_hubIdyN4cuda3std3__44plusIdEEE10Policy1000EPdSC_iS9_ddNS7_10__identityEEEvT0_T1_T2_T3_T4_T6_E12temp_storage+80];
	add.f64 	%fd203, %fd201, %fd202;
	ld.shared.f64 	%fd204, [_ZZN3cub18CUB_300001_SM_10006detail6reduce28DeviceReduceSingleTileKernelINS2_10policy_hubIdyN4cuda3std3__44plusIdEEE10Policy1000EPdSC_iS9_ddNS7_10__identityEEEvT0_T1_T2_T3_T4_T6_E12temp_storage+88];
	add.f64 	%fd205, %fd203, %fd204;
	ld.shared.f64 	%fd206, [_ZZN3cub18CUB_300001_SM_10006detail6reduce28DeviceReduceSingleTileKernelINS2_10policy_hubIdyN4cuda3std3__44plusIdEEE10Policy1000EPdSC_iS9_ddNS7_10__identityEEEvT0_T1_T2_T3_T4_T6_E12temp_storage+96];
	add.f64 	%fd207, %fd205, %fd206;
	ld.shared.f64 	%fd208, [_ZZN3cub18CUB_300001_SM_10006detail6reduce28DeviceReduceSingleTileKernelINS2_10policy_hubIdyN4cuda3std3__44plusIdEEE10Policy1000EPdSC_iS9_ddNS7_10__identityEEEvT0_T1_T2_T3_T4_T6_E12temp_storage+104];
	add.f64 	%fd209, %fd207, %fd208;
	ld.shared.f64 	%fd210, [_ZZN3cub18CUB_300001_SM_10006detail6reduce28DeviceReduceSingleTileKernelINS2_10policy_hubIdyN4cuda3std3__44plusIdEEE10Policy1000EPdSC_iS9_ddNS7_10__identityEEEvT0_T1_T2_T3_T4_T6_E12temp_storage+112];
	add.f64 	%fd211, %fd209, %fd210;
	ld.shared.f64 	%fd212, [_ZZN3cub18CUB_300001_SM_10006detail6reduce28DeviceReduceSingleTileKernelINS2_10policy_hubIdyN4cuda3std3__44plusIdEEE10Policy1000EPdSC_iS9_ddNS7_10__identityEEEvT0_T1_T2_T3_T4_T6_E12temp_storage+120];
	add.f64 	%fd213, %fd211, %fd212;
	ld.shared.f64 	%fd214, [_ZZN3cub18CUB_300001_SM_10006detail6reduce28DeviceReduceSingleTileKernelINS2_10policy_hubIdyN4cuda3std3__44plusIdEEE10Policy1000EPdSC_iS9_ddNS7_10__identityEEEvT0_T1_T2_T3_T4_T6_E12temp_storage+128];
	add.f64 	%fd215, %fd213, %fd214;
	ld.shared.f64 	%fd216, [_ZZN3cub18CUB_300001_SM_10006detail6reduce28DeviceReduceSingleTileKernelINS2_10policy_hubIdyN4cuda3std3__44plusIdEEE10Policy1000EPdSC_iS9_ddNS7_10__identityEEEvT0_T1_T2_T3_T4_T6_E12temp_storage+136];
	add.f64 	%fd231, %fd215, %fd216;
	bra.uni 	$L__BB18_37;
$L__BB18_17:
	// begin inline asm
	mov.u32 %r105, %laneid;
	// end inline asm
	and.b32  	%r156, %r1, 992;
	add.s32 	%r157, %r156, 32;
	setp.gt.s32 	%p26, %r157, %r34;
	not.b32 	%r158, %r156;
	add.s32 	%r159, %r34, %r158;
	selp.b32 	%r154, %r159, 31, %p26;
	mov.b64 	%rd82, %fd223;
	mov.b64 	{%r107, %r112}, %rd82;
	mov.b32 	%r113, 1;
	mov.b32 	%r155, -1;
	// begin inline asm
	shfl.sync.down.b32 %r106, %r107, %r113, %r154, %r155;
	// end inline asm
	// begin inline asm
	shfl.sync.down.b32 %r111, %r112, %r113, %r154, %r155;
	// end inline asm
	mov.b64 	%rd83, {%r106, %r111};
	mov.b64 	%fd117, %rd83;
	setp.lt.s32 	%p27, %r105, %r154;
	add.f64 	%fd118, %fd223, %fd117;
	selp.f64 	%fd119, %fd118, %fd223, %p27;
	mov.b64 	%rd84, %fd119;
	mov.b64 	{%r117, %r122}, %rd84;
	mov.b32 	%r123, 2;
	// begin inline asm
	shfl.sync.down.b32 %r116, %r117, %r123, %r154, %r155;
	// end inline asm
	// begin inline asm
	shfl.sync.down.b32 %r121, %r122, %r123, %r154, %r155;
	// end inline asm
	mov.b64 	%rd85, {%r116, %r121};
	mov.b64 	%fd120, %rd85;
	add.s32 	%r160, %r105, 2;
	setp.gt.s32 	%p28, %r160, %r154;
	add.f64 	%fd121, %fd119, %fd120;
	selp.f64 	%fd122, %fd119, %fd121, %p28;
	mov.b64 	%rd86, %fd122;
	mov.b64 	{%r127, %r132}, %rd86;
	mov.b32 	%r133, 4;
	// begin inline asm
	shfl.sync.down.b32 %r126, %r127, %r133, %r154, %r155;
	// end inline asm
	// begin inline asm
	shfl.sync.down.b32 %r131, %r132, %r133, %r154, %r155;
	// end inline asm
	mov.b64 	%rd87, {%r126, %r131};
	mov.b64 	%fd123, %rd87;
	add.s32 	%r161, %r105, 4;
	setp.gt.s32 	%p29, %r161, %r154;
	add.f64 	%fd124, %fd122, %fd123;
	selp.f64 	%fd125, %fd122, %fd124, %p29;
	mov.b64 	%rd88, %fd125;
	mov.b64 	{%r137, %r142}, %rd88;
	mov.b32 	%r143, 8;
	// begin inline asm
	shfl.sync.down.b32 %r136, %r137, %r143, %r154, %r155;
	// end inline asm
	// begin inline asm
	shfl.sync.down.b32 %r141, %r142, %r143, %r154, %r155;
	// end inline asm
	mov.b64 	%rd89, {%r136, %r141};
	mov.b64 	%fd126, %rd89;
	add.s32 	%r162, %r105, 8;
	setp.gt.s32 	%p30, %r162, %r154;
	add.f64 	%fd127, %fd125, %fd126;
	selp.f64 	%fd128, %fd125, %fd127, %p30;
	mov.b64 	%rd90, %fd128;
	mov.b64 	{%r147, %r152}, %rd90;
	mov.b32 	%r153, 16;
	// begin inline asm
	shfl.sync.down.b32 %r146, %r147, %r153, %r154, %r155;
	// end inline asm
	// begin inline asm
	shfl.sync.down.b32 %r151, %r152, %r153, %r154, %r155;
	// end inline asm
	mov.b64 	%rd91, {%r146, %r151};
	mov.b64 	%fd129, %rd91;
	add.s32 	%r163, %r105, 16;
	setp.gt.s32 	%p31, %r163, %r154;
	add.f64 	%fd130, %fd128, %fd129;
	selp.f64 	%fd231, %fd128, %fd130, %p31;
	setp.ne.s32 	%p32, %r105, 0;
	@%p32 bra 	$L__BB18_19;
	shr.u32 	%r164, %r1, 2;
	and.b32  	%r165, %r164, 248;
	mov.u32 	%r166, _ZZN3cub18CUB_300001_SM_10006detail6reduce28DeviceReduceSingleTileKernelINS2_10policy_hubIdyN4cuda3std3__44plusIdEEE10Policy1000EPdSC_iS9_ddNS7_10__identityEEEvT0_T1_T2_T3_T4_T6_E12temp_storage;
	add.s32 	%r167, %r166, %r165;
	st.shared.f64 	[%r167+16], %fd231;
$L__BB18_19:
	bar.sync 	0;
	setp.ne.s32 	%p33, %r1, 0;
	@%p33 bra 	$L__BB18_37;
	setp.gt.s32 	%p34, %r34, 32;
	ld.shared.f64 	%fd131, [_ZZN3cub18CUB_300001_SM_10006detail6reduce28DeviceReduceSingleTileKernelINS2_10policy_hubIdyN4cuda3std3__44plusIdEEE10Policy1000EPdSC_iS9_ddNS7_10__identityEEEvT0_T1_T2_T3_T4_T6_E12temp_storage+24];
	add.f64 	%fd132, %fd231, %fd131;
	selp.f64 	%fd133, %fd132, %fd231, %p34;
	setp.gt.s32 	%p35, %r34, 64;
	ld.shared.f64 	%fd134, [_ZZN3cub18CUB_300001_SM_10006detail6reduce28DeviceReduceSingleTileKernelINS2_10policy_hubIdyN4cuda3std3__44plusIdEEE10Policy1000EPdSC_iS9_ddNS7_10__identityEEEvT0_T1_T2_T3_T4_T6_E12temp_storage+32];
	add.f64 	%fd135, %fd134, %fd133;
	selp.f64 	%fd136, %fd135, %fd133, %p35;
	setp.gt.s32 	%p36, %r34, 96;
	ld.shared.f64 	%fd137, [_ZZN3cub18CUB_300001_SM_10006detail6reduce28DeviceReduceSingleTileKernelINS2_10policy_hubIdyN4cuda3std3__44plusIdEEE10Policy1000EPdSC_iS9_ddNS7_10__identityEEEvT0_T1_T2_T3_T4_T6_E12temp_storage+40];
	add.f64 	%fd138, %fd137, %fd136;
	selp.f64 	%fd139, %fd138, %fd136, %p36;
	setp.gt.s32 	%p37, %r34, 128;
	ld.shared.f64 	%fd140, [_ZZN3cub18CUB_300001_SM_10006detail6reduce28DeviceReduceSingleTileKernelINS2_10policy_hubIdyN4cuda3std3__44plusIdEEE10Policy1000EPdSC_iS9_ddNS7_10__identityEEEvT0_T1_T2_T3_T4_T6_E12temp_storage+48];
	add.f64 	%fd141, %fd140, %fd139;
	selp.f64 	%fd142, %fd141, %fd139, %p37;
	setp.gt.s32 	%p38, %r34, 160;
	ld.shared.f64 	%fd143, [_ZZN3cub18CUB_300001_SM_10006detail6reduce28DeviceReduceSingleTileKernelINS2_10policy_hubIdyN4cuda3std3__44plusIdEEE10Policy1000EPdSC_iS9_ddNS7_10__identityEEEvT0_T1_T2_T3_T4_T6_E12temp_storage+56];
	add.f64 	%fd144, %fd143, %fd142;
	selp.f64 	%fd145, %fd144, %fd142, %p38;
	setp.gt.s32 	%p39, %r34, 192;
	ld.shared.f64 	%fd146, [_ZZN3cub18CUB_300001_SM_10006detail6reduce28DeviceReduceSingleTileKernelINS2_10policy_hubIdyN4cuda3std3__44plusIdEEE10Policy1000EPdSC_iS9_ddNS7_10__identityEEEvT0_T1_T2_T3_T4_T6_E12temp_storage+64];
	add.f64 	%fd147, %fd146, %fd145;
	selp.f64 	%fd148, %fd147, %fd145, %p39;
	setp.gt.s32 	%p40, %r34, 224;
	ld.shared.f64 	%fd149, [_ZZN3cub18CUB_300001_SM_10006detail6reduce28DeviceReduceSingleTileKernelINS2_10policy_hubIdyN4cuda3std3__44plusIdEEE10Policy1000EPdSC_iS9_ddNS7_10__identityEEEvT0_T1_T2_T3_T4_T6_E12temp_storage+72];
	add.f64 	%fd150, %fd149, %fd148;
	selp.f64 	%fd151, %fd150, %fd148, %p40;
	setp.gt.s32 	%p41, %r34, 256;
	ld.shared.f64 	%fd152, [_ZZN3cub18CUB_300001_SM_10006detail6reduce28DeviceReduceSingleTileKernelINS2_10policy_hubIdyN4cuda3std3__44plusIdEEE10Policy1000EPdSC_iS9_ddNS7_10__identityEEEvT0_T1_T2_T3_T4_T6_E12temp_storage+80];
	add.f64 	%fd153, %fd152, %fd151;
	selp.f64 	%fd154, %fd153, %fd151, %p41;
	setp.gt.s32 	%p42, %r34, 288;
	ld.shared.f64 	%fd155, [_ZZN3cub18CUB_300001_SM_10006detail6reduce28DeviceReduceSingleTileKernelINS2_10policy_hubIdyN4cuda3std3__44plusIdEEE10Policy1000EPdSC_iS9_ddNS7_10__identityEEEvT0_T1_T2_T3_T4_T6_E12temp_storage+88];
	add.f64 	%fd156, %fd155, %fd154;
	selp.f64 	%fd157, %fd156, %fd154, %p42;
	setp.gt.s32 	%p43, %r34, 320;
	ld.shared.f64 	%fd158, [_ZZN3cub18CUB_300001_SM_10006detail6reduce28DeviceReduceSingleTileKernelINS2_10policy_hubIdyN4cuda3std3__44plusIdEEE10Policy1000EPdSC_iS9_ddNS7_10__identityEEEvT0_T1_T2_T3_T4_T6_E12temp_storage+96];
	add.f64 	%fd159, %fd158, %fd157;
	selp.f64 	%fd160, %fd159, %fd157, %p43;
	setp.gt.s32 	%p44, %r34, 352;
	ld.shared.f64 	%fd161, [_ZZN3cub18CUB_300001_SM_10006detail6reduce28DeviceReduceSingleTileKernelINS2_10policy_hubIdyN4cuda3std3__44plusIdEEE10Policy1000EPdSC_iS9_ddNS7_10__identityEEEvT0_T1_T2_T3_T4_T6_E12temp_storage+104];
	add.f64 	%fd162, %fd161, %fd160;
	selp.f64 	%fd163, %fd162, %fd160, %p44;
	setp.gt.s32 	%p45, %r34, 384;
	ld.shared.f64 	%fd164, [_ZZN3cub18CUB_300001_SM_10006detail6reduce28DeviceReduceSingleTileKernelINS2_10policy_hubIdyN4cuda3std3__44plusIdEEE10Policy1000EPdSC_iS9_ddNS7_10__identityEEEvT0_T1_T2_T3_T4_T6_E12temp_storage+112];
	add.f64 	%fd165, %fd164, %fd163;
	selp.f64 	%fd166, %fd165, %fd163, %p45;
	setp.gt.s32 	%p46, %r34, 416;
	ld.shared.f64 	%fd167, [_ZZN3cub18CUB_300001_SM_10006detail6reduce28DeviceReduceSingleTileKernelINS2_10policy_hubIdyN4cuda3std3__44plusIdEEE10Policy1000EPdSC_iS9_ddNS7_10__identityEEEvT0_T1_T2_T3_T4_T6_E12temp_storage+120];
	add.f64 	%fd168, %fd167, %fd166;
	selp.f64 	%fd169, %fd168, %fd166, %p46;
	setp.gt.s32 	%p47, %r34, 448;
	ld.shared.f64 	%fd170, [_ZZN3cub18CUB_300001_SM_10006detail6reduce28DeviceReduceSingleTileKernelINS2_10policy_hubIdyN4cuda3std3__44plusIdEEE10Policy1000EPdSC_iS9_ddNS7_10__identityEEEvT0_T1_T2_T3_T4_T6_E12temp_storage+128];
	add.f64 	%fd171, %fd170, %fd169;
	selp.f64 	%fd172, %fd171, %fd169, %p47;
	setp.gt.s32 	%p48, %r34, 480;
	ld.shared.f64 	%fd173, [_ZZN3cub18CUB_300001_SM_10006detail6reduce28DeviceReduceSingleTileKernelINS2_10policy_hubIdyN4cuda3std3__44plusIdEEE10Policy1000EPdSC_iS9_ddNS7_10__identityEEEvT0_T1_T2_T3_T4_T6_E12temp_storage+136];
	add.f64 	%fd174, %fd173, %fd172;
	selp.f64 	%fd231, %fd174, %fd172, %p48;
	bra.uni 	$L__BB18_37;
$L__BB18_21:
	mov.u32 	%r13, %tid.x;
	mul.wide.u32 	%rd24, %r13, 8;
	add.s64 	%rd11, %rd8, %rd24;
	// begin inline asm
	ld.global.nc.u64 %rd10, [%rd11];
	// end inline asm
	mov.b64 	%fd31, %rd10;
	add.s64 	%rd13, %rd11, 4096;
	// begin inline asm
	ld.global.nc.u64 %rd12, [%rd13];
	// end inline asm
	mov.b64 	%fd32, %rd12;
	add.s64 	%rd15, %rd11, 8192;
	// begin inline asm
	ld.global.nc.u64 %rd14, [%rd15];
	// end inline asm
	mov.b64 	%fd33, %rd14;
	add.s64 	%rd17, %rd11, 12288;
	// begin inline asm
	ld.global.nc.u64 %rd16, [%rd17];
	// end inline asm
	mov.b64 	%fd34, %rd16;
	add.s64 	%rd19, %rd11, 16384;
	// begin inline asm
	ld.global.nc.u64 %rd18, [%rd19];
	// end inline asm
	mov.b64 	%fd35, %rd18;
	add.s64 	%rd21, %rd11, 20480;
	// begin inline asm
	ld.global.nc.u64 %rd20, [%rd21];
	// end inline asm
	mov.b64 	%fd36, %rd20;
	add.s64 	%rd23, %rd11, 24576;
	// begin inline asm
	ld.global.nc.u64 %rd22, [%rd23];
	// end inline asm
	mov.b64 	%fd37, %rd22;
	add.f64 	%fd38, %fd31, %fd32;
	add.f64 	%fd39, %fd38, %fd33;
	add.f64 	%fd40, %fd39, %fd34;
	add.f64 	%fd41, %fd40, %fd35;
	add.f64 	%fd42, %fd41, %fd36;
	add.f64 	%fd230, %fd42, %fd37;
	setp.lt.u32 	%p3, %r34, 7168;
	mov.b32 	%r231, 3584;
	@%p3 bra 	$L__BB18_25;
	add.s32 	%r14, %r34, -3584;
	mov.b32 	%r231, 3584;
$L__BB18_23:
	add.s32 	%r37, %r231, %r13;
	mul.wide.u32 	%rd39, %r37, 8;
	add.s64 	%rd26, %rd8, %rd39;
	// begin inline asm
	ld.global.nc.u64 %rd25, [%rd26];
	// end inline asm
	mov.b64 	%fd43, %rd25;
	add.s64 	%rd28, %rd26, 4096;
	// begin inline asm
	ld.global.nc.u64 %rd27, [%rd28];
	// end inline asm
	mov.b64 	%fd44, %rd27;
	add.s64 	%rd30, %rd26, 8192;
	// begin inline asm
	ld.global.nc.u64 %rd29, [%rd30];
	// end inline asm
	mov.b64 	%fd45, %rd29;
	add.s64 	%rd32, %rd26, 12288;
	// begin inline asm
	ld.global.nc.u64 %rd31, [%rd32];
	// end inline asm
	mov.b64 	%fd46, %rd31;
	add.s64 	%rd34, %rd26, 16384;
	// begin inline asm
	ld.global.nc.u64 %rd33, [%rd34];
	// end inline asm
	mov.b64 	%fd47, %rd33;
	add.s64 	%rd36, %rd26, 20480;
	// begin inline asm
	ld.global.nc.u64 %rd35, [%rd36];
	// end inline asm
	mov.b64 	%fd48, %rd35;
	add.s64 	%rd38, %rd26, 24576;
	// begin inline asm
	ld.global.nc.u64 %rd37, [%rd38];
	// end inline asm
	mov.b64 	%fd49, %rd37;
	add.f64 	%fd50, %fd230, %fd43;
	add.f64 	%fd51, %fd50, %fd44;
	add.f64 	%fd52, %fd51, %fd45;
	add.f64 	%fd53, %fd52, %fd46;
	add.f64 	%fd54, %fd53, %fd47;
	add.f64 	%fd55, %fd54, %fd48;
	add.f64 	%fd230, %fd55, %fd49;
	sub.s32 	%r38, %r34, %r231;
	setp.lt.s32 	%p4, %r38, 3584;
	@%p4 bra 	$L__BB18_33;
	add.s32 	%r231, %r231, 3584;
	setp.le.s32 	%p5, %r231, %r14;
	@%p5 bra 	$L__BB18_23;
$L__BB18_25:
	setp.le.s32 	%p6, %r34, %r231;
	@%p6 bra 	$L__BB18_33;
	sub.s32 	%r18, %r34, %r231;
	setp.ge.s32 	%p7, %r13, %r18;
	@%p7 bra 	$L__BB18_33;
	not.b32 	%r39, %r13;
	add.s32 	%r40, %r34, %r39;
	sub.s32 	%r19, %r40, %r231;
	and.b32  	%r41, %r19, 1536;
	setp.eq.s32 	%p8, %r41, 1536;
	mov.u32 	%r235, %r13;
	@%p8 bra 	$L__BB18_30;
	add.s32 	%r233, %r13, %r231;
	shr.u32 	%r42, %r19, 9;
	add.s32 	%r43, %r42, 1;
	and.b32  	%r44, %r43, 3;
	neg.s32 	%r232, %r44;
	mov.u32 	%r235, %r13;
$L__BB18_29:
	.pragma "nounroll";
	mul.wide.u32 	%rd42, %r233, 8;
	add.s64 	%rd41, %rd8, %rd42;
	// begin inline asm
	ld.global.nc.u64 %rd40, [%rd41];
	// end inline asm
	mov.b64 	%fd57, %rd40;
	add.f64 	%fd230, %fd230, %fd57;
	add.s32 	%r235, %r235, 512;
	add.s32 	%r233, %r233, 512;
	add.s32 	%r232, %r232, 1;
	setp.ne.s32 	%p9, %r232, 0;
	@%p9 bra 	$L__BB18_29;
$L__BB18_30:
	setp.lt.u32 	%p10, %r19, 1536;
	@%p10 bra 	$L__BB18_33;
	cvt.u64.u32 	%rd43, %r235;
	cvt.u64.u32 	%rd44, %r231;
	add.s64 	%rd45, %rd43, %rd44;
	shl.b64 	%rd46, %rd45, 3;
	add.s64 	%rd47, %rd46, %rd8;
	add.s64 	%rd103, %rd47, 8192;
	add.s32 	%r236, %r235, %r231;
$L__BB18_32:
	mul.wide.u32 	%rd56, %r236, 8;
	add.s64 	%rd49, %rd8, %rd56;
	// begin inline asm
	ld.global.nc.u64 %rd48, [%rd49];
	// end inline asm
	mov.b64 	%fd58, %rd48;
	add.f64 	%fd59, %fd230, %fd58;
	add.s64 	%rd51, %rd103, -4096;
	// begin inline asm
	ld.global.nc.u64 %rd50, [%rd51];
	// end inline asm
	mov.b64 	%fd60, %rd50;
	add.f64 	%fd61, %fd59, %fd60;
	// begin inline asm
	ld.global.nc.u64 %rd52, [%rd103];
	// end inline asm
	mov.b64 	%fd62, %rd52;
	add.f64 	%fd63, %fd61, %fd62;
	add.s64 	%rd55, %rd103, 4096;
	// begin inline asm
	ld.global.nc.u64 %rd54, [%rd55];
	// end inline asm
	mov.b64 	%fd64, %rd54;
	add.f64 	%fd230, %fd63, %fd64;
	add.s32 	%r235, %r235, 2048;
	add.s64 	%rd103, %rd103, 16384;
	add.s32 	%r236, %r236, 2048;
	setp.lt.s32 	%p11, %r235, %r18;
	@%p11 bra 	$L__BB18_32;
$L__BB18_33:
	// begin inline asm
	mov.u32 %r45, %laneid;
	// end inline asm
	mov.b64 	%rd57, %fd230;
	mov.b64 	{%r47, %r52}, %rd57;
	mov.b32 	%r53, 1;
	mov.b32 	%r94, 31;
	mov.b32 	%r95, -1;
	// begin inline asm
	shfl.sync.down.b32 %r46, %r47, %r53, %r94, %r95;
	// end inline asm
	// begin inline asm
	shfl.sync.down.b32 %r51, %r52, %r53, %r94, %r95;
	// end inline asm
	mov.b64 	%rd58, {%r46, %r51};
	mov.b64 	%fd65, %rd58;
	setp.gt.s32 	%p12, %r45, 30;
	add.f64 	%fd66, %fd230, %fd65;
	selp.f64 	%fd67, %fd230, %fd66, %p12;
	mov.b64 	%rd59, %fd67;
	mov.b64 	{%r57, %r62}, %rd59;
	mov.b32 	%r63, 2;
	// begin inline asm
	shfl.sync.down.b32 %r56, %r57, %r63, %r94, %r95;
	// end inline asm
	// begin inline asm
	shfl.sync.down.b32 %r61, %r62, %r63, %r94, %r95;
	// end inline asm
	mov.b64 	%rd60, {%r56, %r61};
	mov.b64 	%fd68, %rd60;
	setp.gt.s32 	%p13, %r45, 29;
	add.f64 	%fd69, %fd67, %fd68;
	selp.f64 	%fd70, %fd67, %fd69, %p13;
	mov.b64 	%rd61, %fd70;
	mov.b64 	{%r67, %r72}, %rd61;
	mov.b32 	%r73, 4;
	// begin inline asm
	shfl.sync.down.b32 %r66, %r67, %r73, %r94, %r95;
	// end inline asm
	// begin inline asm
	shfl.sync.down.b32 %r71, %r72, %r73, %r94, %r95;
	// end inline asm
	mov.b64 	%rd62, {%r66, %r71};
	mov.b64 	%fd71, %rd62;
	setp.gt.s32 	%p14, %r45, 27;
	add.f64 	%fd72, %fd70, %fd71;
	selp.f64 	%fd73, %fd70, %fd72, %p14;
	mov.b64 	%rd63, %fd73;
	mov.b64 	{%r77, %r82}, %rd63;
	mov.b32 	%r83, 8;
	// begin inline asm
	shfl.sync.down.b32 %r76, %r77, %r83, %r94, %r95;
	// end inline asm
	// begin inline asm
	shfl.sync.down.b32 %r81, %r82, %r83, %r94, %r95;
	// end inline asm
	mov.b64 	%rd64, {%r76, %r81};
	mov.b64 	%fd74, %rd64;
	setp.gt.s32 	%p15, %r45, 23;
	add.f64 	%fd75, %fd73, %fd74;
	selp.f64 	%fd76, %fd73, %fd75, %p15;
	mov.b64 	%rd65, %fd76;
	mov.b64 	{%r87, %r92}, %rd65;
	mov.b32 	%r93, 16;
	// begin inline asm
	shfl.sync.down.b32 %r86, %r87, %r93, %r94, %r95;
	// end inline asm
	// begin inline asm
	shfl.sync.down.b32 %r91, %r92, %r93, %r94, %r95;
	// end inline asm
	mov.b64 	%rd66, {%r86, %r91};
	mov.b64 	%fd77, %rd66;
	setp.gt.s32 	%p16, %r45, 15;
	add.f64 	%fd26, %fd76, %fd77;
	selp.f64 	%fd231, %fd76, %fd26, %p16;
	setp.ne.s32 	%p17, %r45, 0;
	@%p17 bra 	$L__BB18_35;
	shr.u32 	%r96, %r13, 2;
	and.b32  	%r97, %r96, 248;
	mov.u32 	%r98, _ZZN3cub18CUB_300001_SM_10006detail6reduce28DeviceReduceSingleTileKernelINS2_10policy_hubIdyN4cuda3std3__44plusIdEEE10Policy1000EPdSC_iS9_ddNS7_10__identityEEEvT0_T1_T2_T3_T4_T6_E12temp_storage;
	add.s32 	%r99, %r98, %r97;
	st.shared.f64 	[%r99+16], %fd26;
$L__BB18_35:
	bar.sync 	0;
	setp.ne.s32 	%p18, %r13, 0;
	@%p18 bra 	$L__BB18_37;
	ld.shared.f64 	%fd78, [_ZZN3cub18CUB_300001_SM_10006detail6reduce28DeviceReduceSingleTileKernelINS2_10policy_hubIdyN4cuda3std3__44plusIdEEE10Policy1000EPdSC_iS9_ddNS7_10__identityEEEvT0_T1_T2_T3_T4_T6_E12temp_storage+24];
	add.f64 	%fd79, %fd231, %fd78;
	ld.shared.f64 	%fd80, [_ZZN3cub18CUB_300001_SM_10006detail6reduce28DeviceReduceSingleTileKernelINS2_10policy_hubIdyN4cuda3std3__44plusIdEEE10Policy1000EPdSC_iS9_ddNS7_10__identityEEEvT0_T1_T2_T3_T4_T6_E12temp_storage+32];
	add.f64 	%fd81, %fd79, %fd80;
	ld.shared.f64 	%fd82, [_ZZN3cub18CUB_300001_SM_10006detail6reduce28DeviceReduceSingleTileKernelINS2_10policy_hubIdyN4cuda3std3__44plusIdEEE10Policy1000EPdSC_iS9_ddNS7_10__identityEEEvT0_T1_T2_T3_T4_T6_E12temp_storage+40];
	add.f64 	%fd83, %fd81, %fd82;
	ld.shared.f64 	%fd84, [_ZZN3cub18CUB_300001_SM_10006detail6reduce28DeviceReduceSingleTileKernelINS2_10policy_hubIdyN4cuda3std3__44plusIdEEE10Policy1000EPdSC_iS9_ddNS7_10__identityEEEvT0_T1_T2_T3_T4_T6_E12temp_storage+48];
	add.f64 	%fd85, %fd83, %fd84;
	ld.shared.f64 	%fd86, [_ZZN3cub18CUB_300001_SM_10006detail6reduce28DeviceReduceSingleTileKernelINS2_10policy_hubIdyN4cuda3std3__44plusIdEEE10Policy1000EPdSC_iS9_ddNS7_10__identityEEEvT0_T1_T2_T3_T4_T6_E12temp_storage+56];
	add.f64 	%fd87, %fd85, %fd86;
	ld.shared.f64 	%fd88, [_ZZN3cub18CUB_300001_SM_10006detail6reduce28DeviceReduceSingleTileKernelINS2_10policy_hubIdyN4cuda3std3__44plusIdEEE10Policy1000EPdSC_iS9_ddNS7_10__identityEEEvT0_T1_T2_T3_T4_T6_E12temp_storage+64];
	add.f64 	%fd89, %fd87, %fd88;
	ld.shared.f64 	%fd90, [_ZZN3cub18CUB_300001_SM_10006detail6reduce28DeviceReduceSingleTileKernelINS2_10policy_hubIdyN4cuda3std3__44plusIdEEE10Policy1000EPdSC_iS9_ddNS7_10__identityEEEvT0_T1_T2_T3_T4_T6_E12temp_storage+72];
	add.f64 	%fd91, %fd89, %fd90;
	ld.shared.f64 	%fd92, [_ZZN3cub18CUB_300001_SM_10006detail6reduce28DeviceReduceSingleTileKernelINS2_10policy_hubIdyN4cuda3std3__44plusIdEEE10Policy1000EPdSC_iS9_ddNS7_10__identityEEEvT0_T1_T2_T3_T4_T6_E12temp_storage+80];
	add.f64 	%fd93, %fd91, %fd92;
	ld.shared.f64 	%fd94, [_ZZN3cub18CUB_300001_SM_10006detail6reduce28DeviceReduceSingleTileKernelINS2_10policy_hubIdyN4cuda3std3__44plusIdEEE10Policy1000EPdSC_iS9_ddNS7_10__identityEEEvT0_T1_T2_T3_T4_T6_E12temp_storage+88];
	add.f64 	%fd95, %fd93, %fd94;
	ld.shared.f64 	%fd96, [_ZZN3cub18CUB_300001_SM_10006detail6reduce28DeviceReduceSingleTileKernelINS2_10policy_hubIdyN4cuda3std3__44plusIdEEE10Policy1000EPdSC_iS9_ddNS7_10__identityEEEvT0_T1_T2_T3_T4_T6_E12temp_storage+96];
	add.f64 	%fd97, %fd95, %fd96;
	ld.shared.f64 	%fd98, [_ZZN3cub18CUB_300001_SM_10006detail6reduce28DeviceReduceSingleTileKernelINS2_10policy_hubIdyN4cuda3std3__44plusIdEEE10Policy1000EPdSC_iS9_ddNS7_10__identityEEEvT0_T1_T2_T3_T4_T6_E12temp_storage+104];
	add.f64 	%fd99, %fd97, %fd98;
	ld.shared.f64 	%fd100, [_ZZN3cub18CUB_300001_SM_10006detail6reduce28DeviceReduceSingleTileKernelINS2_10policy_hubIdyN4cuda3std3__44plusIdEEE10Policy1000EPdSC_iS9_ddNS7_10__identityEEEvT0_T1_T2_T3_T4_T6_E12temp_storage+112];
	add.f64 	%fd101, %fd99, %fd100;
	ld.shared.f64 	%fd102, [_ZZN3cub18CUB_300001_SM_10006detail6reduce28DeviceReduceSingleTileKernelINS2_10policy_hubIdyN4cuda3std3__44plusIdEEE10Policy1000EPdSC_iS9_ddNS7_10__identityEEEvT0_T1_T2_T3_T4_T6_E12temp_storage+120];
	add.f64 	%fd103, %fd101, %fd102;
	ld.shared.f64 	%fd104, [_ZZN3cub18CUB_300001_SM_10006detail6reduce28DeviceReduceSingleTileKernelINS2_10policy_hubIdyN4cuda3std3__44plusIdEEE10Policy1000EPdSC_iS9_ddNS7_10__identityEEEvT0_T1_T2_T3_T4_T6_E12temp_storage+128];
	add.f64 	%fd105, %fd103, %fd104;
	ld.shared.f64 	%fd106, [_ZZN3cub18CUB_300001_SM_10006detail6reduce28DeviceReduceSingleTileKernelINS2_10policy_hubIdyN4cuda3std3__44plusIdEEE10Policy1000EPdSC_iS9_ddNS7_10__identityEEEvT0_T1_T2_T3_T4_T6_E12temp_storage+136];
	add.f64 	%fd231, %fd105, %fd106;
$L__BB18_37:
	mov.u32 	%r223, %tid.x;
	setp.ne.s32 	%p56, %r223, 0;
	@%p56 bra 	$L__BB18_39;
	add.f64 	%fd217, %fd30, %fd231;
	st.global.f64 	[%rd1], %fd217;
$L__BB18_39:
	ret;

}


// ===== COMPILED SASS (sm_100) =====

	.target	sm_100

	.elftype	@"ET_EXEC"


//--------------------- .note.nv.tkinfo           --------------------------
	.section	.note.nv.tkinfo,"",@"SHT_NOTE"
	.sectionflags	@"SHF_NOTE_NV_TKINFO"
	.tkinfo
        /*0018*/ 	.word	0x00000002
        /*0030*/ 	.string	""
        /*0030*/ 	.string	"ptxas"
        /*0030*/ 	.string	"Cuda compilation tools, release 13.0, V13.0.88"
        /*0030*/ 	.string	"Build cuda_13.0.r13.0/compiler.36424714_0"
        /*0030*/ 	.string	"-arch sm_100 -m 64 "



//--------------------- .note.nv.cuinfo           --------------------------
	.section	.note.nv.cuinfo,"",@"SHT_NOTE"
	.sectionflags	@"SHF_NOTE_NV_CUINFO"
        /*0018*/ 	.short	0x0002
        /*001a*/ 	.short	0x0064
        /*001c*/ 	.short	0x0082
	.zero		2


//--------------------- .nv.info                  --------------------------
	.section	.nv.info,"",@"SHT_CUDA_INFO"
	.align	4


	//----- nvinfo : EIATTR_REGCOUNT
	.align		4
        /*0000*/ 	.byte	0x04, 0x2f
        /*0002*/ 	.short	(.L_47 - .L_46)
	.align		4
.L_46:
        /*0004*/ 	.word	index@(_Z5DerixILi1EEvPKdPd)
        /*0008*/ 	.word	0x00000014


	//----- nvinfo : EIATTR_FRAME_SIZE
	.align		4
.L_47:
        /*000c*/ 	.byte	0x04, 0x11
        /*000e*/ 	.short	(.L_49 - .L_48)
	.align		4
.L_48:
        /*0010*/ 	.word	index@(_Z5DerixILi1EEvPKdPd)
        /*0014*/ 	.word	0x00000000


	//----- nvinfo : EIATTR_REGCOUNT
	.align		4
.L_49:
        /*0018*/ 	.byte	0x04, 0x2f
        /*001a*/ 	.short	(.L_51 - .L_50)
	.align		4
.L_50:
        /*001c*/ 	.word	index@(_Z5DeriyILi1EEvPKdPd)
        /*0020*/ 	.word	0x00000020


	//----- nvinfo : EIATTR_FRAME_SIZE
	.align		4
.L_51:
        /*0024*/ 	.byte	0x04, 0x11
        /*0026*/ 	.short	(.L_53 - .L_52)
	.align		4
.L_52:
        /*0028*/ 	.word	index@(_Z5DeriyILi1EEvPKdPd)
        /*002c*/ 	.word	0x00000000


	//----- nvinfo : EIATTR_REGCOUNT
	.align		4
.L_53:
        /*0030*/ 	.byte	0x04, 0x2f
        /*0032*/ 	.short	(.L_55 - .L_54)
	.align		4
.L_54:
        /*0034*/ 	.word	index@(_Z5DerixILi2EEvPKdPd)
        /*0038*/ 	.word	0x00000011


	//----- nvinfo : EIATTR_FRAME_SIZE
	.align		4
.L_55:
        /*003c*/ 	.byte	0x04, 0x11
        /*003e*/ 	.short	(.L_57 - .L_56)
	.align		4
.L_56:
        /*0040*/ 	.word	index@(_Z5DerixILi2EEvPKdPd)
        /*0044*/ 	.word	0x00000000


	//----- nvinfo : EIATTR_REGCOUNT
	.align		4
.L_57:
        /*0048*/ 	.byte	0x04, 0x2f
        /*004a*/ 	.short	(.L_59 - .L_58)
	.align		4
.L_58:
        /*004c*/ 	.word	index@(_Z5DeriyILi2EEvPKdPd)
        /*0050*/ 	.word	0x00000020


	//----- nvinfo : EIATTR_FRAME_SIZE
	.align		4
.L_59:
        /*0054*/ 	.byte	0x04, 0x11
        /*0056*/ 	.short	(.L_61 - .L_60)
	.align		4
.L_60:
        /*0058*/ 	.word	index@(_Z5DeriyILi2EEvPKdPd)
        /*005c*/ 	.word	0x00000000


	//----- nvinfo : EIATTR_REGCOUNT
	.align		4
.L_61:
        /*0060*/ 	.byte	0x04, 0x2f
        /*0062*/ 	.short	(.L_63 - .L_62)
	.align		4
.L_62:
        /*0064*/ 	.word	index@(_Z9SubFluxx1PKdS0_S0_PdS1_S1_)
        /*0068*/ 	.word	0x00000016


	//----- nvinfo : EIATTR_FRAME_SIZE
	.align		4
.L_63:
        /*006c*/ 	.byte	0x04, 0x11
        /*006e*/ 	.short	(.L_65 - .L_64)
	.align		4
.L_64:
        /*0070*/ 	.word	index@(_Z9SubFluxx1PKdS0_S0_PdS1_S1_)
        /*0074*/ 	.word	0x00000000


	//----- nvinfo : EIATTR_REGCOUNT
	.align		4
.L_65:
        /*0078*/ 	.byte	0x04, 0x2f
        /*007a*/ 	.short	(.L_67 - .L_66)
	.align		4
.L_66:
        /*007c*/ 	.word	index@(_Z9SubFluxx2ddPKdS0_S0_S0_S0_S0_S0_S0_S0_S0_S0_PdS1_S1_S1_)
        /*0080*/ 	.word	0x00000018


	//----- nvinfo : EIATTR_FRAME_SIZE
	.align		4
.L_67:
        /*0084*/ 	.byte	0x04, 0x11
        /*0086*/ 	.short	(.L_69 - .L_68)
	.align		4
.L_68:
        /*0088*/ 	.word	index@(_Z9SubFluxx2ddPKdS0_S0_S0_S0_S0_S0_S0_S0_S0_S0_PdS1_S1_S1_)
        /*008c*/ 	.word	0x00000000


	//----- nvinfo : EIATTR_REGCOUNT
	.align		4
.L_69:
        /*0090*/ 	.byte	0x04, 0x2f
        /*0092*/ 	.short	(.L_71 - .L_70)
	.align		4
.L_70:
        /*0094*/ 	.word	index@(_Z9SubFluxx3ddPKdS0_S0_S0_S0_S0_S0_S0_PdS1_)
        /*0098*/ 	.word	0x00000018


	//----- nvinfo : EIATTR_FRAME_SIZE
	.align		4
.L_71:
        /*009c*/ 	.byte	0x04, 0x11
        /*009e*/ 	.short	(.L_73 - .L_72)
	.align		4
.L_72:
        /*00a0*/ 	.word	index@(_Z9SubFluxx3ddPKdS0_S0_S0_S0_S0_S0_S0_PdS1_)
        /*00a4*/ 	.word	0x00000000


	//----- nvinfo : EIATTR_REGCOUNT
	.align		4
.L_73:
        /*00a8*/ 	.byte	0x04, 0x2f
        /*00aa*/ 	.short	(.L_75 - .L_74)
	.align		4
.L_74:
        /*00ac*/ 	.word	index@(_Z9SubFluxx4ddPKdS0_S0_S0_S0_S0_S0_S0_Pd)
        /*00b0*/ 	.word	0x0000001a


	//----- nvinfo : EIATTR_FRAME_SIZE
	.align		4
.L_75:
        /*00b4*/ 	.byte	0x04, 0x11
        /*00b6*/ 	.short	(.L_77 - .L_76)
	.align		4
.L_76:
        /*00b8*/ 	.word	index@(_Z9SubFluxx4ddPKdS0_S0_S0_S0_S0_S0_S0_Pd)
        /*00bc*/ 	.word	0x00000000


	//----- nvinfo : EIATTR_REGCOUNT
	.align		4
.L_77:
        /*00c0*/ 	.byte	0x04, 0x2f
        /*00c2*/ 	.short	(.L_79 - .L_78)
	.align		4
.L_78:
        /*00c4*/ 	.word	index@(_Z9SubFluxx5dPKdS0_S0_S0_S0_S0_PdS1_S1_S1_S1_)
        /*00c8*/ 	.word	0x0000001e


	//----- nvinfo : EIATTR_FRAME_SIZE
	.align		4
.L_79:
        /*00cc*/ 	.byte	0x04, 0x11
        /*00ce*/ 	.short	(.L_81 - .L_80)
	.align		4
.L_80:
        /*00d0*/ 	.word	index@(_Z9SubFluxx5dPKdS0_S0_S0_S0_S0_PdS1_S1_S1_S1_)
        /*00d4*/ 	.word	0x00000000


	//----- nvinfo : EIATTR_REGCOUNT
	.align		4
.L_81:
        /*00d8*/ 	.byte	0x04, 0x2f
        /*00da*/ 	.short	(.L_83 - .L_82)
	.align		4
.L_82:
        /*00dc*/ 	.word	index@(_Z9SubFluxx6dPKdS0_S0_S0_S0_S0_Pd)
        /*00e0*/ 	.word	0x00000014


	//----- nvinfo : EIATTR_FRAME_SIZE
	.align		4
.L_83:
        /*00e4*/ 	.byte	0x04, 0x11
        /*00e6*/ 	.short	(.L_85 - .L_84)
	.align		4
.L_84:
        /*00e8*/ 	.word	index@(_Z9SubFluxx6dPKdS0_S0_S0_S0_S0_Pd)
        /*00ec*/ 	.word	0x00000000


	//----- nvinfo : EIATTR_REGCOUNT
	.align		4
.L_85:
        /*00f0*/ 	.byte	0x04, 0x2f
        /*00f2*/ 	.short	(.L_87 - .L_86)
	.align		4
.L_86:
        /*00f4*/ 	.word	index@(_Z5AdamsPKdPdS1_)
        /*00f8*/ 	.word	0x0000000e


	//----- nvinfo : EIATTR_FRAME_SIZE
	.align		4
.L_87:
        /*00fc*/ 	.byte	0x04, 0x11
        /*00fe*/ 	.short	(.L_89 - .L_88)
	.align		4
.L_88:
        /*0100*/ 	.word	index@(_Z5AdamsPKdPdS1_)
        /*0104*/ 	.word	0x00000000


	//----- nvinfo : EIATTR_REGCOUNT
	.align		4
.L_89:
        /*0108*/ 	.byte	0x04, 0x2f
        /*010a*/ 	.short	(.L_91 - .L_90)
	.align		4
.L_90:
        /*010c*/ 	.word	index@(_Z5EtattPKdS0_S0_S0_PdS1_S1_S1_)
        /*0110*/ 	.word	0x00000016


	//----- nvinfo : EIATTR_FRAME_SIZE
	.align		4
.L_91:
        /*0114*/ 	.byte	0x04, 0x11
        /*0116*/ 	.short	(.L_93 - .L_92)
	.align		4
.L_92:
        /*0118*/ 	.word	index@($__internal_0_$__cuda_sm20_dblrcp_rn_slowpath_v3)
        /*011c*/ 	.word	0x00000000


	//----- nvinfo : EIATTR_FRAME_SIZE
	.align		4
.L_93:
        /*0120*/ 	.byte	0x04, 0x11
        /*0122*/ 	.short	(.L_95 - .L_94)
	.align		4
.L_94:
        /*0124*/ 	.word	index@(_Z5EtattPKdS0_S0_S0_PdS1_S1_S1_)
        /*0128*/ 	.word	0x00000000


	//----- nvinfo : EIATTR_REGCOUNT
	.align		4
.L_95:
        /*012c*/ 	.byte	0x04, 0x2f
        /*012e*/ 	.short	(.L_97 - .L_96)
	.align		4
.L_96:
        /*0130*/ 	.word	index@(_ZN3cub18CUB_300001_SM_10006detail11EmptyKernelIvEEvv)
        /*0134*/ 	.word	0x00000004


	//----- nvinfo : EIATTR_FRAME_SIZE
	.align		4
.L_97:
        /*0138*/ 	.byte	0x04, 0x11
        /*013a*/ 	.short	(.L_99 - .L_98)
	.align		4
.L_98:
        /*013c*/ 	.word	index@(_ZN3cub18CUB_300001_SM_10006detail11EmptyKernelIvEEvv)
        /*0140*/ 	.word	0x00000000


	//----- nvinfo : EIATTR_REGCOUNT
	.align		4
.L_99:
        /*0144*/ 	.byte	0x04, 0x2f
        /*0146*/ 	.short	(.L_101 - .L_100)
	.align		4
.L_100:
        /*0148*/ 	.word	index@(_ZN3cub18CUB_300001_SM_10006detail6reduce28DeviceReduceSingleTileKernelINS2_10policy_hubIdjN4cuda3std3__44plusIdEEE10Policy1000EN6thrust24THRUST_300001_SM_1000_NS6detail15normal_iteratorINSD_10device_ptrIdEEEEPdjS9_ddNS7_10__identityEEEvT0_T1_T2_T3_T4_T6_)
        /*014c*/ 	.word	0x0000002d


	//----- nvinfo : EIATTR_FRAME_SIZE
	.align		4
.L_101:
        /*0150*/ 	.byte	0x04, 0x11
        /*0152*/ 	.short	(.L_103 - .L_102)
	.align		4
.L_102:
        /*0154*/ 	.word	index@(_ZN3cub18CUB_300001_SM_10006detail6reduce28DeviceReduceSingleTileKernelINS2_10policy_hubIdjN4cuda3std3__44plusIdEEE10Policy1000EN6thrust24THRUST_300001_SM_1000_NS6detail15normal_iteratorINSD_10device_ptrIdEEEEPdjS9_ddNS7_10__identityEEEvT0_T1_T2_T3_T4_T6_)
        /*0158*/ 	.word	0x00000000


	//----- nvinfo : EIATTR_REGCOUNT
	.align		4
.L_103:
        /*015c*/ 	.byte	0x04, 0x2f
        /*015e*/ 	.short	(.L_105 - .L_104)
	.align		4
.L_104:
        /*0160*/ 	.word	index@(_ZN3cub18CUB_300001_SM_10006detail6reduce18DeviceReduceKernelINS2_10policy_hubIdjN4cuda3std3__44plusIdEEE10Policy1000EN6thrust24THRUST_300001_SM_1000_NS6detail15normal_iteratorINSD_10device_ptrIdEEEEjS9_dNS7_10__identityEEEvT0_PT3_T1_NS0_13GridEvenShareISN_EET2_T4_)
        /*0164*/ 	.word	0x00000020


	//----- nvinfo : EIATTR_FRAME_SIZE
	.align		4
.L_105:
        /*0168*/ 	.byte	0x04, 0x11
        /*016a*/ 	.short	(.L_107 - .L_106)
	.align		4
.L_106:
        /*016c*/ 	.word	index@(_ZN3cub18CUB_300001_SM_10006detail6reduce18DeviceReduceKernelINS2_10policy_hubIdjN4cuda3std3__44plusIdEEE10Policy1000EN6thrust24THRUST_300001_SM_1000_NS6detail15normal_iteratorINSD_10device_ptrIdEEEEjS9_dNS7_10__identityEEEvT0_PT3_T1_NS0_13GridEvenShareISN_EET2_T4_)
        /*0170*/ 	.word	0x00000000


	//----- nvinfo : EIATTR_REGCOUNT
	.align		4
.L_107:
        /*0174*/ 	.byte	0x04, 0x2f
        /*0176*/ 	.short	(.L_109 - .L_108)
	.align		4
.L_108:
        /*0178*/ 	.word	index@(_ZN3cub18CUB_300001_SM_10006detail6reduce28DeviceReduceSingleTileKernelINS2_10policy_hubIdjN4cuda3std3__44plusIdEEE10Policy1000EPdSC_iS9_ddNS7_10__identityEEEvT0_T1_T2_T3_T4_T6_)
        /*017c*/ 	.word	0x00000030


	//----- nvinfo : EIATTR_FRAME_SIZE
	.align		4
.L_109:
        /*0180*/ 	.byte	0x04, 0x11
        /*0182*/ 	.short	(.L_111 - .L_110)
	.align		4
.L_110:
        /*0184*/ 	.word	index@(_ZN3cub18CUB_300001_SM_10006detail6reduce28DeviceReduceSingleTileKernelINS2_10policy_hubIdjN4cuda3std3__44plusIdEEE10Policy1000EPdSC_iS9_ddNS7_10__identityEEEvT0_T1_T2_T3_T4_T6_)
        /*0188*/ 	.word	0x00000000


	//----- nvinfo : EIATTR_REGCOUNT
	.align		4
.L_111:
        /*018c*/ 	.byte	0x04, 0x2f
        /*018e*/ 	.short	(.L_113 - .L_112)
	.align		4
.L_112:
        /*0190*/ 	.word	index@(_ZN3cub18CUB_300001_SM_10006detail6reduce28DeviceReduceSingleTileKernelINS2_10policy_hubIdyN4cuda3std3__44plusIdEEE10Policy1000EN6thrust24THRUST_300001_SM_1000_NS6detail15normal_iteratorINSD_10device_ptrIdEEEEPdyS9_ddNS7_10__identityEEEvT0_T1_T2_T3_T4_T6_)
        /*0194*/ 	.word	0x0000002e


	//----- nvinfo : EIATTR_FRAME_SIZE
	.align		4
.L_113:
        /*0198*/ 	.byte	0x04, 0x11
        /*019a*/ 	.short	(.L_115 - .L_114)
	.align		4
.L_114:
        /*019c*/ 	.word	index@(_ZN3cub18CUB_300001_SM_10006detail6reduce28DeviceReduceSingleTileKernelINS2_10policy_hubIdyN4cuda3std3__44plusIdEEE10Policy1000EN6thrust24THRUST_300001_SM_1000_NS6detail15normal_iteratorINSD_10device_ptrIdEEEEPdyS9_ddNS7_10__identityEEEvT0_T1_T2_T3_T4_T6_)
        /*01a0*/ 	.word	0x00000000


	//----- nvinfo : EIATTR_REGCOUNT
	.align		4
.L_115:
        /*01a4*/ 	.byte	0x04, 0x2f
        /*01a6*/ 	.short	(.L_117 - .L_116)
	.align		4
.L_116:
        /*01a8*/ 	.word	index@(_ZN3cub18CUB_300001_SM_10006detail6reduce18DeviceReduceKernelINS2_10policy_hubIdyN4cuda3std3__44plusIdEEE10Policy1000EN6thrust24THRUST_300001_SM_1000_NS6detail15normal_iteratorINSD_10device_ptrIdEEEEyS9_dNS7_10__identityEEEvT0_PT3_T1_NS0_13GridEvenShareISN_EET2_T4_)
        /*01ac*/ 	.word	0x0000001d


	//----- nvinfo : EIATTR_FRAME_SIZE
	.align		4
.L_117:
        /*01b0*/ 	.byte	0x04, 0x11
        /*01b2*/ 	.short	(.L_119 - .L_118)
	.align		4
.L_118:
        /*01b4*/ 	.word	index@(_ZN3cub18CUB_300001_SM_10006detail6reduce18DeviceReduceKernelINS2_10policy_hubIdyN4cuda3std3__44plusIdEEE10Policy1000EN6thrust24THRUST_300001_SM_1000_NS6detail15normal_iteratorINSD_10device_ptrIdEEEEyS9_dNS7_10__identityEEEvT0_PT3_T1_NS0_13GridEvenShareISN_EET2_T4_)
        /*01b8*/ 	.word	0x00000000


	//----- nvinfo : EIATTR_REGCOUNT
	.align		4
.L_119:
        /*01bc*/ 	.byte	0x04, 0x2f
        /*01be*/ 	.short	(.L_121 - .L_120)
	.align		4
.L_120:
        /*01c0*/ 	.word	index@(_ZN3cub18CUB_300001_SM_10006detail6reduce28DeviceReduceSingleTileKernelINS2_10policy_hubIdyN4cuda3std3__44plusIdEEE10Policy1000EPdSC_iS9_ddNS7_10__identityEEEvT0_T1_T2_T3_T4_T6_)
        /*01c4*/ 	.word	0x00000030


	//----- nvinfo : EIATTR_FRAME_SIZE
	.align		4
.L_121:
        /*01c8*/ 	.byte	0x04, 0x11
        /*01ca*/ 	.short	(.L_123 - .L_122)
	.align		4
.L_122:
        /*01cc*/ 	.word	index@(_ZN3cub18CUB_300001_SM_10006detail6reduce28DeviceReduceSingleTileKernelINS2_10policy_hubIdyN4cuda3std3__44plusIdEEE10Policy1000EPdSC_iS9_ddNS7_10__identityEEEvT0_T1_T2_T3_T4_T6_)
        /*01d0*/ 	.word	0x00000000


	//----- nvinfo : EIATTR_MIN_STACK_SIZE
	.align		4
.L_123:
        /*01d4*/ 	.byte	0x04, 0x12
        /*01d6*/ 	.short	(.L_125 - .L_124)
	.align		4
.L_124:
        /*01d8*/ 	.word	index@(_ZN3cub18CUB_300001_SM_10006detail6reduce28DeviceReduceSingleTileKernelINS2_10policy_hubIdyN4cuda3std3__44plusIdEEE10Policy1000EPdSC_iS9_ddNS7_10__identityEEEvT0_T1_T2_T3_T4_T6_)
        /*01dc*/ 	.word	0x00000000


	//----- nvinfo : EIATTR_MIN_STACK_SIZE
	.align		4
.L_125:
        /*01e0*/ 	.byte	0x04, 0x12
        /*01e2*/ 	.short	(.L_127 - .L_126)
	.align		4
.L_126:
        /*01e4*/ 	.word	index@(_ZN3cub18CUB_300001_SM_10006detail6reduce18DeviceReduceKernelINS2_10policy_hubIdyN4cuda3std3__44plusIdEEE10Policy1000EN6thrust24THRUST_300001_SM_1000_NS6detail15normal_iteratorINSD_10device_ptrIdEEEEyS9_dNS7_10__identityEEEvT0_PT3_T1_NS0_13GridEvenShareISN_EET2_T4_)
        /*01e8*/ 	.word	0x00000000


	//----- nvinfo : EIATTR_MIN_STACK_SIZE
	.align		4
.L_127:
        /*01ec*/ 	.byte	0x04, 0x12
        /*01ee*/ 	.short	(.L_129 - .L_128)
	.align		4
.L_128:
        /*01f0*/ 	.word	index@(_ZN3cub18CUB_300001_SM_10006detail6reduce28DeviceReduceSingleTileKernelINS2_10policy_hubIdyN4cuda3std3__44plusIdEEE10Policy1000EN6thrust24THRUST_300001_SM_1000_NS6detail15normal_iteratorINSD_10device_ptrIdEEEEPdyS9_ddNS7_10__identityEEEvT0_T1_T2_T3_T4_T6_)
        /*01f4*/ 	.word	0x00000000


	//----- nvinfo : EIATTR_MIN_STACK_SIZE
	.align		4
.L_129:
        /*01f8*/ 	.byte	0x04, 0x12
        /*01fa*/ 	.short	(.L_131 - .L_130)
	.align		4
.L_130:
        /*01fc*/ 	.word	index@(_ZN3cub18CUB_300001_SM_10006detail6reduce28DeviceReduceSingleTileKernelINS2_10policy_hubIdjN4cuda3std3__44plusIdEEE10Policy1000EPdSC_iS9_ddNS7_10__identityEEEvT0_T1_T2_T3_T4_T6_)
        /*0200*/ 	.word	0x00000000


	//----- nvinfo : EIATTR_MIN_STACK_SIZE
	.align		4
.L_131:
        /*0204*/ 	.byte	0x04, 0x12
        /*0206*/ 	.short	(.L_133 - .L_132)
	.align		4
.L_132:
        /*0208*/ 	.word	index@(_ZN3cub18CUB_300001_SM_10006detail6reduce18DeviceReduceKernelINS2_10policy_hubIdjN4cuda3std3__44plusIdEEE10Policy1000EN6thrust24THRUST_300001_SM_1000_NS6detail15normal_iteratorINSD_10device_ptrIdEEEEjS9_dNS7_10__identityEEEvT0_PT3_T1_NS0_13GridEvenShareISN_EET2_T4_)
        /*020c*/ 	.word	0x00000000


	//----- nvinfo : EIATTR_MIN_STACK_SIZE
	.align		4
.L_133:
        /*0210*/ 	.byte	0x04, 0x12
        /*0212*/ 	.short	(.L_135 - .L_134)
	.align		4
.L_134:
        /*0214*/ 	.word	index@(_ZN3cub18CUB_300001_SM_10006detail6reduce28DeviceReduceSingleTileKernelINS2_10policy_hubIdjN4cuda3std3__44plusIdEEE10Policy1000EN6thrust24THRUST_300001_SM_1000_NS6detail15normal_iteratorINSD_10device_ptrIdEEEEPdjS9_ddNS7_10__identityEEEvT0_T1_T2_T3_T4_T6_)
        /*0218*/ 	.word	0x00000000


	//----- nvinfo : EIATTR_MIN_STACK_SIZE
	.align		4
.L_135:
        /*021c*/ 	.byte	0x04, 0x12
        /*021e*/ 	.short	(.L_137 - .L_136)
	.align		4
.L_136:
        /*0220*/ 	.word	index@(_ZN3cub18CUB_300001_SM_10006detail11EmptyKernelIvEEvv)
        /*0224*/ 	.word	0x00000000


	//----- nvinfo : EIATTR_MIN_STACK_SIZE
	.align		4
.L_137:
        /*0228*/ 	.byte	0x04, 0x12
        /*022a*/ 	.short	(.L_139 - .L_138)
	.align		4
.L_138:
        /*022c*/ 	.word	index@(_Z5EtattPKdS0_S0_S0_PdS1_S1_S1_)
        /*0230*/ 	.word	0x00000000


	//----- nvinfo : EIATTR_MIN_STACK_SIZE
	.align		4
.L_139:
        /*0234*/ 	.byte	0x04, 0x12
        /*0236*/ 	.short	(.L_141 - .L_140)
	.align		4
.L_140:
        /*0238*/ 	.word	index@(_Z5AdamsPKdPdS1_)
        /*023c*/ 	.word	0x00000000


	//----- nvinfo : EIATTR_MIN_STACK_SIZE
	.align		4
.L_141:
        /*0240*/ 	.byte	0x04, 0x12
        /*0242*/ 	.short	(.L_143 - .L_142)
	.align		4
.L_142:
        /*0244*/ 	.word	index@(_Z9SubFluxx6dPKdS0_S0_S0_S0_S0_Pd)
        /*0248*/ 	.word	0x00000000


	//----- nvinfo : EIATTR_MIN_STACK_SIZE
	.align		4
.L_143:
        /*024c*/ 	.byte	0x04, 0x12
        /*024e*/ 	.short	(.L_145 - .L_144)
	.align		4
.L_144:
        /*0250*/ 	.word	index@(_Z9SubFluxx5dPKdS0_S0_S0_S0_S0_PdS1_S1_S1_S1_)
        /*0254*/ 	.word	0x00000000


	//----- nvinfo : EIATTR_MIN_STACK_SIZE
	.align		4
.L_145:
        /*0258*/ 	.byte	0x04, 0x12
        /*025a*/ 	.short	(.L_147 - .L_146)
	.align		4
.L_146:
        /*025c*/ 	.word	index@(_Z9SubFluxx4ddPKdS0_S0_S0_S0_S0_S0_S0_Pd)
        /*0260*/ 	.word	0x00000000


	//----- nvinfo : EIATTR_MIN_STACK_SIZE
	.align		4
.L_147:
        /*0264*/ 	.byte	0x04, 0x12
        /*0266*/ 	.short	(.L_149 - .L_148)
	.align		4
.L_148:
        /*0268*/ 	.word	index@(_Z9SubFluxx3ddPKdS0_S0_S0_S0_S0_S0_S0_PdS1_)
        /*026c*/ 	.word	0x00000000


	//----- nvinfo : EIATTR_MIN_STACK_SIZE
	.align		4
.L_149:
        /*0270*/ 	.byte	0x04, 0x12
        /*0272*/ 	.short	(.L_151 - .L_150)
	.align		4
.L_150:
        /*0274*/ 	.word	index@(_Z9SubFluxx2ddPKdS0_S0_S0_S0_S0_S0_S0_S0_S0_S0_PdS1_S1_S1_)
        /*0278*/ 	.word	0x00000000


	//----- nvinfo : EIATTR_MIN_STACK_SIZE
	.align		4
.L_151:
        /*027c*/ 	.byte	0x04, 0x12
        /*027e*/ 	.short	(.L_153 - .L_152)
	.align		4
.L_152:
        /*0280*/ 	.word	index@(_Z9SubFluxx1PKdS0_S0_PdS1_S1_)
        /*0284*/ 	.word	0x00000000


	//----- nvinfo : EIATTR_MIN_STACK_SIZE
	.align		4
.L_153:
        /*0288*/ 	.byte	0x04, 0x12
        /*028a*/ 	.short	(.L_155 - .L_154)
	.align		4
.L_154:
        /*028c*/ 	.word	index@(_Z5DeriyILi2EEvPKdPd)
        /*0290*/ 	.word	0x00000000


	//----- nvinfo : EIATTR_MIN_STACK_SIZE
	.align		4
.L_155:
        /*0294*/ 	.byte	0x04, 0x12
        /*0296*/ 	.short	(.L_157 - .L_156)
	.align		4
.L_156:
        /*0298*/ 	.word	index@(_Z5DerixILi2EEvPKdPd)
        /*029c*/ 	.word	0x00000000


	//----- nvinfo : EIATTR_MIN_STACK_SIZE
	.align		4
.L_157:
        /*02a0*/ 	.byte	0x04, 0x12
        /*02a2*/ 	.short	(.L_159 - .L_158)
	.align		4
.L_158:
        /*02a4*/ 	.word	index@(_Z5DeriyILi1EEvPKdPd)
        /*02a8*/ 	.word	0x00000000


	//----- nvinfo : EIATTR_MIN_STACK_SIZE
	.align		4
.L_159:
        /*02ac*/ 	.byte	0x04, 0x12
        /*02ae*/ 	.short	(.L_161 - .L_160)
	.align		4
.L_160:
        /*02b0*/ 	.word	index@(_Z5DerixILi1EEvPKdPd)
        /*02b4*/ 	.word	0x00000000
.L_161:


//--------------------- .nv.compat                --------------------------
	.section	.nv.compat,"",@"SHT_CUDA_COMPAT_INFO"
	.align	4
        /*0000*/ 	.byte	0x02, 0x09, 0x00, 0x00, 0x02, 0x02, 0x01, 0x00, 0x02, 0x05, 0x05, 0x00, 0x03, 0x07, 0x01, 0x01
        /*0010*/ 	.byte	0x02, 0x03, 0x00, 0x00, 0x02, 0x06, 0x01, 0x00, 0x04, 0x0b, 0x08, 0x00, 0x01, 0x00, 0x00, 0x00
        /*0020*/ 	.byte	0x00, 0x00, 0x00, 0x00


//--------------------- .nv.info._ZN3cub18CUB_300001_SM_10006detail6reduce28DeviceReduceSingleTileKernelINS2_10policy_hubIdyN4cuda3std3__44plusIdEEE10Policy1000EPdSC_iS9_ddNS7_10__identityEEEvT0_T1_T2_T3_T4_T6_ --------------------------
	.section	.nv.info._ZN3cub18CUB_300001_SM_10006detail6reduce28DeviceReduceSingleTileKernelINS2_10policy_hubIdyN4cuda3std3__44plusIdEEE10Policy1000EPdSC_iS9_ddNS7_10__identityEEEvT0_T1_T2_T3_T4_T6_,"",@"SHT_CUDA_INFO"
	.sectionflags	@""
	.align	4


	//----- nvinfo : EIATTR_CUDA_API_VERSION
	.align		4
        /*0000*/ 	.byte	0x04, 0x37
        /*0002*/ 	.short	(.L_163 - .L_162)
.L_162:
        /*0004*/ 	.word	0x00000082


	//----- nvinfo : EIATTR_KPARAM_INFO
	.align		4
.L_163:
        /*0008*/ 	.byte	0x04, 0x17
        /*000a*/ 	.short	(.L_165 - .L_164)
.L_164:
        /*000c*/ 	.word	0x00000000
        /*0010*/ 	.short	0x0005
        /*0012*/ 	.short	0x0020
        /*0014*/ 	.byte	0x00, 0xf0, 0x05, 0x00


	//----- nvinfo : EIATTR_KPARAM_INFO
	.align		4
.L_165:
        /*0018*/ 	.byte	0x04, 0x17
        /*001a*/ 	.short	(.L_167 - .L_166)
.L_166:
        /*001c*/ 	.word	0x00000000
        /*0020*/ 	.short	0x0004
        /*0022*/ 	.short	0x0018
        /*0024*/ 	.byte	0x00, 0xf0, 0x21, 0x00


	//----- nvinfo : EIATTR_KPARAM_INFO
	.align		4
.L_167:
        /*0028*/ 	.byte	0x04, 0x17
        /*002a*/ 	.short	(.L_169 - .L_168)
.L_168:
        /*002c*/ 	.word	0x00000000
        /*0030*/ 	.short	0x0003
        /*0032*/ 	.short	0x0014
        /*0034*/ 	.byte	0x00, 0xf0, 0x05, 0x00


	//----- nvinfo : EIATTR_KPARAM_INFO
	.align		4
.L_169:
        /*0038*/ 	.byte	0x04, 0x17
        /*003a*/ 	.short	(.L_171 - .L_170)
.L_170:
        /*003c*/ 	.word	0x00000000
        /*0040*/ 	.short	0x0002
        /*0042*/ 	.short	0x0010
        /*0044*/ 	.byte	0x00, 0xf0, 0x11, 0x00


	//----- nvinfo : EIATTR_KPARAM_INFO
	.align		4
.L_171:
        /*0048*/ 	.byte	0x04, 0x17
        /*004a*/ 	.short	(.L_173 - .L_172)
.L_172:
        /*004c*/ 	.word	0x00000000
        /*0050*/ 	.short	0x0001
        /*0052*/ 	.short	0x0008
        /*0054*/ 	.byte	0x00, 0xf5, 0x21, 0x00


	//----- nvinfo : EIATTR_KPARAM_INFO
	.align		4
.L_173:
        /*0058*/ 	.byte	0x04, 0x17
        /*005a*/ 	.short	(.L_175 - .L_174)
.L_174:
        /*005c*/ 	.word	0x00000000
        /*0060*/ 	.short	0x0000
        /*0062*/ 	.short	0x0000
        /*0064*/ 	.byte	0x00, 0xf5, 0x21, 0x00


	//----- nvinfo : EIATTR_SPARSE_MMA_MASK
	.align		4
.L_175:
        /*0068*/ 	.byte	0x03, 0x50
        /*006a*/ 	.short	0x0000


	//----- nvinfo : EIATTR_MAXREG_COUNT
	.align		4
        /*006c*/ 	.byte	0x03, 0x1b
        /*006e*/ 	.short	0x0080


	//----- nvinfo : EIATTR_NUM_BARRIERS
	.align		4
        /*0070*/ 	.byte	0x02, 0x4c
        /*0072*/ 	.byte	0x01
	.zero		1


	//----- nvinfo : EIATTR_MERCURY_ISA_VERSION
	.align		4
        /*0074*/ 	.byte	0x03, 0x5f
        /*0076*/ 	.short	0x0101


	//----- nvinfo : EIATTR_COOP_GROUP_MASK_REGIDS
	.align		4
        /*0078*/ 	.byte	0x04, 0x29
        /*007a*/ 	.short	(.L_177 - .L_176)


	//   ....[0]....
.L_176:
        /*007c*/ 	.word	0xffffffff


	//   ....[1]....
        /*0080*/ 	.word	0xffffffff


	//   ....[2]....
        /*0084*/ 	.word	0xffffffff


	//   ....[3]....
        /*0088*/ 	.word	0xffffffff


	//   ....[4]....
        /*008c*/ 	.word	0xffffffff


	//   ....[5]....
        /*0090*/ 	.word	0xffffffff


	//   ....[6]....
        /*0094*/ 	.word	0xffffffff


	//   ....[7]....
        /*0098*/ 	.word	0xffffffff


	//   ....[8]....
        /*009c*/ 	.word	0xffffffff


	//   ....[9]....
        /*00a0*/ 	.word	0xffffffff


	//   ....[10]....
        /*00a4*/ 	.word	0xffffffff


	//   ....[11]....
        /*00a8*/ 	.word	0xffffffff


	//   ....[12]....
        /*00ac*/ 	.word	0xffffffff


	//   ....[13]....
        /*00b0*/ 	.word	0xffffffff


	//   ....[14]....
        /*00b4*/ 	.word	0xffffffff


	//   ....[15]....
        /*00b8*/ 	.word	0xffffffff


	//   ....[16]....
        /*00bc*/ 	.word	0xffffffff


	//   ....[17]....
        /*00c0*/ 	.word	0xffffffff


	//   ....[18]....
        /*00c4*/ 	.word	0xffffffff


	//   ....[19]....
        /*00c8*/ 	.word	0xffffffff


	//   ....[20]....
        /*00cc*/ 	.word	0xffffffff


	//   ....[21]....
        /*00d0*/ 	.word	0xffffffff


	//   ....[22]....
        /*00d4*/ 	.word	0xffffffff


	//   ....[23]....
        /*00d8*/ 	.word	0xffffffff


	//   ....[24]....
        /*00dc*/ 	.word	0xffffffff


	//   ....[25]....
        /*00e0*/ 	.word	0xffffffff


	//   ....[26]....
        /*00e4*/ 	.word	0xffffffff


	//   ....[27]....
        /*00e8*/ 	.word	0xffffffff


	//   ....[28]....
        /*00ec*/ 	.word	0xffffffff


	//   ....[29]....
        /*00f0*/ 	.word	0xffffffff


	//----- nvinfo : EIATTR_COOP_GROUP_INSTR_OFFSETS
	.align		4
.L_177:
        /*00f4*/ 	.byte	0x04, 0x28
        /*00f6*/ 	.short	(.L_179 - .L_178)


	//   ....[0]....
.L_178:
        /*00f8*/ 	.word	0x00000960


	//   ....[1]....
        /*00fc*/ 	.word	0x00000970


	//   ....[2]....
        /*0100*/ 	.word	0x000009e0


	//   ....[3]....
        /*0104*/ 	.word	0x00000a10


	//   ....[4]....
        /*0108*/ 	.word	0x00000a70


	//   ....[5]....
        /*010c*/ 	.word	0x00000a80


	//   ....[6]....
        /*0110*/ 	.word	0x00000ae0


	//   ....[7]....
        /*0114*/ 	.word	0x00000af0


	//   ....[8]....
        /*0118*/ 	.word	0x00000b40


	//   ....[9]....
        /*011c*/ 	.word	0x00000b60


	//   ....[10]....
        /*0120*/ 	.word	0x00000e10


	//   ....[11]....
        /*0124*/ 	.word	0x00000e20


	//   ....[12]....
        /*0128*/ 	.word	0x00000eb0


	//   ....[13]....
        /*012c*/ 	.word	0x00000ed0


	//   ....[14]....
        /*0130*/ 	.word	0x00000f20


	//   ....[15]....
        /*0134*/ 	.word	0x00000f40


	//   ....[16]....
        /*0138*/ 	.word	0x00000f90


	//   ....[17]....
        /*013c*/ 	.word	0x00000fb0


	//   ....[18]....
        /*0140*/ 	.word	0x00001000


	//   ....[19]....
        /*0144*/ 	.word	0x00001030


	//   ....[20]....
        /*0148*/ 	.word	0x000020b0


	//   ....[21]....
        /*014c*/ 	.word	0x000020c0


	//   ....[22]....
        /*0150*/ 	.word	0x00002130


	//   ....[23]....
        /*0154*/ 	.word	0x00002140


	//   ....[24]....
        /*0158*/ 	.word	0x000021a0


	//   ....[25]....
        /*015c*/ 	.word	0x000021b0


	//   ....[26]....
        /*0160*/ 	.word	0x00002200


	//   ....[27]....
        /*0164*/ 	.word	0x00002220


	//   ....[28]....
        /*0168*/ 	.word	0x00002280


	//   ....[29]....
        /*016c*/ 	.word	0x000022b0


	//----- nvinfo : EIATTR_VRC_CTA_INIT_COUNT
	.align		4
.L_179:
        /*0170*/ 	.byte	0x02, 0x4a
	.zero		1
	.zero		1


	//----- nvinfo : EIATTR_EXIT_INSTR_OFFSETS
	.align		4
        /*0174*/ 	.byte	0x04, 0x1c
        /*0176*/ 	.short	(.L_181 - .L_180)


	//   ....[0]....
.L_180:
        /*0178*/ 	.word	0x00000080


	//   ....[1]....
        /*017c*/ 	.word	0x000000c0


	//   ....[2]....
        /*0180*/ 	.word	0x00002510


	//   ....[3]....
        /*0184*/ 	.word	0x00002560


	//----- nvinfo : EIATTR_MAX_THREADS
	.align		4
.L_181:
        /*0188*/ 	.byte	0x04, 0x05
        /*018a*/ 	.short	(.L_183 - .L_182)
.L_182:
        /*018c*/ 	.word	0x00000200
        /*0190*/ 	.word	0x00000001
        /*0194*/ 	.word	0x00000001


	//----- nvinfo : EIATTR_CRS_STACK_SIZE
	.align		4
.L_183:
        /*0198*/ 	.byte	0x04, 0x1e
        /*019a*/ 	.short	(.L_185 - .L_184)
.L_184:
        /*019c*/ 	.word	0x00000000


	//----- nvinfo : EIATTR_CBANK_PARAM_SIZE
	.align		4
.L_185:
        /*01a0*/ 	.byte	0x03, 0x19
        /*01a2*/ 	.short	0x0021


	//----- nvinfo : EIATTR_PARAM_CBANK
	.align		4
        /*01a4*/ 	.byte	0x04, 0x0a
        /*01a6*/ 	.short	(.L_187 - .L_186)
	.align		4
.L_186:
        /*01a8*/ 	.word	index@(.nv.constant0._ZN3cub18CUB_300001_SM_10006detail6reduce28DeviceReduceSingleTileKernelINS2_10policy_hubIdyN4cuda3std3__44plusIdEEE10Policy1000EPdSC_iS9_ddNS7_10__identityEEEvT0_T1_T2_T3_T4_T6_)
        /*01ac*/ 	.short	0x0380
        /*01ae*/ 	.short	0x0021


	//----- nvinfo : EIATTR_SW_WAR
	.align		4
.L_187:
        /*01b0*/ 	.byte	0x04, 0x36
        /*01b2*/ 	.short	(.L_189 - .L_188)
.L_188:
        /*01b4*/ 	.word	0x00000008
.L_189:


//--------------------- .nv.info._ZN3cub18CUB_300001_SM_10006detail6reduce18DeviceReduceKernelINS2_10policy_hubIdyN4cuda3std3__44plusIdEEE10Policy1000EN6thrust24THRUST_300001_SM_1000_NS6detail15normal_iteratorINSD_10device_ptrIdEEEEyS9_dNS7_10__identityEEEvT0_PT3_T1_NS0_13GridEvenShareISN_EET2_T4_ --------------------------
	.section	.nv.info._ZN3cub18CUB_300001_SM_10006detail6reduce18DeviceReduceKernelINS2_10policy_hubIdyN4cuda3std3__44plusIdEEE10Policy1000EN6thrust24THRUST_300001_SM_1000_NS6detail15normal_iteratorINSD_10device_ptrIdEEEEyS9_dNS7_10__identityEEEvT0_PT3_T1_NS0_13GridEvenShareISN_EET2_T4_,"",@"SHT_CUDA_INFO"
	.sectionflags	@""
	.align	4


	//----- nvinfo : EIATTR_CUDA_API_VERSION
	.align		4
        /*0000*/ 	.byte	0x04, 0x37
        /*0002*/ 	.short	(.L_191 - .L_190)
.L_190:
        /*0004*/ 	.word	0x00000082


	//----- nvinfo : EIATTR_KPARAM_INFO
	.align		4
.L_191:
        /*0008*/ 	.byte	0x04, 0x17
        /*000a*/ 	.short	(.L_193 - .L_192)
.L_192:
        /*000c*/ 	.word	0x00000000
        /*0010*/ 	.short	0x0005
        /*0012*/ 	.short	0x0061
        /*0014*/ 	.byte	0x00, 0xf0, 0x05, 0x00


	//----- nvinfo : EIATTR_KPARAM_INFO
	.align		4
.L_193:
        /*0018*/ 	.byte	0x04, 0x17
        /*001a*/ 	.short	(.L_195 - .L_194)
.L_194:
        /*001c*/ 	.word	0x00000000
        /*0020*/ 	.short	0x0004
        /*0022*/ 	.short	0x0060
        /*0024*/ 	.byte	0x00, 0xf0, 0x05, 0x00


	//----- nvinfo : EIATTR_KPARAM_INFO
	.align		4
.L_195:
        /*0028*/ 	.byte	0x04, 0x17
        /*002a*/ 	.short	(.L_197 - .L_196)
.L_196:
        /*002c*/ 	.word	0x00000000
        /*0030*/ 	.short	0x0003
        /*0032*/ 	.short	0x0018
        /*0034*/ 	.byte	0x00, 0xf0, 0x21, 0x01


	//----- nvinfo : EIATTR_KPARAM_INFO
	.align		4
.L_197:
        /*0038*/ 	.byte	0x04, 0x17
        /*003a*/ 	.short	(.L_199 - .L_198)
.L_198:
        /*003c*/ 	.word	0x00000000
        /*0040*/ 	.short	0x0002
        /*0042*/ 	.short	0x0010
        /*0044*/ 	.byte	0x00, 0xf0, 0x21, 0x00


	//----- nvinfo : EIATTR_KPARAM_INFO
	.align		4
.L_199:
        /*0048*/ 	.byte	0x04, 0x17
        /*004a*/ 	.short	(.L_201 - .L_200)
.L_200:
        /*004c*/ 	.word	0x00000000
        /*0050*/ 	.short	0x0001
        /*0052*/ 	.short	0x0008
        /*0054*/ 	.byte	0x00, 0xf5, 0x21, 0x00


	//----- nvinfo : EIATTR_KPARAM_INFO
	.align		4
.L_201:
        /*0058*/ 	.byte	0x04, 0x17
        /*005a*/ 	.short	(.L_203 - .L_202)
.L_202:
        /*005c*/ 	.word	0x00000000
        /*0060*/ 	.short	0x0000
        /*0062*/ 	.short	0x0000
        /*0064*/ 	.byte	0x00, 0xf0, 0x21, 0x00


	//----- nvinfo : EIATTR_SPARSE_MMA_MASK
	.align		4
.L_203:
        /*0068*/ 	.byte	0x03, 0x50
        /*006a*/ 	.short	0x0000


	//----- nvinfo : EIATTR_MAXREG_COUNT
	.align		4
        /*006c*/ 	.byte	0x03, 0x1b
        /*006e*/ 	.short	0x0080


	//----- nvinfo : EIATTR_NUM_BARRIERS
	.align		4
        /*0070*/ 	.byte	0x02, 0x4c
        /*0072*/ 	.byte	0x01
	.zero		1


	//----- nvinfo : EIATTR_MERCURY_ISA_VERSION
	.align		4
        /*0074*/ 	.byte	0x03, 0x5f
        /*0076*/ 	.short	0x0101


	//----- nvinfo : EIATTR_COOP_GROUP_MASK_REGIDS
	.align		4
        /*0078*/ 	.byte	0x04, 0x29
        /*007a*/ 	.short	(.L_205 - .L_204)


	//   ....[0]....
.L_204:
        /*007c*/ 	.word	0xffffffff


	//   ....[1]....
        /*0080*/ 	.word	0xffffffff


	//   ....[2]....
        /*0084*/ 	.word	0xffffffff


	//   ....[3]....
        /*0088*/ 	.word	0xffffffff


	//   ....[4]....
        /*008c*/ 	.word	0xffffffff


	//   ....[5]....
        /*0090*/ 	.word	0xffffffff


	//   ....[6]....
        /*0094*/ 	.word	0xffffffff


	//   ....[7]....
        /*0098*/ 	.word	0xffffffff


	//   ....[8]....
        /*009c*/ 	.word	0xffffffff


	//   ....[9]....
        /*00a0*/ 	.word	0xffffffff


	//   ....[10]....
        /*00a4*/ 	.word	0xffffffff


	//   ....[11]....
        /*00a8*/ 	.word	0xffffffff


	//   ....[12]....
        /*00ac*/ 	.word	0xffffffff


	//   ....[13]....
        /*00b0*/ 	.word	0xffffffff


	//   ....[14]....
        /*00b4*/ 	.word	0xffffffff


	//   ....[15]....
        /*00b8*/ 	.word	0xffffffff


	//   ....[16]....
        /*00bc*/ 	.word	0xffffffff


	//   ....[17]....
        /*00c0*/ 	.word	0xffffffff


	//   ....[18]....
        /*00c4*/ 	.word	0xffffffff


	//   ....[19]....
        /*00c8*/ 	.word	0xffffffff


	//   ....[20]....
        /*00cc*/ 	.word	0xffffffff


	//   ....[21]....
        /*00d0*/ 	.word	0xffffffff


	//   ....[22]....
        /*00d4*/ 	.word	0xffffffff


	//   ....[23]....
        /*00d8*/ 	.word	0xffffffff


	//   ....[24]....
        /*00dc*/ 	.word	0xffffffff


	//   ....[25]....
        /*00e0*/ 	.word	0xffffffff


	//   ....[26]....
        /*00e4*/ 	.word	0xffffffff


	//   ....[27]....
        /*00e8*/ 	.word	0xffffffff


	//   ....[28]....
        /*00ec*/ 	.word	0xffffffff


	//   ....[29]....
        /*00f0*/ 	.word	0xffffffff


	//----- nvinfo : EIATTR_COOP_GROUP_INSTR_OFFSETS
	.align		4
.L_205:
        /*00f4*/ 	.byte	0x04, 0x28
        /*00f6*/ 	.short	(.L_207 - .L_206)


	//   ....[0]....
.L_206:
        /*00f8*/ 	.word	0x000009a0


	//   ....[1]....
        /*00fc*/ 	.word	0x000009b0


	//   ....[2]....
        /*0100*/ 	.word	0x00000a20


	//   ....[3]....
        /*0104*/ 	.word	0x00000a40


	//   ....[4]....
        /*0108*/ 	.word	0x00000ab0


	//   ....[5]....
        /*010c*/ 	.word	0x00000ac0


	//   ....[6]....
        /*0110*/ 	.word	0x00000b10


	//   ....[7]....
        /*0114*/ 	.word	0x00000b30


	//   ....[8]....
        /*0118*/ 	.word	0x00000ba0


	//   ....[9]....
        /*011c*/ 	.word	0x00000bb0


	//   ....[10]....
        /*0120*/ 	.word	0x00000e50


	//   ....[11]....
        /*0124*/ 	.word	0x00000e60


	//   ....[12]....
        /*0128*/ 	.word	0x00000ee0


	//   ....[13]....
        /*012c*/ 	.word	0x00000f00


	//   ....[14]....
        /*0130*/ 	.word	0x00000f50


	//   ....[15]....
        /*0134*/ 	.word	0x00000f80


	//   ....[16]....
        /*0138*/ 	.word	0x00000fd0


	//   ....[17]....
        /*013c*/ 	.word	0x00000ff0


	//   ....[18]....
        /*0140*/ 	.word	0x00001060


	//   ....[19]....
        /*0144*/ 	.word	0x00001090


	//   ....[20]....
        /*0148*/ 	.word	0x00002360


	//   ....[21]....
        /*014c*/ 	.word	0x00002370


	//   ....[22]....
        /*0150*/ 	.word	0x000023f0


	//   ....[23]....
        /*0154*/ 	.word	0x00002400


	//   ....[24]....
        /*0158*/ 	.word	0x00002460


	//   ....[25]....
        /*015c*/ 	.word	0x00002470


	//   ....[26]....
        /*0160*/ 	.word	0x000024c0


	//   ....[27]....
        /*0164*/ 	.word	0x000024f0


	//   ....[28]....
        /*0168*/ 	.word	0x00002570


	//   ....[29]....
        /*016c*/ 	.word	0x00002580


	//----- nvinfo : EIATTR_VRC_CTA_INIT_COUNT
	.align		4
.L_207:
        /*0170*/ 	.byte	0x02, 0x4a
	.zero		1
	.zero		1


	//----- nvinfo : EIATTR_EXIT_INSTR_OFFSETS
	.align		4
        /*0174*/ 	.byte	0x04, 0x1c
        /*0176*/ 	.short	(.L_209 - .L_208)


	//   ....[0]....
.L_208:
        /*0178*/ 	.word	0x000027b0


	//   ....[1]....
        /*017c*/ 	.word	0x00002810


	//----- nvinfo : EIATTR_MAX_THREADS
	.align		4
.L_209:
        /*0180*/ 	.byte	0x04, 0x05
        /*0182*/ 	.short	(.L_211 - .L_210)
.L_210:
        /*0184*/ 	.word	0x00000200
        /*0188*/ 	.word	0x00000001
        /*018c*/ 	.word	0x00000001


	//----- nvinfo : EIATTR_CRS_STACK_SIZE
	.align		4
.L_211:
        /*0190*/ 	.byte	0x04, 0x1e
        /*0192*/ 	.short	(.L_213 - .L_212)
.L_212:
        /*0194*/ 	.word	0x00000000


	//----- nvinfo : EIATTR_CBANK_PARAM_SIZE
	.align		4
.L_213:
        /*0198*/ 	.byte	0x03, 0x19
        /*019a*/ 	.short	0x0062


	//----- nvinfo : EIATTR_PARAM_CBANK
	.align		4
        /*019c*/ 	.byte	0x04, 0x0a
        /*019e*/ 	.short	(.L_215 - .L_214)
	.align		4
.L_214:
        /*01a0*/ 	.word	index@(.nv.constant0._ZN3cub18CUB_300001_SM_10006detail6reduce18DeviceReduceKernelINS2_10policy_hubIdyN4cuda3std3__44plusIdEEE10Policy1000EN6thrust24THRUST_300001_SM_1000_NS6detail15normal_iteratorINSD_10device_ptrIdEEEEyS9_dNS7_10__identityEEEvT0_PT3_T1_NS0_13GridEvenShareISN_EET2_T4_)
        /*01a4*/ 	.short	0x0380
        /*01a6*/ 	.short	0x0062


	//----- nvinfo : EIATTR_SW_WAR
	.align		4
.L_215:
        /*01a8*/ 	.byte	0x04, 0x36
        /*01aa*/ 	.short	(.L_217 - .L_216)
.L_216:
        /*01ac*/ 	.word	0x00000008
.L_217:


//--------------------- .nv.info._ZN3cub18CUB_300001_SM_10006detail6reduce28DeviceReduceSingleTileKernelINS2_10policy_hubIdyN4cuda3std3__44plusIdEEE10Policy1000EN6thrust24THRUST_300001_SM_1000_NS6detail15normal_iteratorINSD_10device_ptrIdEEEEPdyS9_ddNS7_10__identityEEEvT0_T1_T2_T3_T4_T6_ --------------------------
	.section	.nv.info._ZN3cub18CUB_300001_SM_10006detail6reduce28DeviceReduceSingleTileKernelINS2_10policy_hubIdyN4cuda3std3__44plusIdEEE10Policy1000EN6thrust24THRUST_300001_SM_1000_NS6detail15normal_iteratorINSD_10device_ptrIdEEEEPdyS9_ddNS7_10__identityEEEvT0_T1_T2_T3_T4_T6_,"",@"SHT_CUDA_INFO"
	.sectionflags	@""
	.align	4


	//----- nvinfo : EIATTR_CUDA_API_VERSION
	.align		4
        /*0000*/ 	.byte	0x04, 0x37
        /*0002*/ 	.short	(.L_219 - .L_218)
.L_218:
        /*0004*/ 	.word	0x00000082


	//----- nvinfo : EIATTR_KPARAM_INFO
	.align		4
.L_219:
        /*0008*/ 	.byte	0x04, 0x17
        /*000a*/ 	.short	(.L_221 - .L_220)
.L_220:
        /*000c*/ 	.word	0x00000000
        /*0010*/ 	.short	0x0005
        /*0012*/ 	.short	0x0028
        /*0014*/ 	.byte	0x00, 0xf0, 0x05, 0x00


	//----- nvinfo : EIATTR_KPARAM_INFO
	.align		4
.L_221:
        /*0018*/ 	.byte	0x04, 0x17
        /*001a*/ 	.short	(.L_223 - .L_222)
.L_222:
        /*001c*/ 	.word	0x00000000
        /*0020*/ 	.short	0x0004
        /*0022*/ 	.short	0x0020
        /*0024*/ 	.byte	0x00, 0xf0, 0x21, 0x00


	//----- nvinfo : EIATTR_KPARAM_INFO
	.align		4
.L_223:
        /*0028*/ 	.byte	0x04, 0x17
        /*002a*/ 	.short	(.L_225 - .L_224)
.L_224:
        /*002c*/ 	.word	0x00000000
        /*0030*/ 	.short	0x0003
        /*0032*/ 	.short	0x0018
        /*0034*/ 	.byte	0x00, 0xf0, 0x05, 0x00


	//----- nvinfo : EIATTR_KPARAM_INFO
	.align		4
.L_225:
        /*0038*/ 	.byte	0x04, 0x17
        /*003a*/ 	.short	(.L_227 - .L_226)
.L_226:
        /*003c*/ 	.word	0x00000000
        /*0040*/ 	.short	0x0002
        /*0042*/ 	.short	0x0010
        /*0044*/ 	.byte	0x00, 0xf0, 0x21, 0x00


	//----- nvinfo : EIATTR_KPARAM_INFO
	.align		4
.L_227:
        /*0048*/ 	.byte	0x04, 0x17
        /*004a*/ 	.short	(.L_229 - .L_228)
.L_228:
        /*004c*/ 	.word	0x00000000
        /*0050*/ 	.short	0x0001
        /*0052*/ 	.short	0x0008
        /*0054*/ 	.byte	0x00, 0xf5, 0x21, 0x00


	//----- nvinfo : EIATTR_KPARAM_INFO
	.align		4
.L_229:
        /*0058*/ 	.byte	0x04, 0x17
        /*005a*/ 	.short	(.L_231 - .L_230)
.L_230:
        /*005c*/ 	.word	0x00000000
        /*0060*/ 	.short	0x0000
        /*0062*/ 	.short	0x0000
        /*0064*/ 	.byte	0x00, 0xf0, 0x21, 0x00


	//----- nvinfo : EIATTR_SPARSE_MMA_MASK
	.align		4
.L_231:
        /*0068*/ 	.byte	0x03, 0x50
        /*006a*/ 	.short	0x0000


	//----- nvinfo : EIATTR_MAXREG_COUNT
	.align		4
        /*006c*/ 	.byte	0x03, 0x1b
        /*006e*/ 	.short	0x0080


	//----- nvinfo : EIATTR_NUM_BARRIERS
	.align		4
        /*0070*/ 	.byte	0x02, 0x4c
        /*0072*/ 	.byte	0x01
	.zero		1


	//----- nvinfo : EIATTR_MERCURY_ISA_VERSION
	.align		4
        /*0074*/ 	.byte	0x03, 0x5f
        /*0076*/ 	.short	0x0101


	//----- nvinfo : EIATTR_COOP_GROUP_MASK_REGIDS
	.align		4
        /*0078*/ 	.byte	0x04, 0x29
        /*007a*/ 	.short	(.L_233 - .L_232)


	//   ....[0]....
.L_232:
        /*007c*/ 	.word	0xffffffff


	//   ....[1]....
        /*0080*/ 	.word	0xffffffff


	//   ....[2]....
        /*0084*/ 	.word	0xffffffff


	//   ....[3]....
        /*0088*/ 	.word	0xffffffff


	//   ....[4]....
        /*008c*/ 	.word	0xffffffff


	//   ....[5]....
        /*0090*/ 	.word	0xffffffff


	//   ....[6]....
        /*0094*/ 	.word	0xffffffff


	//   ....[7]....
        /*0098*/ 	.word	0xffffffff


	//   ....[8]....
        /*009c*/ 	.word	0xffffffff


	//   ....[9]....
        /*00a0*/ 	.word	0xffffffff


	//   ....[10]....
        /*00a4*/ 	.word	0xffffffff


	//   ....[11]....
        /*00a8*/ 	.word	0xffffffff


	//   ....[12]....
        /*00ac*/ 	.word	0xffffffff


	//   ....[13]....
        /*00b0*/ 	.word	0xffffffff


	//   ....[14]....
        /*00b4*/ 	.word	0xffffffff


	//   ....[15]....
        /*00b8*/ 	.word	0xffffffff


	//   ....[16]....
        /*00bc*/ 	.word	0xffffffff


	//   ....[17]....
        /*00c0*/ 	.word	0xffffffff


	//   ....[18]....
        /*00c4*/ 	.word	0xffffffff


	//   ....[19]....
        /*00c8*/ 	.word	0xffffffff


	//   ....[20]....
        /*00cc*/ 	.word	0xffffffff


	//   ....[21]....
        /*00d0*/ 	.word	0xffffffff


	//   ....[22]....
        /*00d4*/ 	.word	0xffffffff


	//   ....[23]....
        /*00d8*/ 	.word	0xffffffff


	//   ....[24]....
        /*00dc*/ 	.word	0xffffffff


	//   ....[25]....
        /*00e0*/ 	.word	0xffffffff


	//   ....[26]....
        /*00e4*/ 	.word	0xffffffff


	//   ....[27]....
        /*00e8*/ 	.word	0xffffffff


	//   ....[28]....
        /*00ec*/ 	.word	0xffffffff


	//   ....[29]....
        /*00f0*/ 	.word	0xffffffff


	//----- nvinfo : EIATTR_COOP_GROUP_INSTR_OFFSETS
	.align		4
.L_233:
        /*00f4*/ 	.byte	0x04, 0x28
        /*00f6*/ 	.short	(.L_235 - .L_234)


	//   ....[0]....
.L_234:
        /*00f8*/ 	.word	0x00000910


	//   ....[1]....
        /*00fc*/ 	.word	0x00000920


	//   ....[2]....
        /*0100*/ 	.word	0x00000990


	//   ....[3]....
        /*0104*/ 	.word	0x000009a0


	//   ....[4]....
        /*0108*/ 	.word	0x00000a00


	//   ....[5]....
        /*010c*/ 	.word	0x00000a10


	//   ....[6]....
        /*0110*/ 	.word	0x00000a60


	//   ....[7]....
        /*0114*/ 	.word	0x00000a80


	//   ....[8]....
        /*0118*/ 	.word	0x00000ae0


	//   ....[9]....
        /*011c*/ 	.word	0x00000b10


	//   ....[10]....
        /*0120*/ 	.word	0x00000dc0


	//   ....[11]....
        /*0124*/ 	.word	0x00000dd0


	//   ....[12]....
        /*0128*/ 	.word	0x00000e60


	//   ....[13]....
        /*012c*/ 	.word	0x00000e70


	//   ....[14]....
        /*0130*/ 	.word	0x00000ed0


	//   ....[15]....
        /*0134*/ 	.word	0x00000ee0


	//   ....[16]....
        /*0138*/ 	.word	0x00000f30


	//   ....[17]....
        /*013c*/ 	.word	0x00000f50


	//   ....[18]....
        /*0140*/ 	.word	0x00000fc0


	//   ....[19]....
        /*0144*/ 	.word	0x00000ff0


	//   ....[20]....
        /*0148*/ 	.word	0x00002180


	//   ....[21]....
        /*014c*/ 	.word	0x00002190


	//   ....[22]....
        /*0150*/ 	.word	0x00002200


	//   ....[23]....
        /*0154*/ 	.word	0x00002210


	//   ....[24]....
        /*0158*/ 	.word	0x00002270


	//   ....[25]....
        /*015c*/ 	.word	0x00002280


	//   ....[26]....
        /*0160*/ 	.word	0x000022d0


	//   ....[27]....
        /*0164*/ 	.word	0x000022f0


	//   ....[28]....
        /*0168*/ 	.word	0x00002350


	//   ....[29]....
        /*016c*/ 	.word	0x00002380


	//----- nvinfo : EIATTR_VRC_CTA_INIT_COUNT
	.align		4
.L_235:
        /*0170*/ 	.byte	0x02, 0x4a
	.zero		1
	.zero		1


	//----- nvinfo : EIATTR_EXIT_INSTR_OFFSETS
	.align		4
        /*0174*/ 	.byte	0x04, 0x1c
        /*0176*/ 	.short	(.L_237 - .L_236)


	//   ....[0]....
.L_236:
        /*0178*/ 	.word	0x000000a0


	//   ....[1]....
        /*017c*/ 	.word	0x000000e0


	//   ....[2]....
        /*0180*/ 	.word	0x000025e0


	//   ....[3]....
        /*0184*/ 	.word	0x00002630


	//----- nvinfo : EIATTR_MAX_THREADS
	.align		4
.L_237:
        /*0188*/ 	.byte	0x04, 0x05
        /*018a*/ 	.short	(.L_239 - .L_238)
.L_238:
        /*018c*/ 	.word	0x00000200
        /*0190*/ 	.word	0x00000001
        /*0194*/ 	.word	0x00000001


	//----- nvinfo : EIATTR_CRS_STACK_SIZE
	.align		4
.L_239:
        /*0198*/ 	.byte	0x04, 0x1e
        /*019a*/ 	.short	(.L_241 - .L_240)
.L_240:
        /*019c*/ 	.word	0x00000000


	//----- nvinfo : EIATTR_CBANK_PARAM_SIZE
	.align		4
.L_241:
        /*01a0*/ 	.byte	0x03, 0x19
        /*01a2*/ 	.short	0x0029


	//----- nvinfo : EIATTR_PARAM_CBANK
	.align		4
        /*01a4*/ 	.byte	0x04, 0x0a
        /*01a6*/ 	.short	(.L_243 - .L_242)
	.align		4
.L_242:
        /*01a8*/ 	.word	index@(.nv.constant0._ZN3cub18CUB_300001_SM_10006detail6reduce28DeviceReduceSingleTileKernelINS2_10policy_hubIdyN4cuda3std3__44plusIdEEE10Policy1000EN6thrust24THRUST_300001_SM_1000_NS6detail15normal_iteratorINSD_10device_ptrIdEEEEPdyS9_ddNS7_10__identityEEEvT0_T1_T2_T3_T4_T6_)
        /*01ac*/ 	.short	0x0380
        /*01ae*/ 	.short	0x0029


	//----- nvinfo : EIATTR_SW_WAR
	.align		4
.L_243:
        /*01b0*/ 	.byte	0x04, 0x36
        /*01b2*/ 	.short	(.L_245 - .L_244)
.L_244:
        /*01b4*/ 	.word	0x00000008
.L_245:


//--------------------- .nv.info._ZN3cub18CUB_300001_SM_10006detail6reduce28DeviceReduceSingleTileKernelINS2_10policy_hubIdjN4cuda3std3__44plusIdEEE10Policy1000EPdSC_iS9_ddNS7_10__identityEEEvT0_T1_T2_T3_T4_T6_ --------------------------
	.section	.nv.info._ZN3cub18CUB_300001_SM_10006detail6reduce28DeviceReduceSingleTileKernelINS2_10policy_hubIdjN4cuda3std3__44plusIdEEE10Policy1000EPdSC_iS9_ddNS7_10__identityEEEvT0_T1_T2_T3_T4_T6_,"",@"SHT_CUDA_INFO"
	.sectionflags	@""
	.align	4


	//----- nvinfo : EIATTR_CUDA_API_VERSION
	.align		4
        /*0000*/ 	.byte	0x04, 0x37
        /*0002*/ 	.short	(.L_247 - .L_246)
.L_246:
        /*0004*/ 	.word	0x00000082


	//----- nvinfo : EIATTR_KPARAM_INFO
	.align		4
.L_247:
        /*0008*/ 	.byte	0x04, 0x17
        /*000a*/ 	.short	(.L_249 - .L_248)
.L_248:
        /*000c*/ 	.word	0x00000000
        /*0010*/ 	.short	0x0005
        /*0012*/ 	.short	0x0020
        /*0014*/ 	.byte	0x00, 0xf0, 0x05, 0x00


	//----- nvinfo : EIATTR_KPARAM_INFO
	.align		4
.L_249:
        /*0018*/ 	.byte	0x04, 0x17
        /*001a*/ 	.short	(.L_251 - .L_250)
.L_250:
        /*001c*/ 	.word	0x00000000
        /*0020*/ 	.short	0x0004
        /*0022*/ 	.short	0x0018
        /*0024*/ 	.byte	0x00, 0xf0, 0x21, 0x00


	//----- nvinfo : EIATTR_KPARAM_INFO
	.align		4
.L_251:
        /*0028*/ 	.byte	0x04, 0x17
        /*002a*/ 	.short	(.L_253 - .L_252)
.L_252:
        /*002c*/ 	.word	0x00000000
        /*0030*/ 	.short	0x0003
        /*0032*/ 	.short	0x0014
        /*0034*/ 	.byte	0x00, 0xf0, 0x05, 0x00


	//----- nvinfo : EIATTR_KPARAM_INFO
	.align		4
.L_253:
        /*0038*/ 	.byte	0x04, 0x17
        /*003a*/ 	.short	(.L_255 - .L_254)
.L_254:
        /*003c*/ 	.word	0x00000000
        /*0040*/ 	.short	0x0002
        /*0042*/ 	.short	0x0010
        /*0044*/ 	.byte	0x00, 0xf0, 0x11, 0x00


	//----- nvinfo : EIATTR_KPARAM_INFO
	.align		4
.L_255:
        /*0048*/ 	.byte	0x04, 0x17
        /*004a*/ 	.short	(.L_257 - .L_256)
.L_256:
        /*004c*/ 	.word	0x00000000
        /*0050*/ 	.short	0x0001
        /*0052*/ 	.short	0x0008
        /*0054*/ 	.byte	0x00, 0xf5, 0x21, 0x00


	//----- nvinfo : EIATTR_KPARAM_INFO
	.align		4
.L_257:
        /*0058*/ 	.byte	0x04, 0x17
        /*005a*/ 	.short	(.L_259 - .L_258)
.L_258:
        /*005c*/ 	.word	0x00000000
        /*0060*/ 	.short	0x0000
        /*0062*/ 	.short	0x0000
        /*0064*/ 	.byte	0x00, 0xf5, 0x21, 0x00


	//----- nvinfo : EIATTR_SPARSE_MMA_MASK
	.align		4
.L_259:
        /*0068*/ 	.byte	0x03, 0x50
        /*006a*/ 	.short	0x0000


	//----- nvinfo : EIATTR_MAXREG_COUNT
	.align		4
        /*006c*/ 	.byte	0x03, 0x1b
        /*006e*/ 	.short	0x0060


	//----- nvinfo : EIATTR_NUM_BARRIERS
	.align		4
        /*0070*/ 	.byte	0x02, 0x4c
        /*0072*/ 	.byte	0x01
	.zero		1


	//----- nvinfo : EIATTR_MERCURY_ISA_VERSION
	.align		4
        /*0074*/ 	.byte	0x03, 0x5f
        /*0076*/ 	.short	0x0101


	//----- nvinfo : EIATTR_COOP_GROUP_MASK_REGIDS
	.align		4
        /*0078*/ 	.byte	0x04, 0x29
        /*007a*/ 	.short	(.L_261 - .L_260)


	//   ....[0]....
.L_260:
        /*007c*/ 	.word	0xffffffff


	//   ....[1]....
        /*0080*/ 	.word	0xffffffff


	//   ....[2]....
        /*0084*/ 	.word	0xffffffff


	//   ....[3]....
        /*0088*/ 	.word	0xffffffff


	//   ....[4]....
        /*008c*/ 	.word	0xffffffff


	//   ....[5]....
        /*0090*/ 	.word	0xffffffff


	//   ....[6]....
        /*0094*/ 	.word	0xffffffff


	//   ....[7]....
        /*0098*/ 	.word	0xffffffff


	//   ....[8]....
        /*009c*/ 	.word	0xffffffff


	//   ....[9]....
        /*00a0*/ 	.word	0xffffffff


	//   ....[10]....
        /*00a4*/ 	.word	0xffffffff


	//   ....[11]....
        /*00a8*/ 	.word	0xffffffff


	//   ....[12]....
        /*00ac*/ 	.word	0xffffffff


	//   ....[13]....
        /*00b0*/ 	.word	0xffffffff


	//   ....[14]....
        /*00b4*/ 	.word	0xffffffff


	//   ....[15]....
        /*00b8*/ 	.word	0xffffffff


	//   ....[16]....
        /*00bc*/ 	.word	0xffffffff


	//   ....[17]....
        /*00c0*/ 	.word	0xffffffff


	//   ....[18]....
        /*00c4*/ 	.word	0xffffffff


	//   ....[19]....
        /*00c8*/ 	.word	0xffffffff


	//   ....[20]....
        /*00cc*/ 	.word	0xffffffff


	//   ....[21]....
        /*00d0*/ 	.word	0xffffffff


	//   ....[22]....
        /*00d4*/ 	.word	0xffffffff


	//   ....[23]....
        /*00d8*/ 	.word	0xffffffff


	//   ....[24]....
        /*00dc*/ 	.word	0xffffffff


	//   ....[25]....
        /*00e0*/ 	.word	0xffffffff


	//   ....[26]....
        /*00e4*/ 	.word	0xffffffff


	//   ....[27]....
        /*00e8*/ 	.word	0xffffffff


	//   ....[28]....
        /*00ec*/ 	.word	0xffffffff


	//   ....[29]....
        /*00f0*/ 	.word	0xffffffff


	//----- nvinfo : EIATTR_COOP_GROUP_INSTR_OFFSETS
	.align		4
.L_261:
        /*00f4*/ 	.byte	0x04, 0x28
        /*00f6*/ 	.short	(.L_263 - .L_262)


	//   ....[0]....
.L_262:
        /*00f8*/ 	.word	0x00000980


	//   ....[1]....
        /*00fc*/ 	.word	0x00000990


	//   ....[2]....
        /*0100*/ 	.word	0x00000a00


	//   ....[3]....
        /*0104*/ 	.word	0x00000a30


	//   ....[4]....
        /*0108*/ 	.word	0x00000aa0


	//   ....[5]....
        /*010c*/ 	.word	0x00000ab0


	//   ....[6]....
        /*0110*/ 	.word	0x00000b00


	//   ....[7]....
        /*0114*/ 	.word	0x00000b10


	//   ....[8]....
        /*0118*/ 	.word	0x00000b60


	//   ....[9]....
        /*011c*/ 	.word	0x00000b80


	//   ....[10]....
        /*0120*/ 	.word	0x00000e90


	//   ....[11]....
        /*0124*/ 	.word	0x00000ea0


	//   ....[12]....
        /*0128*/ 	.word	0x00000f30


	//   ....[13]....
        /*012c*/ 	.word	0x00000f50


	//   ....[14]....
        /*0130*/ 	.word	0x00000fa0


	//   ....[15]....
        /*0134*/ 	.word	0x00000fc0


	//   ....[16]....
        /*0138*/ 	.word	0x00001010


	//   ....[17]....
        /*013c*/ 	.word	0x00001040


	//   ....[18]....
        /*0140*/ 	.word	0x000010a0


	//   ....[19]....
        /*0144*/ 	.word	0x000010d0


	//   ....[20]....
        /*0148*/ 	.word	0x000022b0


	//   ....[21]....
        /*014c*/ 	.word	0x000022c0


	//   ....[22]....
        /*0150*/ 	.word	0x00002330


	//   ....[23]....
        /*0154*/ 	.word	0x00002340


	//   ....[24]....
        /*0158*/ 	.word	0x000023a0


	//   ....[25]....
        /*015c*/ 	.word	0x000023d0


	//   ....[26]....
        /*0160*/ 	.word	0x00002450


	//   ....[27]....
        /*0164*/ 	.word	0x00002460


	//   ....[28]....
        /*0168*/ 	.word	0x000024b0


	//   ....[29]....
        /*016c*/ 	.word	0x000024c0


	//----- nvinfo : EIATTR_VRC_CTA_INIT_COUNT
	.align		4
.L_263:
        /*0170*/ 	.byte	0x02, 0x4a
	.zero		1
	.zero		1


	//----- nvinfo : EIATTR_EXIT_INSTR_OFFSETS
	.align		4
        /*0174*/ 	.byte	0x04, 0x1c
        /*0176*/ 	.short	(.L_265 - .L_264)


	//   ....[0]....
.L_264:
        /*0178*/ 	.word	0x00000080


	//   ....[1]....
        /*017c*/ 	.word	0x000000c0


	//   ....[2]....
        /*0180*/ 	.word	0x00002750


	//   ....[3]....
        /*0184*/ 	.word	0x000027a0


	//----- nvinfo : EIATTR_MAX_THREADS
	.align		4
.L_265:
        /*0188*/ 	.byte	0x04, 0x05
        /*018a*/ 	.short	(.L_267 - .L_266)
.L_266:
        /*018c*/ 	.word	0x00000280
        /*0190*/ 	.word	0x00000001
        /*0194*/ 	.word	0x00000001


	//----- nvinfo : EIATTR_CRS_STACK_SIZE
	.align		4
.L_267:
        /*0198*/ 	.byte	0x04, 0x1e
        /*019a*/ 	.short	(.L_269 - .L_268)
.L_268:
        /*019c*/ 	.word	0x00000000


	//----- nvinfo : EIATTR_CBANK_PARAM_SIZE
	.align		4
.L_269:
        /*01a0*/ 	.byte	0x03, 0x19
        /*01a2*/ 	.short	0x0021


	//----- nvinfo : EIATTR_PARAM_CBANK
	.align		4
        /*01a4*/ 	.byte	0x04, 0x0a
        /*01a6*/ 	.short	(.L_271 - .L_270)
	.align		4
.L_270:
        /*01a8*/ 	.word	index@(.nv.constant0._ZN3cub18CUB_300001_SM_10006detail6reduce28DeviceReduceSingleTileKernelINS2_10policy_hubIdjN4cuda3std3__44plusIdEEE10Policy1000EPdSC_iS9_ddNS7_10__identityEEEvT0_T1_T2_T3_T4_T6_)
        /*01ac*/ 	.short	0x0380
        /*01ae*/ 	.short	0x0021


	//----- nvinfo : EIATTR_SW_WAR
	.align		4
.L_271:
        /*01b0*/ 	.byte	0x04, 0x36
        /*01b2*/ 	.short	(.L_273 - .L_272)
.L_272:
        /*01b4*/ 	.word	0x00000008
.L_273:


//--------------------- .nv.info._ZN3cub18CUB_300001_SM_10006detail6reduce18DeviceReduceKernelINS2_10policy_hubIdjN4cuda3std3__44plusIdEEE10Policy1000EN6thrust24THRUST_300001_SM_1000_NS6detail15normal_iteratorINSD_10device_ptrIdEEEEjS9_dNS7_10__identityEEEvT0_PT3_T1_NS0_13GridEvenShareISN_EET2_T4_ --------------------------
	.section	.nv.info._ZN3cub18CUB_300001_SM_10006detail6reduce18DeviceReduceKernelINS2_10policy_hubIdjN4cuda3std3__44plusIdEEE10Policy1000EN6thrust24THRUST_300001_SM_1000_NS6detail15normal_iteratorINSD_10device_ptrIdEEEEjS9_dNS7_10__identityEEEvT0_PT3_T1_NS0_13GridEvenShareISN_EET2_T4_,"",@"SHT_CUDA_INFO"
	.sectionflags	@""
	.align	4


	//----- nvinfo : EIATTR_CUDA_API_VERSION
	.align		4
        /*0000*/ 	.byte	0x04, 0x37
        /*0002*/ 	.short	(.L_275 - .L_274)
.L_274:
        /*0004*/ 	.word	0x00000082


	//----- nvinfo : EIATTR_KPARAM_INFO
	.align		4
.L_275:
        /*0008*/ 	.byte	0x04, 0x17
        /*000a*/ 	.short	(.L_277 - .L_276)
.L_276:
        /*000c*/ 	.word	0x00000000
        /*0010*/ 	.short	0x0005
        /*0012*/ 	.short	0x003d
        /*0014*/ 	.byte	0x00, 0xf0, 0x05, 0x00


	//----- nvinfo : EIATTR_KPARAM_INFO
	.align		4
.L_277:
        /*0018*/ 	.byte	0x04, 0x17
        /*001a*/ 	.short	(.L_279 - .L_278)
.L_278:
        /*001c*/ 	.word	0x00000000
        /*0020*/ 	.short	0x0004
        /*0022*/ 	.short	0x003c
        /*0024*/ 	.byte	0x00, 0xf0, 0x05, 0x00


	//----- nvinfo : EIATTR_KPARAM_INFO
	.align		4
.L_279:
        /*0028*/ 	.byte	0x04, 0x17
        /*002a*/ 	.short	(.L_281 - .L_280)
.L_280:
        /*002c*/ 	.word	0x00000000
        /*0030*/ 	.short	0x0003
        /*0032*/ 	.short	0x0014
        /*0034*/ 	.byte	0x00, 0xf0, 0xa1, 0x00


	//----- nvinfo : EIATTR_KPARAM_INFO
	.align		4
.L_281:
        /*0038*/ 	.byte	0x04, 0x17
        /*003a*/ 	.short	(.L_283 - .L_282)
.L_282:
        /*003c*/ 	.word	0x00000000
        /*0040*/ 	.short	0x0002
        /*0042*/ 	.short	0x0010
        /*0044*/ 	.byte	0x00, 0xf0, 0x11, 0x00


	//----- nvinfo : EIATTR_KPARAM_INFO
	.align		4
.L_283:
        /*0048*/ 	.byte	0x04, 0x17
        /*004a*/ 	.short	(.L_285 - .L_284)
.L_284:
        /*004c*/ 	.word	0x00000000
        /*0050*/ 	.short	0x0001
        /*0052*/ 	.short	0x0008
        /*0054*/ 	.byte	0x00, 0xf5, 0x21, 0x00


	//----- nvinfo : EIATTR_KPARAM_INFO
	.align		4
.L_285:
        /*0058*/ 	.byte	0x04, 0x17
        /*005a*/ 	.short	(.L_287 - .L_286)
.L_286:
        /*005c*/ 	.word	0x00000000
        /*0060*/ 	.short	0x0000
        /*0062*/ 	.short	0x0000
        /*0064*/ 	.byte	0x00, 0xf0, 0x21, 0x00


	//----- nvinfo : EIATTR_SPARSE_MMA_MASK
	.align		4
.L_287:
        /*0068*/ 	.byte	0x03, 0x50
        /*006a*/ 	.short	0x0000


	//----- nvinfo : EIATTR_MAXREG_COUNT
	.align		4
        /*006c*/ 	.byte	0x03, 0x1b
        /*006e*/ 	.short	0x0060


	//----- nvinfo : EIATTR_NUM_BARRIERS
	.align		4
        /*0070*/ 	.byte	0x02, 0x4c
        /*0072*/ 	.byte	0x01
	.zero		1


	//----- nvinfo : EIATTR_MERCURY_ISA_VERSION
	.align		4
        /*0074*/ 	.byte	0x03, 0x5f
        /*0076*/ 	.short	0x0101


	//----- nvinfo : EIATTR_COOP_GROUP_MASK_REGIDS
	.align		4
        /*0078*/ 	.byte	0x04, 0x29
        /*007a*/ 	.short	(.L_289 - .L_288)


	//   ....[0]....
.L_288:
        /*007c*/ 	.word	0xffffffff


	//   ....[1]....
        /*0080*/ 	.word	0xffffffff


	//   ....[2]....
        /*0084*/ 	.word	0xffffffff


	//   ....[3]....
        /*0088*/ 	.word	0xffffffff


	//   ....[4]....
        /*008c*/ 	.word	0xffffffff


	//   ....[5]....
        /*0090*/ 	.word	0xffffffff


	//   ....[6]....
        /*0094*/ 	.word	0xffffffff


	//   ....[7]....
        /*0098*/ 	.word	0xffffffff


	//   ....[8]....
        /*009c*/ 	.word	0xffffffff


	//   ....[9]....
        /*00a0*/ 	.word	0xffffffff


	//   ....[10]....
        /*00a4*/ 	.word	0xffffffff


	//   ....[11]....
        /*00a8*/ 	.word	0xffffffff


	//   ....[12]....
        /*00ac*/ 	.word	0xffffffff


	//   ....[13]....
        /*00b0*/ 	.word	0xffffffff


	//   ....[14]....
        /*00b4*/ 	.word	0xffffffff


	//   ....[15]....
        /*00b8*/ 	.word	0xffffffff


	//   ....[16]....
        /*00bc*/ 	.word	0xffffffff


	//   ....[17]....
        /*00c0*/ 	.word	0xffffffff


	//   ....[18]....
        /*00c4*/ 	.word	0xffffffff


	//   ....[19]....
        /*00c8*/ 	.word	0xffffffff


	//   ....[20]....
        /*00cc*/ 	.word	0xffffffff


	//   ....[21]....
        /*00d0*/ 	.word	0xffffffff


	//   ....[22]....
        /*00d4*/ 	.word	0xffffffff


	//   ....[23]....
        /*00d8*/ 	.word	0xffffffff


	//   ....[24]....
        /*00dc*/ 	.word	0xffffffff


	//   ....[25]....
        /*00e0*/ 	.word	0xffffffff


	//   ....[26]....
        /*00e4*/ 	.word	0xffffffff


	//   ....[27]....
        /*00e8*/ 	.word	0xffffffff


	//   ....[28]....
        /*00ec*/ 	.word	0xffffffff


	//   ....[29]....
        /*00f0*/ 	.word	0xffffffff


	//----- nvinfo : EIATTR_COOP_GROUP_INSTR_OFFSETS
	.align		4
.L_289:
        /*00f4*/ 	.byte	0x04, 0x28
        /*00f6*/ 	.short	(.L_291 - .L_290)


	//   ....[0]....
.L_290:
        /*00f8*/ 	.word	0x00000c10


	//   ....[1]....
        /*00fc*/ 	.word	0x00000c20


	//   ....[2]....
        /*0100*/ 	.word	0x00000c90


	//   ....[3]....
        /*0104*/ 	.word	0x00000cb0


	//   ....[4]....
        /*0108*/ 	.word	0x00000d20


	//   ....[5]....
        /*010c*/ 	.word	0x00000d30


	//   ....[6]....
        /*0110*/ 	.word	0x00000d80


	//   ....[7]....
        /*0114*/ 	.word	0x00000da0


	//   ....[8]....
        /*0118*/ 	.word	0x00000df0


	//   ....[9]....
        /*011c*/ 	.word	0x00000e10


	//   ....[10]....
        /*0120*/ 	.word	0x00001120


	//   ....[11]....
        /*0124*/ 	.word	0x00001130


	//   ....[12]....
        /*0128*/ 	.word	0x000011a0


	//   ....[13]....
        /*012c*/ 	.word	0x000011c0


	//   ....[14]....
        /*0130*/ 	.word	0x00001210


	//   ....[15]....
        /*0134*/ 	.word	0x00001230


	//   ....[16]....
        /*0138*/ 	.word	0x00001290


	//   ....[17]....
        /*013c*/ 	.word	0x000012b0


	//   ....[18]....
        /*0140*/ 	.word	0x00001330


	//   ....[19]....
        /*0144*/ 	.word	0x00001360


	//   ....[20]....
        /*0148*/ 	.word	0x000028d0


	//   ....[21]....
        /*014c*/ 	.word	0x000028e0


	//   ....[22]....
        /*0150*/ 	.word	0x00002960


	//   ....[23]....
        /*0154*/ 	.word	0x00002970


	//   ....[24]....
        /*0158*/ 	.word	0x000029d0


	//   ....[25]....
        /*015c*/ 	.word	0x000029e0


	//   ....[26]....
        /*0160*/ 	.word	0x00002a30


	//   ....[27]....
        /*0164*/ 	.word	0x00002a60


	//   ....[28]....
        /*0168*/ 	.word	0x00002ae0


	//   ....[29]....
        /*016c*/ 	.word	0x00002af0


	//----- nvinfo : EIATTR_VRC_CTA_INIT_COUNT
	.align		4
.L_291:
        /*0170*/ 	.byte	0x02, 0x4a
	.zero		1
	.zero		1


	//----- nvinfo : EIATTR_EXIT_INSTR_OFFSETS
	.align		4
        /*0174*/ 	.byte	0x04, 0x1c
        /*0176*/ 	.short	(.L_293 - .L_292)


	//   ....[0]....
.L_292:
        /*0178*/ 	.word	0x00002d80


	//   ....[1]....
        /*017c*/ 	.word	0x00002de0


	//----- nvinfo : EIATTR_MAX_THREADS
	.align		4
.L_293:
        /*0180*/ 	.byte	0x04, 0x05
        /*0182*/ 	.short	(.L_295 - .L_294)
.L_294:
        /*0184*/ 	.word	0x00000280
        /*0188*/ 	.word	0x00000001
        /*018c*/ 	.word	0x00000001


	//----- nvinfo : EIATTR_CRS_STACK_SIZE
	.align		4
.L_295:
        /*0190*/ 	.byte	0x04, 0x1e
        /*0192*/ 	.short	(.L_297 - .L_296)
.L_296:
        /*0194*/ 	.word	0x00000000


	//----- nvinfo : EIATTR_CBANK_PARAM_SIZE
	.align		4
.L_297:
        /*0198*/ 	.byte	0x03, 0x19
        /*019a*/ 	.short	0x003e


	//----- nvinfo : EIATTR_PARAM_CBANK
	.align		4
        /*019c*/ 	.byte	0x04, 0x0a
        /*019e*/ 	.short	(.L_299 - .L_298)
	.align		4
.L_298:
        /*01a0*/ 	.word	index@(.nv.constant0._ZN3cub18CUB_300001_SM_10006detail6reduce18DeviceReduceKernelINS2_10policy_hubIdjN4cuda3std3__44plusIdEEE10Policy1000EN6thrust24THRUST_300001_SM_1000_NS6detail15normal_iteratorINSD_10device_ptrIdEEEEjS9_dNS7_10__identityEEEvT0_PT3_T1_NS0_13GridEvenShareISN_EET2_T4_)
        /*01a4*/ 	.short	0x0380
        /*01a6*/ 	.short	0x003e


	//----- nvinfo : EIATTR_SW_WAR
	.align		4
.L_299:
        /*01a8*/ 	.byte	0x04, 0x36
        /*01aa*/ 	.short	(.L_301 - .L_300)
.L_300:
        /*01ac*/ 	.word	0x00000008
.L_301:


//--------------------- .nv.info._ZN3cub18CUB_300001_SM_10006detail6reduce28DeviceReduceSingleTileKernelINS2_10policy_hubIdjN4cuda3std3__44plusIdEEE10Policy1000EN6thrust24THRUST_300001_SM_1000_NS6detail15normal_iteratorINSD_10device_ptrIdEEEEPdjS9_ddNS7_10__identityEEEvT0_T1_T2_T3_T4_T6_ --------------------------
	.section	.nv.info._ZN3cub18CUB_300001_SM_10006detail6reduce28DeviceReduceSingleTileKernelINS2_10policy_hubIdjN4cuda3std3__44plusIdEEE10Policy1000EN6thrust24THRUST_300001_SM_1000_NS6detail15normal_iteratorINSD_10device_ptrIdEEEEPdjS9_ddNS7_10__identityEEEvT0_T1_T2_T3_T4_T6_,"",@"SHT_CUDA_INFO"
	.sectionflags	@""
	.align	4


	//----- nvinfo : EIATTR_CUDA_API_VERSION
	.align		4
        /*0000*/ 	.byte	0x04, 0x37
        /*0002*/ 	.short	(.L_303 - .L_302)
.L_302:
        /*0004*/ 	.word	0x00000082


	//----- nvinfo : EIATTR_KPARAM_INFO
	.align		4
.L_303:
        /*0008*/ 	.byte	0x04, 0x17
        /*000a*/ 	.short	(.L_305 - .L_304)
.L_304:
        /*000c*/ 	.word	0x00000000
        /*0010*/ 	.short	0x0005
        /*0012*/ 	.short	0x0020
        /*0014*/ 	.byte	0x00, 0xf0, 0x05, 0x00


	//----- nvinfo : EIATTR_KPARAM_INFO
	.align		4
.L_305:
        /*0018*/ 	.byte	0x04, 0x17
        /*001a*/ 	.short	(.L_307 - .L_306)
.L_306:
        /*001c*/ 	.word	0x00000000
        /*0020*/ 	.short	0x0004
        /*0022*/ 	.short	0x0018
        /*0024*/ 	.byte	0x00, 0xf0, 0x21, 0x00


	//----- nvinfo : EIATTR_KPARAM_INFO
	.align		4
.L_307:
        /*0028*/ 	.byte	0x04, 0x17
        /*002a*/ 	.short	(.L_309 - .L_308)
.L_308:
        /*002c*/ 	.word	0x00000000
        /*0030*/ 	.short	0x0003
        /*0032*/ 	.short	0x0014
        /*0034*/ 	.byte	0x00, 0xf0, 0x05, 0x00


	//----- nvinfo : EIATTR_KPARAM_INFO
	.align		4
.L_309:
        /*0038*/ 	.byte	0x04, 0x17
        /*003a*/ 	.short	(.L_311 - .L_310)
.L_310:
        /*003c*/ 	.word	0x00000000
        /*0040*/ 	.short	0x0002
        /*0042*/ 	.short	0x0010
        /*0044*/ 	.byte	0x00, 0xf0, 0x11, 0x00


	//----- nvinfo : EIATTR_KPARAM_INFO
	.align		4
.L_311:
        /*0048*/ 	.byte	0x04, 0x17
        /*004a*/ 	.short	(.L_313 - .L_312)
.L_312:
        /*004c*/ 	.word	0x00000000
        /*0050*/ 	.short	0x0001
        /*0052*/ 	.short	0x0008
        /*0054*/ 	.byte	0x00, 0xf5, 0x21, 0x00


	//----- nvinfo : EIATTR_KPARAM_INFO
	.align		4
.L_313:
        /*0058*/ 	.byte	0x04, 0x17
        /*005a*/ 	.short	(.L_315 - .L_314)
.L_314:
        /*005c*/ 	.word	0x00000000
        /*0060*/ 	.short	0x0000
        /*0062*/ 	.short	0x0000
        /*0064*/ 	.byte	0x00, 0xf0, 0x21, 0x00


	//----- nvinfo : EIATTR_SPARSE_MMA_MASK
	.align		4
.L_315:
        /*0068*/ 	.byte	0x03, 0x50
        /*006a*/ 	.short	0x0000


	//----- nvinfo : EIATTR_MAXREG_COUNT
	.align		4
        /*006c*/ 	.byte	0x03, 0x1b
        /*006e*/ 	.short	0x0060


	//----- nvinfo : EIATTR_NUM_BARRIERS
	.align		4
        /*0070*/ 	.byte	0x02, 0x4c
        /*0072*/ 	.byte	0x01
	.zero		1


	//----- nvinfo : EIATTR_MERCURY_ISA_VERSION
	.align		4
        /*0074*/ 	.byte	0x03, 0x5f
        /*0076*/ 	.short	0x0101


	//----- nvinfo : EIATTR_COOP_GROUP_MASK_REGIDS
	.align		4
        /*0078*/ 	.byte	0x04, 0x29
        /*007a*/ 	.short	(.L_317 - .L_316)


	//   ....[0]....
.L_316:
        /*007c*/ 	.word	0xffffffff


	//   ....[1]....
        /*0080*/ 	.word	0xffffffff


	//   ....[2]....
        /*0084*/ 	.word	0xffffffff


	//   ....[3]....
        /*0088*/ 	.word	0xffffffff


	//   ....[4]....
        /*008c*/ 	.word	0xffffffff


	//   ....[5]....
        /*0090*/ 	.word	0xffffffff


	//   ....[6]....
        /*0094*/ 	.word	0xffffffff


	//   ....[7]....
        /*0098*/ 	.word	0xffffffff


	//   ....[8]....
        /*009c*/ 	.word	0xffffffff


	//   ....[9]....
        /*00a0*/ 	.word	0xffffffff


	//   ....[10]....
        /*00a4*/ 	.word	0xffffffff


	//   ....[11]....
        /*00a8*/ 	.word	0xffffffff


	//   ....[12]....
        /*00ac*/ 	.word	0xffffffff


	//   ....[13]....
        /*00b0*/ 	.word	0xffffffff


	//   ....[14]....
        /*00b4*/ 	.word	0xffffffff


	//   ....[15]....
        /*00b8*/ 	.word	0xffffffff


	//   ....[16]....
        /*00bc*/ 	.word	0xffffffff


	//   ....[17]....
        /*00c0*/ 	.word	0xffffffff


	//   ....[18]....
        /*00c4*/ 	.word	0xffffffff


	//   ....[19]....
        /*00c8*/ 	.word	0xffffffff


	//   ....[20]....
        /*00cc*/ 	.word	0xffffffff


	//   ....[21]....
        /*00d0*/ 	.word	0xffffffff


	//   ....[22]....
        /*00d4*/ 	.word	0xffffffff


	//   ....[23]....
        /*00d8*/ 	.word	0xffffffff


	//   ....[24]....
        /*00dc*/ 	.word	0xffffffff


	//   ....[25]....
        /*00e0*/ 	.word	0xffffffff


	//   ....[26]....
        /*00e4*/ 	.word	0xffffffff


	//   ....[27]....
        /*00e8*/ 	.word	0xffffffff


	//   ....[28]....
        /*00ec*/ 	.word	0xffffffff


	//   ....[29]....
        /*00f0*/ 	.word	0xffffffff


	//----- nvinfo : EIATTR_COOP_GROUP_INSTR_OFFSETS
	.align		4
.L_317:
        /*00f4*/ 	.byte	0x04, 0x28
        /*00f6*/ 	.short	(.L_319 - .L_318)


	//   ....[0]....
.L_318:
        /*00f8*/ 	.word	0x00000930


	//   ....[1]....
        /*00fc*/ 	.word	0x00000940


	//   ....[2]....
        /*0100*/ 	.word	0x000009b0


	//   ....[3]....
        /*0104*/ 	.word	0x000009e0


	//   ....[4]....
        /*0108*/ 	.word	0x00000a50


	//   ....[5]....
        /*010c*/ 	.word	0x00000a60


	//   ....[6]....
        /*0110*/ 	.word	0x00000ab0


	//   ....[7]....
        /*0114*/ 	.word	0x00000ad0


	//   ....[8]....
        /*0118*/ 	.word	0x00000b30


	//   ....[9]....
        /*011c*/ 	.word	0x00000b40


	//   ....[10]....
        /*0120*/ 	.word	0x00000e40


	//   ....[11]....
        /*0124*/ 	.word	0x00000e50


	//   ....[12]....
        /*0128*/ 	.word	0x00000ed0


	//   ....[13]....
        /*012c*/ 	.word	0x00000ef0


	//   ....[14]....
        /*0130*/ 	.word	0x00000f40


	//   ....[15]....
        /*0134*/ 	.word	0x00000f60


	//   ....[16]....
        /*0138*/ 	.word	0x00000fd0


	//   ....[17]....
        /*013c*/ 	.word	0x00000fe0


	//   ....[18]....
        /*0140*/ 	.word	0x00001030


	//   ....[19]....
        /*0144*/ 	.word	0x00001060


	//   ....[20]....
        /*0148*/ 	.word	0x00002450


	//   ....[21]....
        /*014c*/ 	.word	0x00002460


	//   ....[22]....
        /*0150*/ 	.word	0x000024d0


	//   ....[23]....
        /*0154*/ 	.word	0x000024e0


	//   ....[24]....
        /*0158*/ 	.word	0x00002540


	//   ....[25]....
        /*015c*/ 	.word	0x00002550


	//   ....[26]....
        /*0160*/ 	.word	0x000025a0


	//   ....[27]....
        /*0164*/ 	.word	0x000025d0


	//   ....[28]....
        /*0168*/ 	.word	0x00002650


	//   ....[29]....
        /*016c*/ 	.word	0x00002660


	//----- nvinfo : EIATTR_VRC_CTA_INIT_COUNT
	.align		4
.L_319:
        /*0170*/ 	.byte	0x02, 0x4a
	.zero		1
	.zero		1


	//----- nvinfo : EIATTR_EXIT_INSTR_OFFSETS
	.align		4
        /*0174*/ 	.byte	0x04, 0x1c
        /*0176*/ 	.short	(.L_321 - .L_320)


	//   ....[0]....
.L_320:
        /*0178*/ 	.word	0x00000080


	//   ....[1]....
        /*017c*/ 	.word	0x000000c0


	//   ....[2]....
        /*0180*/ 	.word	0x000028f0


	//   ....[3]....
        /*0184*/ 	.word	0x00002940


	//----- nvinfo : EIATTR_MAX_THREADS
	.align		4
.L_321:
        /*0188*/ 	.byte	0x04, 0x05
        /*018a*/ 	.short	(.L_323 - .L_322)
.L_322:
        /*018c*/ 	.word	0x00000280
        /*0190*/ 	.word	0x00000001
        /*0194*/ 	.word	0x00000001


	//----- nvinfo : EIATTR_CRS_STACK_SIZE
	.align		4
.L_323:
        /*0198*/ 	.byte	0x04, 0x1e
        /*019a*/ 	.short	(.L_325 - .L_324)
.L_324:
        /*019c*/ 	.word	0x00000000


	//----- nvinfo : EIATTR_CBANK_PARAM_SIZE
	.align		4
.L_325:
        /*01a0*/ 	.byte	0x03, 0x19
        /*01a2*/ 	.short	0x0021


	//----- nvinfo : EIATTR_PARAM_CBANK
	.align		4
        /*01a4*/ 	.byte	0x04, 0x0a
        /*01a6*/ 	.short	(.L_327 - .L_326)
	.align		4
.L_326:
        /*01a8*/ 	.word	index@(.nv.constant0._ZN3cub18CUB_300001_SM_10006detail6reduce28DeviceReduceSingleTileKernelINS2_10policy_hubIdjN4cuda3std3__44plusIdEEE10Policy1000EN6thrust24THRUST_300001_SM_1000_NS6detail15normal_iteratorINSD_10device_ptrIdEEEEPdjS9_ddNS7_10__identityEEEvT0_T1_T2_T3_T4_T6_)
        /*01ac*/ 	.short	0x0380
        /*01ae*/ 	.short	0x0021


	//----- nvinfo : EIATTR_SW_WAR
	.align		4
.L_327:
        /*01b0*/ 	.byte	0x04, 0x36
        /*01b2*/ 	.short	(.L_329 - .L_328)
.L_328:
        /*01b4*/ 	.word	0x00000008
.L_329:


//--------------------- .nv.info._ZN3cub18CUB_300001_SM_10006detail11EmptyKernelIvEEvv --------------------------
	.section	.nv.info._ZN3cub18CUB_300001_SM_10006detail11EmptyKernelIvEEvv,"",@"SHT_CUDA_INFO"
	.sectionflags	@""
	.align	4


	//----- nvinfo : EIATTR_CUDA_API_VERSION
	.align		4
        /*0000*/ 	.byte	0x04, 0x37
        /*0002*/ 	.short	(.L_331 - .L_330)
.L_330:
        /*0004*/ 	.word	0x00000082


	//----- nvinfo : EIATTR_SPARSE_MMA_MASK
	.align		4
.L_331:
        /*0008*/ 	.byte	0x03, 0x50
        /*000a*/ 	.short	0x0000


	//----- nvinfo : EIATTR_MAXREG_COUNT
	.align		4
        /*000c*/ 	.byte	0x03, 0x1b
        /*000e*/ 	.short	0x00ff


	//----- nvinfo : EIATTR_MERCURY_ISA_VERSION
	.align		4
        /*0010*/ 	.byte	0x03, 0x5f
        /*0012*/ 	.short	0x0101


	//----- nvinfo : EIATTR_VRC_CTA_INIT_COUNT
	.align		4
        /*0014*/ 	.byte	0x02, 0x4a
	.zero		1
	.zero		1


	//----- nvinfo : EIATTR_EXIT_INSTR_OFFSETS
	.align		4
        /*0018*/ 	.byte	0x04, 0x1c
        /*001a*/ 	.short	(.L_333 - .L_332)


	//   ....[0]....
.L_332:
        /*001c*/ 	.word	0x00000010


	//----- nvinfo : EIATTR_SW_WAR
	.align		4
.L_333:
        /*0020*/ 	.byte	0x04, 0x36
        /*0022*/ 	.short	(.L_335 - .L_334)
.L_334:
        /*0024*/ 	.word	0x00000008
.L_335:


//--------------------- .nv.info._Z5EtattPKdS0_S0_S0_PdS1_S1_S1_ --------------------------
	.section	.nv.info._Z5EtattPKdS0_S0_S0_PdS1_S1_S1_,"",@"SHT_CUDA_INFO"
	.sectionflags	@""
	.align	4


	//----- nvinfo : EIATTR_CUDA_API_VERSION
	.align		4
        /*0000*/ 	.byte	0x04, 0x37
        /*0002*/ 	.short	(.L_337 - .L_336)
.L_336:
        /*0004*/ 	.word	0x00000082


	//----- nvinfo : EIATTR_KPARAM_INFO
	.align		4
.L_337:
        /*0008*/ 	.byte	0x04, 0x17
        /*000a*/ 	.short	(.L_339 - .L_338)
.L_338:
        /*000c*/ 	.word	0x00000000
        /*0010*/ 	.short	0x0007
        /*0012*/ 	.short	0x0038
        /*0014*/ 	.byte	0x00, 0xf5, 0x21, 0x00


	//----- nvinfo : EIATTR_KPARAM_INFO
	.align		4
.L_339:
        /*0018*/ 	.byte	0x04, 0x17
        /*001a*/ 	.short	(.L_341 - .L_340)
.L_340:
        /*001c*/ 	.word	0x00000000
        /*0020*/ 	.short	0x0006
        /*0022*/ 	.short	0x0030
        /*0024*/ 	.byte	0x00, 0xf5, 0x21, 0x00


	//----- nvinfo : EIATTR_KPARAM_INFO
	.align		4
.L_341:
        /*0028*/ 	.byte	0x04, 0x17
        /*002a*/ 	.short	(.L_343 - .L_342)
.L_342:
        /*002c*/ 	.word	0x00000000
        /*0030*/ 	.short	0x0005
        /*0032*/ 	.short	0x0028
        /*0034*/ 	.byte	0x00, 0xf5, 0x21, 0x00


	//----- nvinfo : EIATTR_KPARAM_INFO
	.align		4
.L_343:
        /*0038*/ 	.byte	0x04, 0x17
        /*003a*/ 	.short	(.L_345 - .L_344)
.L_344:
        /*003c*/ 	.word	0x00000000
        /*0040*/ 	.short	0x0004
        /*0042*/ 	.short	0x0020
        /*0044*/ 	.byte	0x00, 0xf5, 0x21, 0x00


	//----- nvinfo : EIATTR_KPARAM_INFO
	.align		4
.L_345:
        /*0048*/ 	.byte	0x04, 0x17
        /*004a*/ 	.short	(.L_347 - .L_346)
.L_346:
        /*004c*/ 	.word	0x00000000
        /*0050*/ 	.short	0x0003
        /*0052*/ 	.short	0x0018
        /*0054*/ 	.byte	0x00, 0xf5, 0x21, 0x00


	//----- nvinfo : EIATTR_KPARAM_INFO
	.align		4
.L_347:
        /*0058*/ 	.byte	0x04, 0x17
        /*005a*/ 	.short	(.L_349 - .L_348)
.L_348:
        /*005c*/ 	.word	0x00000000
        /*0060*/ 	.short	0x0002
        /*0062*/ 	.short	0x0010
        /*0064*/ 	.byte	0x00, 0xf5, 0x21, 0x00


	//----- nvinfo : EIATTR_KPARAM_INFO
	.align		4
.L_349:
        /*0068*/ 	.byte	0x04, 0x17
        /*006a*/ 	.short	(.L_351 - .L_350)
.L_350:
        /*006c*/ 	.word	0x00000000
        /*0070*/ 	.short	0x0001
        /*0072*/ 	.short	0x0008
        /*0074*/ 	.byte	0x00, 0xf5, 0x21, 0x00


	//----- nvinfo : EIATTR_KPARAM_INFO
	.align		4
.L_351:
        /*0078*/ 	.byte	0x04, 0x17
        /*007a*/ 	.short	(.L_353 - .L_352)
.L_352:
        /*007c*/ 	.word	0x00000000
        /*0080*/ 	.short	0x0000
        /*0082*/ 	.short	0x0000
        /*0084*/ 	.byte	0x00, 0xf5, 0x21, 0x00


	//----- nvinfo : EIATTR_SPARSE_MMA_MASK
	.align		4
.L_353:
        /*0088*/ 	.byte	0x03, 0x50
        /*008a*/ 	.short	0x0000


	//----- nvinfo : EIATTR_MAXREG_COUNT
	.align		4
        /*008c*/ 	.byte	0x03, 0x1b
        /*008e*/ 	.short	0x00ff


	//----- nvinfo : EIATTR_MERCURY_ISA_VERSION
	.align		4
        /*0090*/ 	.byte	0x03, 0x5f
        /*0092*/ 	.short	0x0101


	//----- nvinfo : EIATTR_VRC_CTA_INIT_COUNT
	.align		4
        /*0094*/ 	.byte	0x02, 0x4a
	.zero		1
	.zero		1


	//----- nvinfo : EIATTR_EXIT_INSTR_OFFSETS
	.align		4
        /*0098*/ 	.byte	0x04, 0x1c
        /*009a*/ 	.short	(.L_355 - .L_354)


	//   ....[0]....
.L_354:
        /*009c*/ 	.word	0x00000060


	//   ....[1]....
        /*00a0*/ 	.word	0x000003a0


	//----- nvinfo : EIATTR_CRS_STACK_SIZE
	.align		4
.L_355:
        /*00a4*/ 	.byte	0x04, 0x1e
        /*00a6*/ 	.short	(.L_357 - .L_356)
.L_356:
        /*00a8*/ 	.word	0x00000000


	//----- nvinfo : EIATTR_CBANK_PARAM_SIZE
	.align		4
.L_357:
        /*00ac*/ 	.byte	0x03, 0x19
        /*00ae*/ 	.short	0x0040


	//----- nvinfo : EIATTR_PARAM_CBANK
	.align		4
        /*00b0*/ 	.byte	0x04, 0x0a
        /*00b2*/ 	.short	(.L_359 - .L_358)
	.align		4
.L_358:
        /*00b4*/ 	.word	index@(.nv.constant0._Z5EtattPKdS0_S0_S0_PdS1_S1_S1_)
        /*00b8*/ 	.short	0x0380
        /*00ba*/ 	.short	0x0040


	//----- nvinfo : EIATTR_SW_WAR
	.align		4
.L_359:
        /*00bc*/ 	.byte	0x04, 0x36
        /*00be*/ 	.short	(.L_361 - .L_360)
.L_360:
        /*00c0*/ 	.word	0x00000008
.L_361:


//--------------------- .nv.info._Z5AdamsPKdPdS1_ --------------------------
	.section	.nv.info._Z5AdamsPKdPdS1_,"",@"SHT_CUDA_INFO"
	.sectionflags	@""
	.align	4


	//----- nvinfo : EIATTR_CUDA_API_VERSION
	.align		4
        /*0000*/ 	.byte	0x04, 0x37
        /*0002*/ 	.short	(.L_363 - .L_362)
.L_362:
        /*0004*/ 	.word	0x00000082


	//----- nvinfo : EIATTR_KPARAM_INFO
	.align		4
.L_363:
        /*0008*/ 	.byte	0x04, 0x17
        /*000a*/ 	.short	(.L_365 - .L_364)
.L_364:
        /*000c*/ 	.word	0x00000000
        /*0010*/ 	.short	0x0002
        /*0012*/ 	.short	0x0010
        /*0014*/ 	.byte	0x00, 0xf5, 0x21, 0x00


	//----- nvinfo : EIATTR_KPARAM_INFO
	.align		4
.L_365:
        /*0018*/ 	.byte	0x04, 0x17
        /*001a*/ 	.short	(.L_367 - .L_366)
.L_366:
        /*001c*/ 	.word	0x00000000
        /*0020*/ 	.short	0x0001
        /*0022*/ 	.short	0x0008
        /*0024*/ 	.byte	0x00, 0xf5, 0x21, 0x00


	//----- nvinfo : EIATTR_KPARAM_INFO
	.align		4
.L_367:
        /*0028*/ 	.byte	0x04, 0x17
        /*002a*/ 	.short	(.L_369 - .L_368)
.L_368:
        /*002c*/ 	.word	0x00000000
        /*0030*/ 	.short	0x0000
        /*0032*/ 	.short	0x0000
        /*0034*/ 	.byte	0x00, 0xf5, 0x21, 0x00


	//----- nvinfo : EIATTR_SPARSE_MMA_MASK
	.align		4
.L_369:
        /*0038*/ 	.byte	0x03, 0x50
        /*003a*/ 	.short	0x0000


	//----- nvinfo : EIATTR_MAXREG_COUNT
	.align		4
        /*003c*/ 	.byte	0x03, 0x1b
        /*003e*/ 	.short	0x00ff


	//----- nvinfo : EIATTR_MERCURY_ISA_VERSION
	.align		4
        /*0040*/ 	.byte	0x03, 0x5f
        /*0042*/ 	.short	0x0101


	//----- nvinfo : EIATTR_VRC_CTA_INIT_COUNT
	.align		4
        /*0044*/ 	.byte	0x02, 0x4a
	.zero		1
	.zero		1


	//----- nvinfo : EIATTR_EXIT_INSTR_OFFSETS
	.align		4
        /*0048*/ 	.byte	0x04, 0x1c
        /*004a*/ 	.short	(.L_371 - .L_370)


	//   ....[0]....
.L_370:
        /*004c*/ 	.word	0x00000060


	//   ....[1]....
        /*0050*/ 	.word	0x00000170


	//----- nvinfo : EIATTR_CBANK_PARAM_SIZE
	.align		4
.L_371:
        /*0054*/ 	.byte	0x03, 0x19
        /*0056*/ 	.short	0x0018


	//----- nvinfo : EIATTR_PARAM_CBANK
	.align		4
        /*0058*/ 	.byte	0x04, 0x0a
        /*005a*/ 	.short	(.L_373 - .L_372)
	.align		4
.L_372:
        /*005c*/ 	.word	index@(.nv.constant0._Z5AdamsPKdPdS1_)
        /*0060*/ 	.short	0x0380
        /*0062*/ 	.short	0x0018


	//----- nvinfo : EIATTR_SW_WAR
	.align		4
.L_373:
        /*0064*/ 	.byte	0x04, 0x36
        /*0066*/ 	.short	(.L_375 - .L_374)
.L_374:
        /*0068*/ 	.word	0x00000008
.L_375:


//--------------------- .nv.info._Z9SubFluxx6dPKdS0_S0_S0_S0_S0_Pd --------------------------
	.section	.nv.info._Z9SubFluxx6dPKdS0_S0_S0_S0_S0_Pd,"",@"SHT_CUDA_INFO"
	.sectionflags	@""
	.align	4


	//----- nvinfo : EIATTR_CUDA_API_VERSION
	.align		4
        /*0000*/ 	.byte	0x04, 0x37
        /*0002*/ 	.short	(.L_377 - .L_376)
.L_376:
        /*0004*/ 	.word	0x00000082


	//----- nvinfo : EIATTR_KPARAM_INFO
	.align		4
.L_377:
        /*0008*/ 	.byte	0x04, 0x17
        /*000a*/ 	.short	(.L_379 - .L_378)
.L_378:
        /*000c*/ 	.word	0x00000000
        /*0010*/ 	.short	0x0007
        /*0012*/ 	.short	0x0038
        /*0014*/ 	.byte	0x00, 0xf5, 0x21, 0x00


	//----- nvinfo : EIATTR_KPARAM_INFO
	.align		4
.L_379:
        /*0018*/ 	.byte	0x04, 0x17
        /*001a*/ 	.short	(.L_381 - .L_380)
.L_380:
        /*001c*/ 	.word	0x00000000
        /*0020*/ 	.short	0x0006
        /*0022*/ 	.short	0x0030
        /*0024*/ 	.byte	0x00, 0xf5, 0x21, 0x00


	//----- nvinfo : EIATTR_KPARAM_INFO
	.align		4
.L_381:
        /*0028*/ 	.byte	0x04, 0x17
        /*002a*/ 	.short	(.L_383 - .L_382)
.L_382:
        /*002c*/ 	.word	0x00000000
        /*0030*/ 	.short	0x0005
        /*0032*/ 	.short	0x0028
        /*0034*/ 	.byte	0x00, 0xf5, 0x21, 0x00


	//----- nvinfo : EIATTR_KPARAM_INFO
	.align		4
.L_383:
        /*0038*/ 	.byte	0x04, 0x17
        /*003a*/ 	.short	(.L_385 - .L_384)
.L_384:
        /*003c*/ 	.word	0x00000000
        /*0040*/ 	.short	0x0004
        /*0042*/ 	.short	0x0020
        /*0044*/ 	.byte	0x00, 0xf5, 0x21, 0x00


	//----- nvinfo : EIATTR_KPARAM_INFO
	.align		4
.L_385:
        /*0048*/ 	.byte	0x04, 0x17
        /*004a*/ 	.short	(.L_387 - .L_386)
.L_386:
        /*004c*/ 	.word	0x00000000
        /*0050*/ 	.short	0x0003
        /*0052*/ 	.short	0x0018
        /*0054*/ 	.byte	0x00, 0xf5, 0x21, 0x00


	//----- nvinfo : EIATTR_KPARAM_INFO
	.align		4
.L_387:
        /*0058*/ 	.byte	0x04, 0x17
        /*005a*/ 	.short	(.L_389 - .L_388)
.L_388:
        /*005c*/ 	.word	0x00000000
        /*0060*/ 	.short	0x0002
        /*0062*/ 	.short	0x0010
        /*0064*/ 	.byte	0x00, 0xf5, 0x21, 0x00


	//----- nvinfo : EIATTR_KPARAM_INFO
	.align		4
.L_389:
        /*0068*/ 	.byte	0x04, 0x17
        /*006a*/ 	.short	(.L_391 - .L_390)
.L_390:
        /*006c*/ 	.word	0x00000000
        /*0070*/ 	.short	0x0001
        /*0072*/ 	.short	0x0008
        /*0074*/ 	.byte	0x00, 0xf5, 0x21, 0x00


	//----- nvinfo : EIATTR_KPARAM_INFO
	.align		4
.L_391:
        /*0078*/ 	.byte	0x04, 0x17
        /*007a*/ 	.short	(.L_393 - .L_392)
.L_392:
        /*007c*/ 	.word	0x00000000
        /*0080*/ 	.short	0x0000
        /*0082*/ 	.short	0x0000
        /*0084*/ 	.byte	0x00, 0xf0, 0x21, 0x00


	//----- nvinfo : EIATTR_SPARSE_MMA_MASK
	.align		4
.L_393:
        /*0088*/ 	.byte	0x03, 0x50
        /*008a*/ 	.short	0x0000


	//----- nvinfo : EIATTR_MAXREG_COUNT
	.align		4
        /*008c*/ 	.byte	0x03, 0x1b
        /*008e*/ 	.short	0x00ff


	//----- nvinfo : EIATTR_MERCURY_ISA_VERSION
	.align		4
        /*0090*/ 	.byte	0x03, 0x5f
        /*0092*/ 	.short	0x0101


	//----- nvinfo : EIATTR_VRC_CTA_INIT_COUNT
	.align		4
        /*0094*/ 	.byte	0x02, 0x4a
	.zero		1
	.zero		1


	//----- nvinfo : EIATTR_EXIT_INSTR_OFFSETS
	.align		4
        /*0098*/ 	.byte	0x04, 0x1c
        /*009a*/ 	.short	(.L_395 - .L_394)


	//   ....[0]....
.L_394:
        /*009c*/ 	.word	0x00000060


	//   ....[1]....
        /*00a0*/ 	.word	0x00000250


	//----- nvinfo : EIATTR_CBANK_PARAM_SIZE
	.align		4
.L_395:
        /*00a4*/ 	.byte	0x03, 0x19
        /*00a6*/ 	.short	0x0040


	//----- nvinfo : EIATTR_PARAM_CBANK
	.align		4
        /*00a8*/ 	.byte	0x04, 0x0a
        /*00aa*/ 	.short	(.L_397 - .L_396)
	.align		4
.L_396:
        /*00ac*/ 	.word	index@(.nv.constant0._Z9SubFluxx6dPKdS0_S0_S0_S0_S0_Pd)
        /*00b0*/ 	.short	0x0380
        /*00b2*/ 	.short	0x0040


	//----- nvinfo : EIATTR_SW_WAR
	.align		4
.L_397:
        /*00b4*/ 	.byte	0x04, 0x36
        /*00b6*/ 	.short	(.L_399 - .L_398)
.L_398:
        /*00b8*/ 	.word	0x00000008
.L_399:


//--------------------- .nv.info._Z9SubFluxx5dPKdS0_S0_S0_S0_S0_PdS1_S1_S1_S1_ --------------------------
	.section	.nv.info._Z9SubFluxx5dPKdS0_S0_S0_S0_S0_PdS1_S1_S1_S1_,"",@"SHT_CUDA_INFO"
	.sectionflags	@""
	.align	4


	//----- nvinfo : EIATTR_CUDA_API_VERSION
	.align		4
        /*0000*/ 	.byte	0x04, 0x37
        /*0002*/ 	.short	(.L_401 - .L_400)
.L_400:
        /*0004*/ 	.word	0x00000082


	//----- nvinfo : EIATTR_KPARAM_INFO
	.align		4
.L_401:
        /*0008*/ 	.byte	0x04, 0x17
        /*000a*/ 	.short	(.L_403 - .L_402)
.L_402:
        /*000c*/ 	.word	0x00000000
        /*0010*/ 	.short	0x000b
        /*0012*/ 	.short	0x0058
        /*0014*/ 	.byte	0x00, 0xf5, 0x21, 0x00


	//----- nvinfo : EIATTR_KPARAM_INFO
	.align		4
.L_403:
        /*0018*/ 	.byte	0x04, 0x17
        /*001a*/ 	.short	(.L_405 - .L_404)
.L_404:
        /*001c*/ 	.word	0x00000000
        /*0020*/ 	.short	0x000a
        /*0022*/ 	.short	0x0050
        /*0024*/ 	.byte	0x00, 0xf5, 0x21, 0x00


	//----- nvinfo : EIATTR_KPARAM_INFO
	.align		4
.L_405:
        /*0028*/ 	.byte	0x04, 0x17
        /*002a*/ 	.short	(.L_407 - .L_406)
.L_406:
        /*002c*/ 	.word	0x00000000
        /*0030*/ 	.short	0x0009
        /*0032*/ 	.short	0x0048
        /*0034*/ 	.byte	0x00, 0xf5, 0x21, 0x00


	//----- nvinfo : EIATTR_KPARAM_INFO
	.align		4
.L_407:
        /*0038*/ 	.byte	0x04, 0x17
        /*003a*/ 	.short	(.L_409 - .L_408)
.L_408:
        /*003c*/ 	.word	0x00000000
        /*0040*/ 	.short	0x0008
        /*0042*/ 	.short	0x0040
        /*0044*/ 	.byte	0x00, 0xf5, 0x21, 0x00


	//----- nvinfo : EIATTR_KPARAM_INFO
	.align		4
.L_409:
        /*0048*/ 	.byte	0x04, 0x17
        /*004a*/ 	.short	(.L_411 - .L_410)
.L_410:
        /*004c*/ 	.word	0x00000000
        /*0050*/ 	.short	0x0007
        /*0052*/ 	.short	0x0038
        /*0054*/ 	.byte	0x00, 0xf5, 0x21, 0x00


	//----- nvinfo : EIATTR_KPARAM_INFO
	.align		4
.L_411:
        /*0058*/ 	.byte	0x04, 0x17
        /*005a*/ 	.short	(.L_413 - .L_412)
.L_412:
        /*005c*/ 	.word	0x00000000
        /*0060*/ 	.short	0x0006
        /*0062*/ 	.short	0x0030
        /*0064*/ 	.byte	0x00, 0xf5, 0x21, 0x00


	//----- nvinfo : EIATTR_KPARAM_INFO
	.align		4
.L_413:
        /*0068*/ 	.byte	0x04, 0x17
        /*006a*/ 	.short	(.L_415 - .L_414)
.L_414:
        /*006c*/ 	.word	0x00000000
        /*0070*/ 	.short	0x0005
        /*0072*/ 	.short	0x0028
        /*0074*/ 	.byte	0x00, 0xf5, 0x21, 0x00


	//----- nvinfo : EIATTR_KPARAM_INFO
	.align		4
.L_415:
        /*0078*/ 	.byte	0x04, 0x17
        /*007a*/ 	.short	(.L_417 - .L_416)
.L_416:
        /*007c*/ 	.word	0x00000000
        /*0080*/ 	.short	0x0004
        /*0082*/ 	.short	0x0020
        /*0084*/ 	.byte	0x00, 0xf5, 0x21, 0x00


	//----- nvinfo : EIATTR_KPARAM_INFO
	.align		4
.L_417:
        /*0088*/ 	.byte	0x04, 0x17
        /*008a*/ 	.short	(.L_419 - .L_418)
.L_418:
        /*008c*/ 	.word	0x00000000
        /*0090*/ 	.short	0x0003
        /*0092*/ 	.short	0x0018
        /*0094*/ 	.byte	0x00, 0xf5, 0x21, 0x00


	//----- nvinfo : EIATTR_KPARAM_INFO
	.align		4
.L_419:
        /*0098*/ 	.byte	0x04, 0x17
        /*009a*/ 	.short	(.L_421 - .L_420)
.L_420:
        /*009c*/ 	.word	0x00000000
        /*00a0*/ 	.short	0x0002
        /*00a2*/ 	.short	0x0010
        /*00a4*/ 	.byte	0x00, 0xf5, 0x21, 0x00


	//----- nvinfo : EIATTR_KPARAM_INFO
	.align		4
.L_421:
        /*00a8*/ 	.byte	0x04, 0x17
        /*00aa*/ 	.short	(.L_423 - .L_422)
.L_422:
        /*00ac*/ 	.word	0x00000000
        /*00b0*/ 	.short	0x0001
        /*00b2*/ 	.short	0x0008
        /*00b4*/ 	.byte	0x00, 0xf5, 0x21, 0x00


	//----- nvinfo : EIATTR_KPARAM_INFO
	.align		4
.L_423:
        /*00b8*/ 	.byte	0x04, 0x17
        /*00ba*/ 	.short	(.L_425 - .L_424)
.L_424:
        /*00bc*/ 	.word	0x00000000
        /*00c0*/ 	.short	0x0000
        /*00c2*/ 	.short	0x0000
        /*00c4*/ 	.byte	0x00, 0xf0, 0x21, 0x00


	//----- nvinfo : EIATTR_SPARSE_MMA_MASK
	.align		4
.L_425:
        /*00c8*/ 	.byte	0x03, 0x50
        /*00ca*/ 	.short	0x0000


	//----- nvinfo : EIATTR_MAXREG_COUNT
	.align		4
        /*00cc*/ 	.byte	0x03, 0x1b
        /*00ce*/ 	.short	0x00ff


	//----- nvinfo : EIATTR_MERCURY_ISA_VERSION
	.align		4
        /*00d0*/ 	.byte	0x03, 0x5f
        /*00d2*/ 	.short	0x0101


	//----- nvinfo : EIATTR_VRC_CTA_INIT_COUNT
	.align		4
        /*00d4*/ 	.byte	0x02, 0x4a
	.zero		1
	.zero		1


	//----- nvinfo : EIATTR_EXIT_INSTR_OFFSETS
	.align		4
        /*00d8*/ 	.byte	0x04, 0x1c
        /*00da*/ 	.short	(.L_427 - .L_426)


	//   ....[0]....
.L_426:
        /*00dc*/ 	.word	0x00000060


	//   ....[1]....
        /*00e0*/ 	.word	0x000003f0


	//----- nvinfo : EIATTR_CBANK_PARAM_SIZE
	.align		4
.L_427:
        /*00e4*/ 	.byte	0x03, 0x19
        /*00e6*/ 	.short	0x0060


	//----- nvinfo : EIATTR_PARAM_CBANK
	.align		4
        /*00e8*/ 	.byte	0x04, 0x0a
        /*00ea*/ 	.short	(.L_429 - .L_428)
	.align		4
.L_428:
        /*00ec*/ 	.word	index@(.nv.constant0._Z9SubFluxx5dPKdS0_S0_S0_S0_S0_PdS1_S1_S1_S1_)
        /*00f0*/ 	.short	0x0380
        /*00f2*/ 	.short	0x0060


	//----- nvinfo : EIATTR_SW_WAR
	.align		4
.L_429:
        /*00f4*/ 	.byte	0x04, 0x36
        /*00f6*/ 	.short	(.L_431 - .L_430)
.L_430:
        /*00f8*/ 	.word	0x00000008
.L_431:


//--------------------- .nv.info._Z9SubFluxx4ddPKdS0_S0_S0_S0_S0_S0_S0_Pd --------------------------
	.section	.nv.info._Z9SubFluxx4ddPKdS0_S0_S0_S0_S0_S0_S0_Pd,"",@"SHT_CUDA_INFO"
	.sectionflags	@""
	.align	4


	//----- nvinfo : EIATTR_CUDA_API_VERSION
	.align		4
        /*0000*/ 	.byte	0x04, 0x37
        /*0002*/ 	.short	(.L_433 - .L_432)
.L_432:
        /*0004*/ 	.word	0x00000082


	//----- nvinfo : EIATTR_KPARAM_INFO
	.align		4
.L_433:
        /*0008*/ 	.byte	0x04, 0x17
        /*000a*/ 	.short	(.L_435 - .L_434)
.L_434:
        /*000c*/ 	.word	0x00000000
        /*0010*/ 	.short	0x000a
        /*0012*/ 	.short	0x0050
        /*0014*/ 	.byte	0x00, 0xf5, 0x21, 0x00


	//----- nvinfo : EIATTR_KPARAM_INFO
	.align		4
.L_435:
        /*0018*/ 	.byte	0x04, 0x17
        /*001a*/ 	.short	(.L_437 - .L_436)
.L_436:
        /*001c*/ 	.word	0x00000000
        /*0020*/ 	.short	0x0009
        /*0022*/ 	.short	0x0048
        /*0024*/ 	.byte	0x00, 0xf5, 0x21, 0x00


	//----- nvinfo : EIATTR_KPARAM_INFO
	.align		4
.L_437:
        /*0028*/ 	.byte	0x04, 0x17
        /*002a*/ 	.short	(.L_439 - .L_438)
.L_438:
        /*002c*/ 	.word	0x00000000
        /*0030*/ 	.short	0x0008
        /*0032*/ 	.short	0x0040
        /*0034*/ 	.byte	0x00, 0xf5, 0x21, 0x00


	//----- nvinfo : EIATTR_KPARAM_INFO
	.align		4
.L_439:
        /*0038*/ 	.byte	0x04, 0x17
        /*003a*/ 	.short	(.L_441 - .L_440)
.L_440:
        /*003c*/ 	.word	0x00000000
        /*0040*/ 	.short	0x0007
        /*0042*/ 	.short	0x0038
        /*0044*/ 	.byte	0x00, 0xf5, 0x21, 0x00


	//----- nvinfo : EIATTR_KPARAM_INFO
	.align		4
.L_441:
        /*0048*/ 	.byte	0x04, 0x17
        /*004a*/ 	.short	(.L_443 - .L_442)
.L_442:
        /*004c*/ 	.word	0x00000000
        /*0050*/ 	.short	0x0006
        /*0052*/ 	.short	0x0030
        /*0054*/ 	.byte	0x00, 0xf5, 0x21, 0x00


	//----- nvinfo : EIATTR_KPARAM_INFO
	.align		4
.L_443:
        /*0058*/ 	.byte	0x04, 0x17
        /*005a*/ 	.short	(.L_445 - .L_444)
.L_444:
        /*005c*/ 	.word	0x00000000
        /*0060*/ 	.short	0x0005
        /*0062*/ 	.short	0x0028
        /*0064*/ 	.byte	0x00, 0xf5, 0x21, 0x00


	//----- nvinfo : EIATTR_KPARAM_INFO
	.align		4
.L_445:
        /*0068*/ 	.byte	0x04, 0x17
        /*006a*/ 	.short	(.L_447 - .L_446)
.L_446:
        /*006c*/ 	.word	0x00000000
        /*0070*/ 	.short	0x0004
        /*0072*/ 	.short	0x0020
        /*0074*/ 	.byte	0x00, 0xf5, 0x21, 0x00


	//----- nvinfo : EIATTR_KPARAM_INFO
	.align		4
.L_447:
        /*0078*/ 	.byte	0x04, 0x17
        /*007a*/ 	.short	(.L_449 - .L_448)
.L_448:
        /*007c*/ 	.word	0x00000000
        /*0080*/ 	.short	0x0003
        /*0082*/ 	.short	0x0018
        /*0084*/ 	.byte	0x00, 0xf5, 0x21, 0x00


	//----- nvinfo : EIATTR_KPARAM_INFO
	.align		4
.L_449:
        /*0088*/ 	.byte	0x04, 0x17
        /*008a*/ 	.short	(.L_451 - .L_450)
.L_450:
        /*008c*/ 	.word	0x00000000
        /*0090*/ 	.short	0x0002
        /*0092*/ 	.short	0x0010
        /*0094*/ 	.byte	0x00, 0xf5, 0x21, 0x00


	//----- nvinfo : EIATTR_KPARAM_INFO
	.align		4
.L_451:
        /*0098*/ 	.byte	0x04, 0x17
        /*009a*/ 	.short	(.L_453 - .L_452)
.L_452:
        /*009c*/ 	.word	0x00000000
        /*00a0*/ 	.short	0x0001
        /*00a2*/ 	.short	0x0008
        /*00a4*/ 	.byte	0x00, 0xf0, 0x21, 0x00


	//----- nvinfo : EIATTR_KPARAM_INFO
	.align		4
.L_453:
        /*00a8*/ 	.byte	0x04, 0x17
        /*00aa*/ 	.short	(.L_455 - .L_454)
.L_454:
        /*00ac*/ 	.word	0x00000000
        /*00b0*/ 	.short	0x0000
        /*00b2*/ 	.short	0x0000
        /*00b4*/ 	.byte	0x00, 0xf0, 0x21, 0x00


	//----- nvinfo : EIATTR_SPARSE_MMA_MASK
	.align		4
.L_455:
        /*00b8*/ 	.byte	0x03, 0x50
        /*00ba*/ 	.short	0x0000


	//----- nvinfo : EIATTR_MAXREG_COUNT
	.align		4
        /*00bc*/ 	.byte	0x03, 0x1b
        /*00be*/ 	.short	0x00ff


	//----- nvinfo : EIATTR_MERCURY_ISA_VERSION
	.align		4
        /*00c0*/ 	.byte	0x03, 0x5f
        /*00c2*/ 	.short	0x0101


	//----- nvinfo : EIATTR_VRC_CTA_INIT_COUNT
	.align		4
        /*00c4*/ 	.byte	0x02, 0x4a
	.zero		1
	.zero		1


	//----- nvinfo : EIATTR_EXIT_INSTR_OFFSETS
	.align		4
        /*00c8*/ 	.byte	0x04, 0x1c
        /*00ca*/ 	.short	(.L_457 - .L_456)


	//   ....[0]....
.L_456:
        /*00cc*/ 	.word	0x00000060


	//   ....[1]....
        /*00d0*/ 	.word	0x000002a0


	//----- nvinfo : EIATTR_CBANK_PARAM_SIZE
	.align		4
.L_457:
        /*00d4*/ 	.byte	0x03, 0x19
        /*00d6*/ 	.short	0x0058


	//----- nvinfo : EIATTR_PARAM_CBANK
	.align		4
        /*00d8*/ 	.byte	0x04, 0x0a
        /*00da*/ 	.short	(.L_459 - .L_458)
	.align		4
.L_458:
        /*00dc*/ 	.word	index@(.nv.constant0._Z9SubFluxx4ddPKdS0_S0_S0_S0_S0_S0_S0_Pd)
        /*00e0*/ 	.short	0x0380
        /*00e2*/ 	.short	0x0058


	//----- nvinfo : EIATTR_SW_WAR
	.align		4
.L_459:
        /*00e4*/ 	.byte	0x04, 0x36
        /*00e6*/ 	.short	(.L_461 - .L_460)
.L_460:
        /*00e8*/ 	.word	0x00000008
.L_461:


//--------------------- .nv.info._Z9SubFluxx3ddPKdS0_S0_S0_S0_S0_S0_S0_PdS1_ --------------------------
	.section	.nv.info._Z9SubFluxx3ddPKdS0_S0_S0_S0_S0_S0_S0_PdS1_,"",@"SHT_CUDA_INFO"
	.sectionflags	@""
	.align	4


	//----- nvinfo : EIATTR_CUDA_API_VERSION
	.align		4
        /*0000*/ 	.byte	0x04, 0x37
        /*0002*/ 	.short	(.L_463 - .L_462)
.L_462:
        /*0004*/ 	.word	0x00000082


	//----- nvinfo : EIATTR_KPARAM_INFO
	.align		4
.L_463:
        /*0008*/ 	.byte	0x04, 0x17
        /*000a*/ 	.short	(.L_465 - .L_464)
.L_464:
        /*000c*/ 	.word	0x00000000
        /*0010*/ 	.short	0x000b
        /*0012*/ 	.short	0x0058
        /*0014*/ 	.byte	0x00, 0xf5, 0x21, 0x00


	//----- nvinfo : EIATTR_KPARAM_INFO
	.align		4
.L_465:
        /*0018*/ 	.byte	0x04, 0x17
        /*001a*/ 	.short	(.L_467 - .L_466)
.L_466:
        /*001c*/ 	.word	0x00000000
        /*0020*/ 	.short	0x000a
        /*0022*/ 	.short	0x0050
        /*0024*/ 	.byte	0x00, 0xf5, 0x21, 0x00


	//----- nvinfo : EIATTR_KPARAM_INFO
	.align		4
.L_467:
        /*0028*/ 	.byte	0x04, 0x17
        /*002a*/ 	.short	(.L_469 - .L_468)
.L_468:
        /*002c*/ 	.word	0x00000000
        /*0030*/ 	.short	0x0009
        /*0032*/ 	.short	0x0048
        /*0034*/ 	.byte	0x00, 0xf5, 0x21, 0x00


	//----- nvinfo : EIATTR_KPARAM_INFO
	.align		4
.L_469:
        /*0038*/ 	.byte	0x04, 0x17
        /*003a*/ 	.short	(.L_471 - .L_470)
.L_470:
        /*003c*/ 	.word	0x00000000
        /*0040*/ 	.short	0x0008
        /*0042*/ 	.short	0x0040
        /*0044*/ 	.byte	0x00, 0xf5, 0x21, 0x00


	//----- nvinfo : EIATTR_KPARAM_INFO
	.align		4
.L_471:
        /*0048*/ 	.byte	0x04, 0x17
        /*004a*/ 	.short	(.L_473 - .L_472)
.L_472:
        /*004c*/ 	.word	0x00000000
        /*0050*/ 	.short	0x0007
        /*0052*/ 	.short	0x0038
        /*0054*/ 	.byte	0x00, 0xf5, 0x21, 0x00


	//----- nvinfo : EIATTR_KPARAM_INFO
	.align		4
.L_473:
        /*0058*/ 	.byte	0x04, 0x17
        /*005a*/ 	.short	(.L_475 - .L_474)
.L_474:
        /*005c*/ 	.word	0x00000000
        /*0060*/ 	.short	0x0006
        /*0062*/ 	.short	0x0030
        /*0064*/ 	.byte	0x00, 0xf5, 0x21, 0x00


	//----- nvinfo : EIATTR_KPARAM_INFO
	.align		4
.L_475:
        /*0068*/ 	.byte	0x04, 0x17
        /*006a*/ 	.short	(.L_477 - .L_476)
.L_476:
        /*006c*/ 	.word	0x00000000
        /*0070*/ 	.short	0x0005
        /*0072*/ 	.short	0x0028
        /*0074*/ 	.byte	0x00, 0xf5, 0x21, 0x00


	//----- nvinfo : EIATTR_KPARAM_INFO
	.align		4
.L_477:
        /*0078*/ 	.byte	0x04, 0x17
        /*007a*/ 	.short	(.L_479 - .L_478)
.L_478:
        /*007c*/ 	.word	0x00000000
        /*0080*/ 	.short	0x0004
        /*0082*/ 	.short	0x0020
        /*0084*/ 	.byte	0x00, 0xf5, 0x21, 0x00


	//----- nvinfo : EIATTR_KPARAM_INFO
	.align		4
.L_479:
        /*0088*/ 	.byte	0x04, 0x17
        /*008a*/ 	.short	(.L_481 - .L_480)
.L_480:
        /*008c*/ 	.word	0x00000000
        /*0090*/ 	.short	0x0003
        /*0092*/ 	.short	0x0018
        /*0094*/ 	.byte	0x00, 0xf5, 0x21, 0x00


	//----- nvinfo : EIATTR_KPARAM_INFO
	.align		4
.L_481:
        /*0098*/ 	.byte	0x04, 0x17
        /*009a*/ 	.short	(.L_483 - .L_482)
.L_482:
        /*009c*/ 	.word	0x00000000
        /*00a0*/ 	.short	0x0002
        /*00a2*/ 	.short	0x0010
        /*00a4*/ 	.byte	0x00, 0xf5, 0x21, 0x00


	//----- nvinfo : EIATTR_KPARAM_INFO
	.align		4
.L_483:
        /*00a8*/ 	.byte	0x04, 0x17
        /*00aa*/ 	.short	(.L_485 - .L_484)
.L_484:
        /*00ac*/ 	.word	0x00000000
        /*00b0*/ 	.short	0x0001
        /*00b2*/ 	.short	0x0008
        /*00b4*/ 	.byte	0x00, 0xf0, 0x21, 0x00


	//----- nvinfo : EIATTR_KPARAM_INFO
	.align		4
.L_485:
        /*00b8*/ 	.byte	0x04, 0x17
        /*00ba*/ 	.short	(.L_487 - .L_486)
.L_486:
        /*00bc*/ 	.word	0x00000000
        /*00c0*/ 	.short	0x0000
        /*00c2*/ 	.short	0x0000
        /*00c4*/ 	.byte	0x00, 0xf0, 0x21, 0x00


	//----- nvinfo : EIATTR_SPARSE_MMA_MASK
	.align		4
.L_487:
        /*00c8*/ 	.byte	0x03, 0x50
        /*00ca*/ 	.short	0x0000


	//----- nvinfo : EIATTR_MAXREG_COUNT
	.align		4
        /*00cc*/ 	.byte	0x03, 0x1b
        /*00ce*/ 	.short	0x00ff


	//----- nvinfo : EIATTR_MERCURY_ISA_VERSION
	.align		4
        /*00d0*/ 	.byte	0x03, 0x5f
        /*00d2*/ 	.short	0x0101


	//----- nvinfo : EIATTR_VRC_CTA_INIT_COUNT
	.align		4
        /*00d4*/ 	.byte	0x02, 0x4a
	.zero		1
	.zero		1


	//----- nvinfo : EIATTR_EXIT_INSTR_OFFSETS
	.align		4
        /*00d8*/ 	.byte	0x04, 0x1c
        /*00da*/ 	.short	(.L_489 - .L_488)


	//   ....[0]....
.L_488:
        /*00dc*/ 	.word	0x00000060


	//   ....[1]....
        /*00e0*/ 	.word	0x00000320


	//----- nvinfo : EIATTR_CBANK_PARAM_SIZE
	.align		4
.L_489:
        /*00e4*/ 	.byte	0x03, 0x19
        /*00e6*/ 	.short	0x0060


	//----- nvinfo : EIATTR_PARAM_CBANK
	.align		4
        /*00e8*/ 	.byte	0x04, 0x0a
        /*00ea*/ 	.short	(.L_491 - .L_490)
	.align		4
.L_490:
        /*00ec*/ 	.word	index@(.nv.constant0._Z9SubFluxx3ddPKdS0_S0_S0_S0_S0_S0_S0_PdS1_)
        /*00f0*/ 	.short	0x0380
        /*00f2*/ 	.short	0x0060


	//----- nvinfo : EIATTR_SW_WAR
	.align		4
.L_491:
        /*00f4*/ 	.byte	0x04, 0x36
        /*00f6*/ 	.short	(.L_493 - .L_492)
.L_492:
        /*00f8*/ 	.word	0x00000008
.L_493:


//--------------------- .nv.info._Z9SubFluxx2ddPKdS0_S0_S0_S0_S0_S0_S0_S0_S0_S0_PdS1_S1_S1_ --------------------------
	.section	.nv.info._Z9SubFluxx2ddPKdS0_S0_S0_S0_S0_S0_S0_S0_S0_S0_PdS1_S1_S1_,"",@"SHT_CUDA_INFO"
	.sectionflags	@""
	.align	4


	//----- nvinfo : EIATTR_CUDA_API_VERSION
	.align		4
        /*0000*/ 	.byte	0x04, 0x37
        /*0002*/ 	.short	(.L_495 - .L_494)
.L_494:
        /*0004*/ 	.word	0x00000082


	//----- nvinfo : EIATTR_KPARAM_INFO
	.align		4
.L_495:
        /*0008*/ 	.byte	0x04, 0x17
        /*000a*/ 	.short	(.L_497 - .L_496)
.L_496:
        /*000c*/ 	.word	0x00000000
        /*0010*/ 	.short	0x0010
        /*0012*/ 	.short	0x0080
        /*0014*/ 	.byte	0x00, 0xf5, 0x21, 0x00


	//----- nvinfo : EIATTR_KPARAM_INFO
	.align		4
.L_497:
        /*0018*/ 	.byte	0x04, 0x17
        /*001a*/ 	.short	(.L_499 - .L_498)
.L_498:
        /*001c*/ 	.word	0x00000000
        /*0020*/ 	.short	0x000f
        /*0022*/ 	.short	0x0078
        /*0024*/ 	.byte	0x00, 0xf5, 0x21, 0x00


	//----- nvinfo : EIATTR_KPARAM_INFO
	.align		4
.L_499:
        /*0028*/ 	.byte	0x04, 0x17
        /*002a*/ 	.short	(.L_501 - .L_500)
.L_500:
        /*002c*/ 	.word	0x00000000
        /*0030*/ 	.short	0x000e
        /*0032*/ 	.short	0x0070
        /*0034*/ 	.byte	0x00, 0xf5, 0x21, 0x00


	//----- nvinfo : EIATTR_KPARAM_INFO
	.align		4
.L_501:
        /*0038*/ 	.byte	0x04, 0x17
        /*003a*/ 	.short	(.L_503 - .L_502)
.L_502:
        /*003c*/ 	.word	0x00000000
        /*0040*/ 	.short	0x000d
        /*0042*/ 	.short	0x0068
        /*0044*/ 	.byte	0x00, 0xf5, 0x21, 0x00


	//----- nvinfo : EIATTR_KPARAM_INFO
	.align		4
.L_503:
        /*0048*/ 	.byte	0x04, 0x17
        /*004a*/ 	.short	(.L_505 - .L_504)
.L_504:
        /*004c*/ 	.word	0x00000000
        /*0050*/ 	.short	0x000c
        /*0052*/ 	.short	0x0060
        /*0054*/ 	.byte	0x00, 0xf5, 0x21, 0x00


	//----- nvinfo : EIATTR_KPARAM_INFO
	.align		4
.L_505:
        /*0058*/ 	.byte	0x04, 0x17
        /*005a*/ 	.short	(.L_507 - .L_506)
.L_506:
        /*005c*/ 	.word	0x00000000
        /*0060*/ 	.short	0x000b
        /*0062*/ 	.short	0x0058
        /*0064*/ 	.byte	0x00, 0xf5, 0x21, 0x00


	//----- nvinfo : EIATTR_KPARAM_INFO
	.align		4
.L_507:
        /*0068*/ 	.byte	0x04, 0x17
        /*006a*/ 	.short	(.L_509 - .L_508)
.L_508:
        /*006c*/ 	.word	0x00000000
        /*0070*/ 	.short	0x000a
        /*0072*/ 	.short	0x0050
        /*0074*/ 	.byte	0x00, 0xf5, 0x21, 0x00


	//----- nvinfo : EIATTR_KPARAM_INFO
	.align		4
.L_509:
        /*0078*/ 	.byte	0x04, 0x17
        /*007a*/ 	.short	(.L_511 - .L_510)
.L_510:
        /*007c*/ 	.word	0x00000000
        /*0080*/ 	.short	0x0009
        /*0082*/ 	.short	0x0048
        /*0084*/ 	.byte	0x00, 0xf5, 0x21, 0x00


	//----- nvinfo : EIATTR_KPARAM_INFO
	.align		4
.L_511:
        /*0088*/ 	.byte	0x04, 0x17
        /*008a*/ 	.short	(.L_513 - .L_512)
.L_512:
        /*008c*/ 	.word	0x00000000
        /*0090*/ 	.short	0x0008
        /*0092*/ 	.short	0x0040
        /*0094*/ 	.byte	0x00, 0xf5, 0x21, 0x00


	//----- nvinfo : EIATTR_KPARAM_INFO
	.align		4
.L_513:
        /*0098*/ 	.byte	0x04, 0x17
        /*009a*/ 	.short	(.L_515 - .L_514)
.L_514:
        /*009c*/ 	.word	0x00000000
        /*00a0*/ 	.short	0x0007
        /*00a2*/ 	.short	0x0038
        /*00a4*/ 	.byte	0x00, 0xf5, 0x21, 0x00


	//----- nvinfo : EIATTR_KPARAM_INFO
	.align		4
.L_515:
        /*00a8*/ 	.byte	0x04, 0x17
        /*00aa*/ 	.short	(.L_517 - .L_516)
.L_516:
        /*00ac*/ 	.word	0x00000000
        /*00b0*/ 	.short	0x0006
        /*00b2*/ 	.short	0x0030
        /*00b4*/ 	.byte	0x00, 0xf5, 0x21, 0x00


	//----- nvinfo : EIATTR_KPARAM_INFO
	.align		4
.L_517:
        /*00b8*/ 	.byte	0x04, 0x17
        /*00ba*/ 	.short	(.L_519 - .L_518)
.L_518:
        /*00bc*/ 	.word	0x00000000
        /*00c0*/ 	.short	0x0005
        /*00c2*/ 	.short	0x0028
        /*00c4*/ 	.byte	0x00, 0xf5, 0x21, 0x00


	//----- nvinfo : EIATTR_KPARAM_INFO
	.align		4
.L_519:
        /*00c8*/ 	.byte	0x04, 0x17
        /*00ca*/ 	.short	(.L_521 - .L_520)
.L_520:
        /*00cc*/ 	.word	0x00000000
        /*00d0*/ 	.short	0x0004
        /*00d2*/ 	.short	0x0020
        /*00d4*/ 	.byte	0x00, 0xf5, 0x21, 0x00


	//----- nvinfo : EIATTR_KPARAM_INFO
	.align		4
.L_521:
        /*00d8*/ 	.byte	0x04, 0x17
        /*00da*/ 	.short	(.L_523 - .L_522)
.L_522:
        /*00dc*/ 	.word	0x00000000
        /*00e0*/ 	.short	0x0003
        /*00e2*/ 	.short	0x0018
        /*00e4*/ 	.byte	0x00, 0xf5, 0x21, 0x00


	//----- nvinfo : EIATTR_KPARAM_INFO
	.align		4
.L_523:
        /*00e8*/ 	.byte	0x04, 0x17
        /*00ea*/ 	.short	(.L_525 - .L_524)
.L_524:
        /*00ec*/ 	.word	0x00000000
        /*00f0*/ 	.short	0x0002
        /*00f2*/ 	.short	0x0010
        /*00f4*/ 	.byte	0x00, 0xf5, 0x21, 0x00


	//----- nvinfo : EIATTR_KPARAM_INFO
	.align		4
.L_525:
        /*00f8*/ 	.byte	0x04, 0x17
        /*00fa*/ 	.short	(.L_527 - .L_526)
.L_526:
        /*00fc*/ 	.word	0x00000000
        /*0100*/ 	.short	0x0001
        /*0102*/ 	.short	0x0008
        /*0104*/ 	.byte	0x00, 0xf0, 0x21, 0x00


	//----- nvinfo : EIATTR_KPARAM_INFO
	.align		4
.L_527:
        /*0108*/ 	.byte	0x04, 0x17
        /*010a*/ 	.short	(.L_529 - .L_528)
.L_528:
        /*010c*/ 	.word	0x00000000
        /*0110*/ 	.short	0x0000
        /*0112*/ 	.short	0x0000
        /*0114*/ 	.byte	0x00, 0xf0, 0x21, 0x00


	//----- nvinfo : EIATTR_SPARSE_MMA_MASK
	.align		4
.L_529:
        /*0118*/ 	.byte	0x03, 0x50
        /*011a*/ 	.short	0x0000


	//----- nvinfo : EIATTR_MAXREG_COUNT
	.align		4
        /*011c*/ 	.byte	0x03, 0x1b
        /*011e*/ 	.short	0x00ff


	//----- nvinfo : EIATTR_MERCURY_ISA_VERSION
	.align		4
        /*0120*/ 	.byte	0x03, 0x5f
        /*0122*/ 	.short	0x0101


	//----- nvinfo : EIATTR_VRC_CTA_INIT_COUNT
	.align		4
        /*0124*/ 	.byte	0x02, 0x4a
	.zero		1
	.zero		1


	//----- nvinfo : EIATTR_EXIT_INSTR_OFFSETS
	.align		4
        /*0128*/ 	.byte	0x04, 0x1c
        /*012a*/ 	.short	(.L_531 - .L_530)


	//   ....[0]....
.L_530:
        /*012c*/ 	.word	0x00000060


	//   ....[1]....
        /*0130*/ 	.word	0x00000430


	//----- nvinfo : EIATTR_CBANK_PARAM_SIZE
	.align		4
.L_531:
        /*0134*/ 	.byte	0x03, 0x19
        /*0136*/ 	.short	0x0088


	//----- nvinfo : EIATTR_PARAM_CBANK
	.align		4
        /*0138*/ 	.byte	0x04, 0x0a
        /*013a*/ 	.short	(.L_533 - .L_532)
	.align		4
.L_532:
        /*013c*/ 	.word	index@(.nv.constant0._Z9SubFluxx2ddPKdS0_S0_S0_S0_S0_S0_S0_S0_S0_S0_PdS1_S1_S1_)
        /*0140*/ 	.short	0x0380
        /*0142*/ 	.short	0x0088


	//----- nvinfo : EIATTR_SW_WAR
	.align		4
.L_533:
        /*0144*/ 	.byte	0x04, 0x36
        /*0146*/ 	.short	(.L_535 - .L_534)
.L_534:
        /*0148*/ 	.word	0x00000008
.L_535:


//--------------------- .nv.info._Z9SubFluxx1PKdS0_S0_PdS1_S1_ --------------------------
	.section	.nv.info._Z9SubFluxx1PKdS0_S0_PdS1_S1_,"",@"SHT_CUDA_INFO"
	.sectionflags	@""
	.align	4


	//----- nvinfo : EIATTR_CUDA_API_VERSION
	.align		4
        /*0000*/ 	.byte	0x04, 0x37
        /*0002*/ 	.short	(.L_537 - .L_536)
.L_536:
        /*0004*/ 	.word	0x00000082


	//----- nvinfo : EIATTR_KPARAM_INFO
	.align		4
.L_537:
        /*0008*/ 	.byte	0x04, 0x17
        /*000a*/ 	.short	(.L_539 - .L_538)
.L_538:
        /*000c*/ 	.word	0x00000000
        /*0010*/ 	.short	0x0005
        /*0012*/ 	.short	0x0028
        /*0014*/ 	.byte	0x00, 0xf5, 0x21, 0x00


	//----- nvinfo : EIATTR_KPARAM_INFO
	.align		4
.L_539:
        /*0018*/ 	.byte	0x04, 0x17
        /*001a*/ 	.short	(.L_541 - .L_540)
.L_540:
        /*001c*/ 	.word	0x00000000
        /*0020*/ 	.short	0x0004
        /*0022*/ 	.short	0x0020
        /*0024*/ 	.byte	0x00, 0xf5, 0x21, 0x00


	//----- nvinfo : EIATTR_KPARAM_INFO
	.align		4
.L_541:
        /*0028*/ 	.byte	0x04, 0x17
        /*002a*/ 	.short	(.L_543 - .L_542)
.L_542:
        /*002c*/ 	.word	0x00000000
        /*0030*/ 	.short	0x0003
        /*0032*/ 	.short	0x0018
        /*0034*/ 	.byte	0x00, 0xf5, 0x21, 0x00


	//----- nvinfo : EIATTR_KPARAM_INFO
	.align		4
.L_543:
        /*0038*/ 	.byte	0x04, 0x17
        /*003a*/ 	.short	(.L_545 - .L_544)
.L_544:
        /*003c*/ 	.word	0x00000000
        /*0040*/ 	.short	0x0002
        /*0042*/ 	.short	0x0010
        /*0044*/ 	.byte	0x00, 0xf5, 0x21, 0x00


	//----- nvinfo : EIATTR_KPARAM_INFO
	.align		4
.L_545:
        /*0048*/ 	.byte	0x04, 0x17
        /*004a*/ 	.short	(.L_547 - .L_546)
.L_546:
        /*004c*/ 	.word	0x00000000
        /*0050*/ 	.short	0x0001
        /*0052*/ 	.short	0x0008
        /*0054*/ 	.byte	0x00, 0xf5, 0x21, 0x00


	//----- nvinfo : EIATTR_KPARAM_INFO
	.align		4
.L_547:
        /*0058*/ 	.byte	0x04, 0x17
        /*005a*/ 	.short	(.L_549 - .L_548)
.L_548:
        /*005c*/ 	.word	0x00000000
        /*0060*/ 	.short	0x0000
        /*0062*/ 	.short	0x0000
        /*0064*/ 	.byte	0x00, 0xf5, 0x21, 0x00


	//----- nvinfo : EIATTR_SPARSE_MMA_MASK
	.align		4
.L_549:
        /*0068*/ 	.byte	0x03, 0x50
        /*006a*/ 	.short	0x0000


	//----- nvinfo : EIATTR_MAXREG_COUNT
	.align		4
        /*006c*/ 	.byte	0x03, 0x1b
        /*006e*/ 	.short	0x00ff


	//----- nvinfo : EIATTR_MERCURY_ISA_VERSION
	.align		4
        /*0070*/ 	.byte	0x03, 0x5f
        /*0072*/ 	.short	0x0101


	//----- nvinfo : EIATTR_VRC_CTA_INIT_COUNT
	.align		4
        /*0074*/ 	.byte	0x02, 0x4a
	.zero		1
	.zero		1


	//----- nvinfo : EIATTR_EXIT_INSTR_OFFSETS
	.align		4
        /*0078*/ 	.byte	0x04, 0x1c
        /*007a*/ 	.short	(.L_551 - .L_550)


	//   ....[0]....
.L_550:
        /*007c*/ 	.word	0x00000060


	//   ....[1]....
        /*0080*/ 	.word	0x000001f0


	//----- nvinfo : EIATTR_CBANK_PARAM_SIZE
	.align		4
.L_551:
        /*0084*/ 	.byte	0x03, 0x19
        /*0086*/ 	.short	0x0030


	//----- nvinfo : EIATTR_PARAM_CBANK
	.align		4
        /*0088*/ 	.byte	0x04, 0x0a
        /*008a*/ 	.short	(.L_553 - .L_552)
	.align		4
.L_552:
        /*008c*/ 	.word	index@(.nv.constant0._Z9SubFluxx1PKdS0_S0_PdS1_S1_)
        /*0090*/ 	.short	0x0380
        /*0092*/ 	.short	0x0030


	//----- nvinfo : EIATTR_SW_WAR
	.align		4
.L_553:
        /*0094*/ 	.byte	0x04, 0x36
        /*0096*/ 	.short	(.L_555 - .L_554)
.L_554:
        /*0098*/ 	.word	0x00000008
.L_555:


//--------------------- .nv.info._Z5DeriyILi2EEvPKdPd --------------------------
	.section	.nv.info._Z5DeriyILi2EEvPKdPd,"",@"SHT_CUDA_INFO"
	.sectionflags	@""
	.align	4


	//----- nvinfo : EIATTR_CUDA_API_VERSION
	.align		4
        /*0000*/ 	.byte	0x04, 0x37
        /*0002*/ 	.short	(.L_557 - .L_556)
.L_556:
        /*0004*/ 	.word	0x00000082


	//----- nvinfo : EIATTR_KPARAM_INFO
	.align		4
.L_557:
        /*0008*/ 	.byte	0x04, 0x17
        /*000a*/ 	.short	(.L_559 - .L_558)
.L_558:
        /*000c*/ 	.word	0x00000000
        /*0010*/ 	.short	0x0001
        /*0012*/ 	.short	0x0008
        /*0014*/ 	.byte	0x00, 0xf5, 0x21, 0x00


	//----- nvinfo : EIATTR_KPARAM_INFO
	.align		4
.L_559:
        /*0018*/ 	.byte	0x04, 0x17
        /*001a*/ 	.short	(.L_561 - .L_560)
.L_560:
        /*001c*/ 	.word	0x00000000
        /*0020*/ 	.short	0x0000
        /*0022*/ 	.short	0x0000
        /*0024*/ 	.byte	0x00, 0xf5, 0x21, 0x00


	//----- nvinfo : EIATTR_SPARSE_MMA_MASK
	.align		4
.L_561:
        /*0028*/ 	.byte	0x03, 0x50
        /*002a*/ 	.short	0x0000


	//----- nvinfo : EIATTR_MAXREG_COUNT
	.align		4
        /*002c*/ 	.byte	0x03, 0x1b
        /*002e*/ 	.short	0x00ff


	//----- nvinfo : EIATTR_NUM_BARRIERS
	.align		4
        /*0030*/ 	.byte	0x02, 0x4c
        /*0032*/ 	.byte	0x01
	.zero		1


	//----- nvinfo : EIATTR_MERCURY_ISA_VERSION
	.align		4
        /*0034*/ 	.byte	0x03, 0x5f
        /*0036*/ 	.short	0x0101


	//----- nvinfo : EIATTR_VRC_CTA_INIT_COUNT
	.align		4
        /*0038*/ 	.byte	0x02, 0x4a
	.zero		1
	.zero		1


	//----- nvinfo : EIATTR_EXIT_INSTR_OFFSETS
	.align		4
        /*003c*/ 	.byte	0x04, 0x1c
        /*003e*/ 	.short	(.L_563 - .L_562)


	//   ....[0]....
.L_562:
        /*0040*/ 	.word	0x00000680


	//   ....[1]....
        /*0044*/ 	.word	0x00000a20


	//   ....[2]....
        /*0048*/ 	.word	0x00000dd0


	//----- nvinfo : EIATTR_CRS_STACK_SIZE
	.align		4
.L_563:
        /*004c*/ 	.byte	0x04, 0x1e
        /*004e*/ 	.short	(.L_565 - .L_564)
.L_564:
        /*0050*/ 	.word	0x00000000


	//----- nvinfo : EIATTR_CBANK_PARAM_SIZE
	.align		4
.L_565:
        /*0054*/ 	.byte	0x03, 0x19
        /*0056*/ 	.short	0x0010


	//----- nvinfo : EIATTR_PARAM_CBANK
	.align		4
        /*0058*/ 	.byte	0x04, 0x0a
        /*005a*/ 	.short	(.L_567 - .L_566)
	.align		4
.L_566:
        /*005c*/ 	.word	index@(.nv.constant0._Z5DeriyILi2EEvPKdPd)
        /*0060*/ 	.short	0x0380
        /*0062*/ 	.short	0x0010


	//----- nvinfo : EIATTR_SW_WAR
	.align		4
.L_567:
        /*0064*/ 	.byte	0x04, 0x36
        /*0066*/ 	.short	(.L_569 - .L_568)
.L_568:
        /*0068*/ 	.word	0x00000008
.L_569:


//--------------------- .nv.info._Z5DerixILi2EEvPKdPd --------------------------
	.section	.nv.info._Z5DerixILi2EEvPKdPd,"",@"SHT_CUDA_INFO"
	.sectionflags	@""
	.align	4


	//----- nvinfo : EIATTR_CUDA_API_VERSION
	.align		4
        /*0000*/ 	.byte	0x04, 0x37
        /*0002*/ 	.short	(.L_571 - .L_570)
.L_570:
        /*0004*/ 	.word	0x00000082


	//----- nvinfo : EIATTR_KPARAM_INFO
	.align		4
.L_571:
        /*0008*/ 	.byte	0x04, 0x17
        /*000a*/ 	.short	(.L_573 - .L_572)
.L_572:
        /*000c*/ 	.word	0x00000000
        /*0010*/ 	.short	0x0001
        /*0012*/ 	.short	0x0008
        /*0014*/ 	.byte	0x00, 0xf5, 0x21, 0x00


	//----- nvinfo : EIATTR_KPARAM_INFO
	.align		4
.L_573:
        /*0018*/ 	.byte	0x04, 0x17
        /*001a*/ 	.short	(.L_575 - .L_574)
.L_574:
        /*001c*/ 	.word	0x00000000
        /*0020*/ 	.short	0x0000
        /*0022*/ 	.short	0x0000
        /*0024*/ 	.byte	0x00, 0xf5, 0x21, 0x00


	//----- nvinfo : EIATTR_SPARSE_MMA_MASK
	.align		4
.L_575:
        /*0028*/ 	.byte	0x03, 0x50
        /*002a*/ 	.short	0x0000


	//----- nvinfo : EIATTR_MAXREG_COUNT
	.align		4
        /*002c*/ 	.byte	0x03, 0x1b
        /*002e*/ 	.short	0x00ff


	//----- nvinfo : EIATTR_NUM_BARRIERS
	.align		4
        /*0030*/ 	.byte	0x02, 0x4c
        /*0032*/ 	.byte	0x01
	.zero		1


	//----- nvinfo : EIATTR_MERCURY_ISA_VERSION
	.align		4
        /*0034*/ 	.byte	0x03, 0x5f
        /*0036*/ 	.short	0x0101


	//----- nvinfo : EIATTR_VRC_CTA_INIT_COUNT
	.align		4
        /*0038*/ 	.byte	0x02, 0x4a
	.zero		1
	.zero		1


	//----- nvinfo : EIATTR_EXIT_INSTR_OFFSETS
	.align		4
        /*003c*/ 	.byte	0x04, 0x1c
        /*003e*/ 	.short	(.L_577 - .L_576)


	//   ....[0]....
.L_576:
        /*0040*/ 	.word	0x000000d0


	//   ....[1]....
        /*0044*/ 	.word	0x000001d0


	//   ....[2]....
        /*0048*/ 	.word	0x00000410


	//----- nvinfo : EIATTR_CRS_STACK_SIZE
	.align		4
.L_577:
        /*004c*/ 	.byte	0x04, 0x1e
        /*004e*/ 	.short	(.L_579 - .L_578)
.L_578:
        /*0050*/ 	.word	0x00000000


	//----- nvinfo : EIATTR_CBANK_PARAM_SIZE
	.align		4
.L_579:
        /*0054*/ 	.byte	0x03, 0x19
        /*0056*/ 	.short	0x0010


	//----- nvinfo : EIATTR_PARAM_CBANK
	.align		4
        /*0058*/ 	.byte	0x04, 0x0a
        /*005a*/ 	.short	(.L_581 - .L_580)
	.align		4
.L_580:
        /*005c*/ 	.word	index@(.nv.constant0._Z5DerixILi2EEvPKdPd)
        /*0060*/ 	.short	0x0380
        /*0062*/ 	.short	0x0010


	//----- nvinfo : EIATTR_SW_WAR
	.align		4
.L_581:
        /*0064*/ 	.byte	0x04, 0x36
        /*0066*/ 	.short	(.L_583 - .L_582)
.L_582:
        /*0068*/ 	.word	0x00000008
.L_583:


//--------------------- .nv.info._Z5DeriyILi1EEvPKdPd --------------------------
	.section	.nv.info._Z5DeriyILi1EEvPKdPd,"",@"SHT_CUDA_INFO"
	.sectionflags	@""
	.align	4


	//----- nvinfo : EIATTR_CUDA_API_VERSION
	.align		4
        /*0000*/ 	.byte	0x04, 0x37
        /*0002*/ 	.short	(.L_585 - .L_584)
.L_584:
        /*0004*/ 	.word	0x00000082


	//----- nvinfo : EIATTR_KPARAM_INFO
	.align		4
.L_585:
        /*0008*/ 	.byte	0x04, 0x17
        /*000a*/ 	.short	(.L_587 - .L_586)
.L_586:
        /*000c*/ 	.word	0x00000000
        /*0010*/ 	.short	0x0001
        /*0012*/ 	.short	0x0008
        /*0014*/ 	.byte	0x00, 0xf5, 0x21, 0x00


	//----- nvinfo : EIATTR_KPARAM_INFO
	.align		4
.L_587:
        /*0018*/ 	.byte	0x04, 0x17
        /*001a*/ 	.short	(.L_589 - .L_588)
.L_588:
        /*001c*/ 	.word	0x00000000
        /*0020*/ 	.short	0x0000
        /*0022*/ 	.short	0x0000
        /*0024*/ 	.byte	0x00, 0xf5, 0x21, 0x00


	//----- nvinfo : EIATTR_SPARSE_MMA_MASK
	.align		4
.L_589:
        /*0028*/ 	.byte	0x03, 0x50
        /*002a*/ 	.short	0x0000


	//----- nvinfo : EIATTR_MAXREG_COUNT
	.align		4
        /*002c*/ 	.byte	0x03, 0x1b
        /*002e*/ 	.short	0x00ff


	//----- nvinfo : EIATTR_NUM_BARRIERS
	.align		4
        /*0030*/ 	.byte	0x02, 0x4c
        /*0032*/ 	.byte	0x01
	.zero		1


	//----- nvinfo : EIATTR_MERCURY_ISA_VERSION
	.align		4
        /*0034*/ 	.byte	0x03, 0x5f
        /*0036*/ 	.short	0x0101


	//----- nvinfo : EIATTR_VRC_CTA_INIT_COUNT
	.align		4
        /*0038*/ 	.byte	0x02, 0x4a
	.zero		1
	.zero		1


	//----- nvinfo : EIATTR_EXIT_INSTR_OFFSETS
	.align		4
        /*003c*/ 	.byte	0x04, 0x1c
        /*003e*/ 	.short	(.L_591 - .L_590)


	//   ....[0]....
.L_590:
        /*0040*/ 	.word	0x00000680


	//   ....[1]....
        /*0044*/ 	.word	0x000009f0


	//   ....[2]....
        /*0048*/ 	.word	0x00000ce0


	//----- nvinfo : EIATTR_CRS_STACK_SIZE
	.align		4
.L_591:
        /*004c*/ 	.byte	0x04, 0x1e
        /*004e*/ 	.short	(.L_593 - .L_592)
.L_592:
        /*0050*/ 	.word	0x00000000


	//----- nvinfo : EIATTR_CBANK_PARAM_SIZE
	.align		4
.L_593:
        /*0054*/ 	.byte	0x03, 0x19
        /*0056*/ 	.short	0x0010


	//----- nvinfo : EIATTR_PARAM_CBANK
	.align		4
        /*0058*/ 	.byte	0x04, 0x0a
        /*005a*/ 	.short	(.L_595 - .L_594)
	.align		4
.L_594:
        /*005c*/ 	.word	index@(.nv.constant0._Z5DeriyILi1EEvPKdPd)
        /*0060*/ 	.short	0x0380
        /*0062*/ 	.short	0x0010


	//----- nvinfo : EIATTR_SW_WAR
	.align		4
.L_595:
        /*0064*/ 	.byte	0x04, 0x36
        /*0066*/ 	.short	(.L_597 - .L_596)
.L_596:
        /*0068*/ 	.word	0x00000008
.L_597:


//--------------------- .nv.info._Z5DerixILi1EEvPKdPd --------------------------
	.section	.nv.info._Z5DerixILi1EEvPKdPd,"",@"SHT_CUDA_INFO"
	.sectionflags	@""
	.align	4


	//----- nvinfo : EIATTR_CUDA_API_VERSION
	.align		4
        /*0000*/ 	.byte	0x04, 0x37
        /*0002*/ 	.short	(.L_599 - .L_598)
.L_598:
        /*0004*/ 	.word	0x00000082


	//----- nvinfo : EIATTR_KPARAM_INFO
	.align		4
.L_599:
        /*0008*/ 	.byte	0x04, 0x17
        /*000a*/ 	.short	(.L_601 - .L_600)
.L_600:
        /*000c*/ 	.word	0x00000000
        /*0010*/ 	.short	0x0001
        /*0012*/ 	.short	0x0008
        /*0014*/ 	.byte	0x00, 0xf5, 0x21, 0x00


	//----- nvinfo : EIATTR_KPARAM_INFO
	.align		4
.L_601:
        /*0018*/ 	.byte	0x04, 0x17
        /*001a*/ 	.short	(.L_603 - .L_602)
.L_602:
        /*001c*/ 	.word	0x00000000
        /*0020*/ 	.short	0x0000
        /*0022*/ 	.short	0x0000
        /*0024*/ 	.byte	0x00, 0xf5, 0x21, 0x00


	//----- nvinfo : EIATTR_SPARSE_MMA_MASK
	.align		4
.L_603:
        /*0028*/ 	.byte	0x03, 0x50
        /*002a*/ 	.short	0x0000


	//----- nvinfo : EIATTR_MAXREG_COUNT
	.align		4
        /*002c*/ 	.byte	0x03, 0x1b
        /*002e*/ 	.short	0x00ff


	//----- nvinfo : EIATTR_NUM_BARRIERS
	.align		4
        /*0030*/ 	.byte	0x02, 0x4c
        /*0032*/ 	.byte	0x01
	.zero		1


	//----- nvinfo : EIATTR_MERCURY_ISA_VERSION
	.align		4
        /*0034*/ 	.byte	0x03, 0x5f
        /*0036*/ 	.short	0x0101


	//----- nvinfo : EIATTR_VRC_CTA_INIT_COUNT
	.align		4
        /*0038*/ 	.byte	0x02, 0x4a
	.zero		1
	.zero		1


	//----- nvinfo : EIATTR_EXIT_INSTR_OFFSETS
	.align		4
        /*003c*/ 	.byte	0x04, 0x1c
        /*003e*/ 	.short	(.L_605 - .L_604)


	//   ....[0]....
.L_604:
        /*0040*/ 	.word	0x000000d0


	//   ....[1]....
        /*0044*/ 	.word	0x000001d0


	//   ....[2]....
        /*0048*/ 	.word	0x000003e0


	//----- nvinfo : EIATTR_CRS_STACK_SIZE
	.align		4
.L_605:
        /*004c*/ 	.byte	0x04, 0x1e
        /*004e*/ 	.short	(.L_607 - .L_606)
.L_606:
        /*0050*/ 	.word	0x00000000


	//----- nvinfo : EIATTR_CBANK_PARAM_SIZE
	.align		4
.L_607:
        /*0054*/ 	.byte	0x03, 0x19
        /*0056*/ 	.short	0x0010


	//----- nvinfo : EIATTR_PARAM_CBANK
	.align		4
        /*0058*/ 	.byte	0x04, 0x0a
        /*005a*/ 	.short	(.L_609 - .L_608)
	.align		4
.L_608:
        /*005c*/ 	.word	index@(.nv.constant0._Z5DerixILi1EEvPKdPd)
        /*0060*/ 	.short	0x0380
        /*0062*/ 	.short	0x0010


	//----- nvinfo : EIATTR_SW_WAR
	.align		4
.L_609:
        /*0064*/ 	.byte	0x04, 0x36
        /*0066*/ 	.short	(.L_611 - .L_610)
.L_610:
        /*0068*/ 	.word	0x00000008
.L_611:


//--------------------- .nv.callgraph             --------------------------
	.section	.nv.callgraph,"",@"SHT_CUDA_CALLGRAPH"
	.align	4
	.sectionentsize	8
	.align		4
        /*0000*/ 	.word	0x00000000
	.align		4
        /*0004*/ 	.word	0xffffffff
	.align		4
        /*0008*/ 	.word	0x00000000
	.align		4
        /*000c*/ 	.word	0xfffffffe
	.align		4
        /*0010*/ 	.word	0x00000000
	.align		4
        /*0014*/ 	.word	0xfffffffd
	.align		4
        /*0018*/ 	.word	0x00000000
	.align		4
        /*001c*/ 	.word	0xfffffffc


//--------------------- .nv.constant3             --------------------------
	.section	.nv.constant3,"a",@progbits
	.align	8
.nv.constant3:
	.type		deriv_consts,@object
	.size		deriv_consts,(adams_consts - deriv_consts)
deriv_consts:
	.zero		32
	.type		adams_consts,@object
	.size		adams_consts,(etatt_consts - adams_consts)
adams_consts:
	.zero		16
	.type		etatt_consts,@object
	.size		etatt_consts,(.L_2 - etatt_consts)
etatt_consts:
	.zero		16
.L_2:


//--------------------- .nv.constant4             --------------------------
	.section	.nv.constant4,"a",@progbits
	.align	8
	.align		8
.nv.constant4:
        /*0000*/ 	.dword	_ZN30_INTERNAL_a7ff87f8_4_k_cu_main4cuda3std3__45__cpo5beginE
	.align		8
        /*0008*/ 	.dword	_ZN30_INTERNAL_a7ff87f8_4_k_cu_main4cuda3std3__45__cpo3endE
	.align		8
        /*0010*/ 	.dword	_ZN30_INTERNAL_a7ff87f8_4_k_cu_main4cuda3std3__45__cpo6cbeginE
	.align		8
        /*0018*/ 	.dword	_ZN30_INTERNAL_a7ff87f8_4_k_cu_main4cuda3std3__45__cpo4cendE
	.align		8
        /*0020*/ 	.dword	_ZN30_INTERNAL_a7ff87f8_4_k_cu_main4cuda3std3__45__cpo6rbeginE
	.align		8
        /*0028*/ 	.dword	_ZN30_INTERNAL_a7ff87f8_4_k_cu_main4cuda3std3__45__cpo4rendE
	.align		8
        /*0030*/ 	.dword	_ZN30_INTERNAL_a7ff87f8_4_k_cu_main4cuda3std3__45__cpo7crbeginE
	.align		8
        /*0038*/ 	.dword	_ZN30_INTERNAL_a7ff87f8_4_k_cu_main4cuda3std3__45__cpo5crendE
	.align		8
        /*0040*/ 	.dword	_ZN30_INTERNAL_a7ff87f8_4_k_cu_main4cuda3std3__432_GLOBAL__N__a7ff87f8_4_k_cu_main6ignoreE
	.align		8
        /*0048*/ 	.dword	_ZN30_INTERNAL_a7ff87f8_4_k_cu_main4cuda3std3__419piecewise_constructE
	.align		8
        /*0050*/ 	.dword	_ZN30_INTERNAL_a7ff87f8_4_k_cu_main4cuda3std3__48in_placeE
	.align		8
        /*0058*/ 	.dword	_ZN30_INTERNAL_a7ff87f8_4_k_cu_main4cuda3std3__420unreachable_sentinelE
	.align		8
        /*0060*/ 	.dword	_ZN30_INTERNAL_a7ff87f8_4_k_cu_main4cuda3std3__47nulloptE
	.align		8
        /*0068*/ 	.dword	_ZN30_INTERNAL_a7ff87f8_4_k_cu_main4cuda3std3__48unexpectE
	.align		8
        /*0070*/ 	.dword	_ZN30_INTERNAL_a7ff87f8_4_k_cu_main4cuda3std6ranges3__45__cpo4swapE
	.align		8
        /*0078*/ 	.dword	_ZN30_INTERNAL_a7ff87f8_4_k_cu_main4cuda3std6ranges3__45__cpo9iter_moveE
	.align		8
        /*0080*/ 	.dword	_ZN30_INTERNAL_a7ff87f8_4_k_cu_main4cuda3std6ranges3__45__cpo5beginE
	.align		8
        /*0088*/ 	.dword	_ZN30_INTERNAL_a7ff87f8_4_k_cu_main4cuda3std6ranges3__45__cpo3endE
	.align		8
        /*0090*/ 	.dword	_ZN30_INTERNAL_a7ff87f8_4_k_cu_main4cuda3std6ranges3__45__cpo6cbeginE
	.align		8
        /*0098*/ 	.dword	_ZN30_INTERNAL_a7ff87f8_4_k_cu_main4cuda3std6ranges3__45__cpo4cendE
	.align		8
        /*00a0*/ 	.dword	_ZN30_INTERNAL_a7ff87f8_4_k_cu_main4cuda3std6ranges3__45__cpo7advanceE
	.align		8
        /*00a8*/ 	.dword	_ZN30_INTERNAL_a7ff87f8_4_k_cu_main4cuda3std6ranges3__45__cpo9iter_swapE
	.align		8
        /*00b0*/ 	.dword	_ZN30_INTERNAL_a7ff87f8_4_k_cu_main4cuda3std6ranges3__45__cpo4nextE
	.align		8
        /*00b8*/ 	.dword	_ZN30_INTERNAL_a7ff87f8_4_k_cu_main4cuda3std6ranges3__45__cpo4prevE
	.align		8
        /*00c0*/ 	.dword	_ZN30_INTERNAL_a7ff87f8_4_k_cu_main4cuda3std6ranges3__45__cpo4dataE
	.align		8
        /*00c8*/ 	.dword	_ZN30_INTERNAL_a7ff87f8_4_k_cu_main4cuda3std6ranges3__45__cpo5cdataE
	.align		8
        /*00d0*/ 	.dword	_ZN30_INTERNAL_a7ff87f8_4_k_cu_main4cuda3std6ranges3__45__cpo4sizeE
	.align		8
        /*00d8*/ 	.dword	_ZN30_INTERNAL_a7ff87f8_4_k_cu_main4cuda3std6ranges3__45__cpo5ssizeE
	.align		8
        /*00e0*/ 	.dword	_ZN30_INTERNAL_a7ff87f8_4_k_cu_main4cuda3std6ranges3__45__cpo8distanceE
	.align		8
        /*00e8*/ 	.dword	_ZN30_INTERNAL_a7ff87f8_4_k_cu_main6thrust24THRUST_300001_SM_1000_NS8cuda_cub3parE
	.align		8
        /*00f0*/ 	.dword	_ZN30_INTERNAL_a7ff87f8_4_k_cu_main6thrust24THRUST_300001_SM_1000_NS8cuda_cub10par_nosyncE
	.align		8
        /*00f8*/ 	.dword	_ZN30_INTERNAL_a7ff87f8_4_k_cu_main6thrust24THRUST_300001_SM_1000_NS6system6detail10sequential3seqE
	.align		8
        /*0100*/ 	.dword	_ZN30_INTERNAL_a7ff87f8_4_k_cu_main6thrust24THRUST_300001_SM_1000_NS12placeholders2_1E
	.align		8
        /*0108*/ 	.dword	_ZN30_INTERNAL_a7ff87f8_4_k_cu_main6thrust24THRUST_300001_SM_1000_NS12placeholders2_2E
	.align		8
        /*0110*/ 	.dword	_ZN30_INTERNAL_a7ff87f8_4_k_cu_main6thrust24THRUST_300001_SM_1000_NS12placeholders2_3E
	.align		8
        /*0118*/ 	.dword	_ZN30_INTERNAL_a7ff87f8_4_k_cu_main6thrust24THRUST_300001_SM_1000_NS12placeholders2_4E
	.align		8
        /*0120*/ 	.dword	_ZN30_INTERNAL_a7ff87f8_4_k_cu_main6thrust24THRUST_300001_SM_1000_NS12placeholders2_5E
	.align		8
        /*0128*/ 	.dword	_ZN30_INTERNAL_a7ff87f8_4_k_cu_main6thrust24THRUST_300001_SM_1000_NS12placeholders2_6E
	.align		8
        /*0130*/ 	.dword	_ZN30_INTERNAL_a7ff87f8_4_k_cu_main6thrust24THRUST_300001_SM_1000_NS12placeholders2_7E
	.align		8
        /*0138*/ 	.dword	_ZN30_INTERNAL_a7ff87f8_4_k_cu_main6thrust24THRUST_300001_SM_1000_NS12placeholders2_8E
	.align		8
        /*0140*/ 	.dword	_ZN30_INTERNAL_a7ff87f8_4_k_cu_main6thrust24THRUST_300001_SM_1000_NS12placeholders2_9E
	.align		8
        /*0148*/ 	.dword	_ZN30_INTERNAL_a7ff87f8_4_k_cu_main6thrust24THRUST_300001_SM_1000_NS12placeholders3_10E
	.align		8
        /*0150*/ 	.dword	_ZN30_INTERNAL_a7ff87f8_4_k_cu_main6thrust24THRUST_300001_SM_1000_NS3seqE


//--------------------- .text._ZN3cub18CUB_300001_SM_10006detail6reduce28DeviceReduceSingleTileKernelINS2_10policy_hubIdyN4cuda3std3__44plusIdEEE10Policy1000EPdSC_iS9_ddNS7_10__identityEEEvT0_T1_T2_T3_T4_T6_ --------------------------
	.section	.text._ZN3cub18CUB_300001_SM_10006detail6reduce28DeviceReduceSingleTileKernelINS2_10policy_hubIdyN4cuda3std3__44plusIdEEE10Policy1000EPdSC_iS9_ddNS7_10__identityEEEvT0_T1_T2_T3_T4_T6_,"ax",@progbits
	.align	128
        .global         _ZN3cub18CUB_300001_SM_10006detail6reduce28DeviceReduceSingleTileKernelINS2_10policy_hubIdyN4cuda3std3__44plusIdEEE10Policy1000EPdSC_iS9_ddNS7_10__identityEEEvT0_T1_T2_T3_T4_T6_
        .type           _ZN3cub18CUB_300001_SM_10006detail6reduce28DeviceReduceSingleTileKernelINS2_10policy_hubIdyN4cuda3std3__44plusIdEEE10Policy1000EPdSC_iS9_ddNS7_10__identityEEEvT0_T1_T2_T3_T4_T6_,@function
        .size           _ZN3cub18CUB_300001_SM_10006detail6reduce28DeviceReduceSingleTileKernelINS2_10policy_hubIdyN4cuda3std3__44plusIdEEE10Policy1000EPdSC_iS9_ddNS7_10__identityEEEvT0_T1_T2_T3_T4_T6_,(.L_x_229 - _ZN3cub18CUB_300001_SM_10006detail6reduce28DeviceReduceSingleTileKernelINS2_10policy_hubIdyN4cuda3std3__44plusIdEEE10Policy1000EPdSC_iS9_ddNS7_10__identityEEEvT0_T1_T2_T3_T4_T6_)
        .other          _ZN3cub18CUB_300001_SM_10006detail6reduce28DeviceReduceSingleTileKernelINS2_10policy_hubIdyN4cuda3std3__44plusIdEEE10Policy1000EPdSC_iS9_ddNS7_10__identityEEEvT0_T1_T2_T3_T4_T6_,@"STO_CUDA_ENTRY STV_DEFAULT"
_ZN3cub18CUB_300001_SM_10006detail6reduce28DeviceReduceSingleTileKernelINS2_10policy_hubIdyN4cuda3std3__44plusIdEEE10Policy1000EPdSC_iS9_ddNS7_10__identityEEEvT0_T1_T2_T3_T4_T6_:
.text._ZN3cub18CUB_300001_SM_10006detail6reduce28DeviceReduceSingleTileKernelINS2_10policy_hubIdyN4cuda3std3__44plusIdEEE10Policy1000EPdSC_iS9_ddNS7_10__identityEEEvT0_T1_T2_T3_T4_T6_:
[----:B------:R-:W-:Y:S01]  /*0000*/  LDC R1, c[0x0][0x37c] ;  /* 0x0000df00ff017b82 */ /* 0x000fe20000000800 */
[----:B------:R-:W0:Y:S01]  /*0010*/  LDCU UR4, c[0x0][0x390] ;  /* 0x00007200ff0477ac */ /* 0x000e220008000800 */
[----:B------:R-:W1:Y:S01]  /*0020*/  LDCU.64 UR6, c[0x0][0x358] ;  /* 0x00006b00ff0677ac */ /* 0x000e620008000a00 */
[----:B0-----:R-:W-:-:S05]  /*0030*/  IMAD.U32 R4, RZ, RZ, UR4 ;  /* 0x00000004ff047e24 */ /* 0x001fca000f8e00ff */
[----:B------:R-:W-:-:S13]  /*0040*/  ISETP.NE.AND P0, PT, R4, RZ, PT ;  /* 0x000000ff0400720c */ /* 0x000fda0003f05270 */
[----:B-1----:R-:W-:Y:S05]  /*0050*/  @P0 BRA `(.L_x_0) ;  /* 0x00000000001c0947 */ /* 0x002fea0003800000 */
[----:B------:R-:W0:Y:S02]  /*0060*/  S2R R0, SR_TID.X ;  /* 0x0000000000007919 */ /* 0x000e240000002100 */
[----:B0-----:R-:W-:-:S13]  /*0070*/  ISETP.NE.AND P0, PT, R0, RZ, PT ;  /* 0x000000ff0000720c */ /* 0x001fda0003f05270 */
[----:B------:R-:W-:Y:S05]  /*0080*/  @P0 EXIT ;  /* 0x000000000000094d */ /* 0x000fea0003800000 */
[----:B------:R-:W0:Y:S08]  /*0090*/  LDC.64 R2, c[0x0][0x388] ;  /* 0x0000e200ff027b82 */ /* 0x000e300000000a00 */
[----:B------:R-:W0:Y:S02]  /*00a0*/  LDC.64 R4, c[0x0][0x398] ;  /* 0x0000e600ff047b82 */ /* 0x000e240000000a00 */
[----:B0-----:R-:W-:Y:S01]  /*00b0*/  STG.E.64 desc[UR6][R2.64], R4 ;  /* 0x0000000402007986 */ /* 0x001fe2000c101b06 */
[----:B------:R-:W-:Y:S05]  /*00c0*/  EXIT ;  /* 0x000000000000794d */ /* 0x000fea0003800000 */
.L_x_0:
[----:B------:R-:W-:Y:S01]  /*00d0*/  ISETP.GT.AND P0, PT, R4, 0xdff, PT ;  /* 0x00000dff0400780c */ /* 0x000fe20003f04270 */
[----:B------:R-:W-:-:S12]  /*00e0*/  BSSY.RECONVERGENT B0, `(.L_x_1) ;  /* 0x0000242000007945 */ /* 0x000fd80003800200 */
[----:B------:R-:W-:Y:S05]  /*00f0*/  @P0 BRA `(.L_x_2) ;  /* 0x0000001400180947 */ /* 0x000fea0003800000 */
[----:B------:R-:W0:Y:S01]  /*0100*/  S2R R5, SR_TID.X ;  /* 0x0000000000057919 */ /* 0x000e220000002100 */
[----:B------:R-:W-:Y:S01]  /*0110*/  BSSY.RECONVERGENT B1, `(.L_x_3) ;  /* 0x0000009000017945 */ /* 0x000fe20003800200 */
[----:B------:R-:W-:Y:S02]  /*0120*/  CS2R R2, SRZ ;  /* 0x0000000000027805 */ /* 0x000fe4000001ff00 */
[----:B0-----:R-:W-:Y:S01]  /*0130*/  ISETP.GE.AND P0, PT, R5, R4, PT ;  /* 0x000000040500720c */ /* 0x001fe20003f06270 */
[----:B------:R-:W-:-:S12]  /*0140*/  IMAD.MOV.U32 R7, RZ, RZ, R5 ;  /* 0x000000ffff077224 */ /* 0x000fd800078e0005 */
[----:B------:R-:W-:Y:S05]  /*0150*/  @P0 BRA `(.L_x_4) ;  /* 0x0000000000100947 */ /* 0x000fea0003800000 */
[----:B------:R-:W0:Y:S02]  /*0160*/  LDC.64 R2, c[0x0][0x380] ;  /* 0x0000e000ff027b82 */ /* 0x000e240000000a00 */
[----:B0-----:R-:W-:-:S06]  /*0170*/  IMAD.WIDE.U32 R2, R5, 0x8, R2 ;  /* 0x0000000805027825 */ /* 0x001fcc00078e0002 */
[----:B------:R-:W5:Y:S01]  /*0180*/  LDG.E.64.CONSTANT R2, desc[UR6][R2.64] ;  /* 0x0000000602027981 */ /* 0x000f62000c1e9b00 */
[----:B------:R-:W-:-:S07]  /*0190*/  VIADD R7, R5, 0x200 ;  /* 0x0000020005077836 */ /* 0x000fce0000000000 */
.L_x_4:
[----:B------:R-:W-:Y:S05]  /*01a0*/  BSYNC.RECONVERGENT B1 ;  /* 0x0000000000017941 */ /* 0x000fea0003800200 */
.L_x_3:
[----:B------:R-:W-:Y:S01]  /*01b0*/  ISETP.GE.AND P0, PT, R7, R4, PT ;  /* 0x000000040700720c */ /* 0x000fe20003f06270 */
[----:B------:R-:W-:-:S12]  /*01c0*/  BSSY.RECONVERGENT B1, `(.L_x_5) ;  /* 0x0000076000017945 */ /* 0x000fd80003800200 */
[----:B------:R-:W-:Y:S05]  /*01d0*/  @P0 BRA `(.L_x_6) ;  /* 0x0000000400d00947 */ /* 0x000fea0003800000 */
[----:B------:R-:W-:Y:S01]  /*01e0*/  LOP3.LUT R9, RZ, R7, RZ, 0x33, !PT ;  /* 0x00000007ff097212 */ /* 0x000fe200078e33ff */
[----:B------:R-:W-:Y:S04]  /*01f0*/  BSSY.RECONVERGENT B2, `(.L_x_7) ;  /* 0x0000017000027945 */ /* 0x000fe80003800200 */
[----:B------:R-:W-:-:S05]  /*0200*/  IMAD.IADD R0, R9, 0x1, R4 ;  /* 0x0000000109007824 */ /* 0x000fca00078e0204 */
[C---:B------:R-:W-:Y:S02]  /*0210*/  LOP3.LUT R6, R0.reuse, 0x600, RZ, 0xc0, !PT ;  /* 0x0000060000067812 */ /* 0x040fe400078ec0ff */
[----:B------:R-:W-:Y:S02]  /*0220*/  ISETP.GE.U32.AND P0, PT, R0, 0x600, PT ;  /* 0x000006000000780c */ /* 0x000fe40003f06070 */
[----:B------:R-:W-:-:S13]  /*0230*/  ISETP.NE.AND P1, PT, R6, 0x600, PT ;  /* 0x000006000600780c */ /* 0x000fda0003f25270 */
[----:B------:R-:W-:Y:S05]  /*0240*/  @!P1 BRA `(.L_x_8) ;  /* 0x0000000000449947 */ /* 0x000fea0003800000 */
[----:B------:R-:W0:Y:S01]  /*0250*/  LDC.64 R8, c[0x0][0x380] ;  /* 0x0000e000ff087b82 */ /* 0x000e220000000a00 */
[----:B------:R-:W-:-:S04]  /*0260*/  LEA.HI R0, R0, 0x1, RZ, 0x17 ;  /* 0x0000000100007811 */ /* 0x000fc800078fb8ff */
[----:B------:R-:W-:-:S05]  /*0270*/  LOP3.LUT R0, R0, 0x3, RZ, 0xc0, !PT ;  /* 0x0000000300007812 */ /* 0x000fca00078ec0ff */
[----:B------:R-:W-:Y:S02]  /*0280*/  IMAD.MOV R0, RZ, RZ, -R0 ;  /* 0x000000ffff007224 */ /* 0x000fe400078e0a00 */
[----:B0-----:R-:W-:-:S04]  /*0290*/  IMAD.WIDE.U32 R8, R7, 0x8, R8 ;  /* 0x0000000807087825 */ /* 0x001fc800078e0008 */
[----:B------:R-:W-:Y:S02]  /*02a0*/  IMAD.MOV.U32 R6, RZ, RZ, R8 ;  /* 0x000000ffff067224 */ /* 0x000fe400078e0008 */
[----:B------:R-:W-:-:S07]  /*02b0*/  IMAD.MOV.U32 R11, RZ, RZ, R9 ;  /* 0x000000ffff0b7224 */ /* 0x000fce00078e0009 */
.L_x_9:
[----:B------:R-:W-:Y:S02]  /*02c0*/  IMAD.MOV.U32 R8, RZ, RZ, R6 ;  /* 0x000000ffff087224 */ /* 0x000fe400078e0006 */
[----:B------:R-:W-:-:S06]  /*02d0*/  IMAD.MOV.U32 R9, RZ, RZ, R11 ;  /* 0x000000ffff097224 */ /* 0x000fcc00078e000b */
[----:B------:R-:W2:Y:S01]  /*02e0*/  LDG.E.64.CONSTANT R8, desc[UR6][R8.64] ;  /* 0x0000000608087981 */ /* 0x000ea2000c1e9b00 */
[----:B------:R-:W-:Y:S01]  /*02f0*/  VIADD R0, R0, 0x1 ;  /* 0x0000000100007836 */ /* 0x000fe20000000000 */
[----:B------:R-:W-:Y:S01]  /*0300*/  IADD3 R6, P2, PT, R6, 0x1000, RZ ;  /* 0x0000100006067810 */ /* 0x000fe20007f5e0ff */
[----:B------:R-:W-:-:S03]  /*0310*/  VIADD R7, R7, 0x200 ;  /* 0x0000020007077836 */ /* 0x000fc60000000000 */
[----:B------:R-:W-:Y:S01]  /*0320*/  ISETP.NE.AND P1, PT, R0, RZ, PT ;  /* 0x000000ff0000720c */ /* 0x000fe20003f25270 */
[----:B------:R-:W-:Y:S01]  /*0330*/  IMAD.X R11, RZ, RZ, R11, P2 ;  /* 0x000000ffff0b7224 */ /* 0x000fe200010e060b */
[----:B--2--5:R-:W-:-:S11]  /*0340*/  DADD R2, R8, R2 ;  /* 0x0000000008027229 */ /* 0x024fd60000000002 */
[----:B------:R-:W-:Y:S05]  /*0350*/  @P1 BRA `(.L_x_9) ;  /* 0xfffffffc00d81947 */ /* 0x000fea000383ffff */
.L_x_8:
[----:B------:R-:W-:Y:S05]  /*0360*/  BSYNC.RECONVERGENT B2 ;  /* 0x0000000000027941 */ /* 0x000fea0003800200 */
.L_x_7:
[----:B------:R-:W-:Y:S05]  /*0370*/  @!P0 BRA `(.L_x_6) ;  /* 0x0000000400688947 */ /* 0x000fea0003800000 */
[----:B------:R-:W-:Y:S01]  /*0380*/  IMAD.IADD R0, R4, 0x1, -R7 ;  /* 0x0000000104007824 */ /* 0x000fe200078e0a07 */
[----:B------:R-:W-:Y:S01]  /*0390*/  BSSY.RECONVERGENT B2, `(.L_x_10) ;  /* 0x0000031000027945 */ /* 0x000fe20003800200 */
[----:B------:R-:W-:-:S03]  /*03a0*/  PLOP3.LUT P0, PT, PT, PT, PT, 0x80, 0x8 ;  /* 0x000000000008781c */ /* 0x000fc60003f0f070 */
[----:B------:R-:W-:-:S13]  /*03b0*/  ISETP.GT.AND P1, PT, R0, 0x1800, PT ;  /* 0x000018000000780c */ /* 0x000fda0003f24270 */
[----:B------:R-:W-:Y:S05]  /*03c0*/  @!P1 BRA `(.L_x_11) ;  /* 0x0000000000b49947 */ /* 0x000fea0003800000 */
[----:B------:R-:W-:Y:S01]  /*03d0*/  PLOP3.LUT P0, PT, PT, PT, PT, 0x8, 0x80 ;  /* 0x000000000080781c */ /* 0x000fe20003f0e170 */
[----:B------:R-:W-:-:S12]  /*03e0*/  VIADD R0, R4, 0xffffe800 ;  /* 0xffffe80004007836 */ /* 0x000fd80000000000 */
.L_x_12:
[----:B------:R-:W0:Y:S02]  /*03f0*/  LDC.64 R32, c[0x0][0x380] ;  /* 0x0000e000ff207b82 */ /* 0x000e240000000a00 */
[----:B0-----:R-:W-:-:S05]  /*0400*/  IMAD.WIDE R14, R7, 0x8, R32 ;  /* 0x00000008070e7825 */ /* 0x001fca00078e0220 */
[----:B------:R-:W2:Y:S04]  /*0410*/  LDG.E.64.CONSTANT R8, desc[UR6][R14.64] ;  /* 0x000000060e087981 */ /* 0x000ea8000c1e9b00 */
[----:B------:R-:W3:Y:S04]  /*0420*/  LDG.E.64.CONSTANT R10, desc[UR6][R14.64+0x1000] ;  /* 0x001000060e0a7981 */ /* 0x000ee8000c1e9b00 */
[----:B------:R-:W4:Y:S01]  /*0430*/  LDG.E.64.CONSTANT R12, desc[UR6][R14.64+0x2000] ;  /* 0x002000060e0c7981 */ /* 0x000f22000c1e9b00 */
[----:B------:R-:W-:-:S03]  /*0440*/  VIADD R41, R7, 0x800 ;  /* 0x0000080007297836 */ /* 0x000fc60000000000 */
[----:B------:R-:W4:Y:S01]  /*0450*/  LDG.E.64.CONSTANT R30, desc[UR6][R14.64+0x3000] ;  /* 0x003000060e1e7981 */ /* 0x000f22000c1e9b00 */
[----:B------:R-:W-:-:S05]  /*0460*/  IMAD.WIDE R40, R41, 0x8, R32 ;  /* 0x0000000829287825 */ /* 0x000fca00078e0220 */
[----:B------:R-:W4:Y:S04]  /*0470*/  LDG.E.64.CONSTANT R28, desc[UR6][R40.64] ;  /* 0x00000006281c7981 */ /* 0x000f28000c1e9b00 */
[----:B------:R-:W4:Y:S04]  /*0480*/  LDG.E.64.CONSTANT R26, desc[UR6][R40.64+0x1000] ;  /* 0x00100006281a7981 */ /* 0x000f28000c1e9b00 */
        /* <DEDUP_REMOVED lines=12> */
[----:B------:R-:W4:Y:S04]  /*0550*/  LDG.E.64.CONSTANT R34, desc[UR6][R44.64+0x2000] ;  /* 0x002000062c227981 */ /* 0x000f28000c1e9b00 */
[----:B------:R-:W4:Y:S01]  /*0560*/  LDG.E.64.CONSTANT R32, desc[UR6][R44.64+0x3000] ;  /* 0x003000062c207981 */ /* 0x000f22000c1e9b00 */
[----:B------:R-:W-:-:S05]  /*0570*/  VIADD R7, R7, 0x2000 ;  /* 0x0000200007077836 */ /* 0x000fca0000000000 */
[----:B------:R-:W-:Y:S01]  /*0580*/  ISETP.GE.AND P1, PT, R7, R0, PT ;  /* 0x000000000700720c */ /* 0x000fe20003f26270 */
[----:B--2--5:R-:W-:-:S08]  /*0590*/  DADD R8, R8, R2 ;  /* 0x0000000008087229 */ /* 0x024fd00000000002 */
[----:B---3--:R-:W-:-:S08]  /*05a0*/  DADD R8, R8, R10 ;  /* 0x0000000008087229 */ /* 0x008fd0000000000a */
[----:B----4-:R-:W-:-:S08]  /*05b0*/  DADD R8, R8, R12 ;  /* 0x0000000008087229 */ /* 0x010fd0000000000c */
[----:B------:R-:W-:-:S08]  /*05c0*/  DADD R8, R8, R30 ;  /* 0x0000000008087229 */ /* 0x000fd0000000001e */
        /* <DEDUP_REMOVED lines=11> */
[----:B------:R-:W-:Y:S01]  /*0680*/  DADD R2, R8, R32 ;  /* 0x0000000008027229 */ /* 0x000fe20000000020 */
[----:B------:R-:W-:Y:S10]  /*0690*/  @!P1 BRA `(.L_x_12) ;  /* 0xfffffffc00549947 */ /* 0x000ff4000383ffff */
.L_x_11:
[----:B------:R-:W-:Y:S05]  /*06a0*/  BSYNC.RECONVERGENT B2 ;  /* 0x0000000000027941 */ /* 0x000fea0003800200 */
.L_x_10:
[----:B------:R-:W-:Y:S01]  /*06b0*/  IMAD.IADD R0, R4, 0x1, -R7 ;  /* 0x0000000104007824 */ /* 0x000fe200078e0a07 */
[----:B------:R-:W-:Y:S04]  /*06c0*/  BSSY.RECONVERGENT B2, `(.L_x_13) ;  /* 0x0000019000027945 */ /* 0x000fe80003800200 */
[----:B------:R-:W-:-:S13]  /*06d0*/  ISETP.GT.AND P1, PT, R0, 0x800, PT ;  /* 0x000008000000780c */ /* 0x000fda0003f24270 */
[----:B------:R-:W-:Y:S05]  /*06e0*/  @!P1 BRA `(.L_x_14) ;  /* 0x0000000000589947 */ /* 0x000fea0003800000 */
        /* <DEDUP_REMOVED lines=12> */
[----:B------:R-:W-:Y:S01]  /*07b0*/  PLOP3.LUT P0, PT, PT, PT, PT, 0x8, 0x80 ;  /* 0x000000000080781c */ /* 0x000fe20003f0e170 */
[----:B------:R-:W-:Y:S01]  /*07c0*/  VIADD R7, R7, 0x1000 ;  /* 0x0000100007077836 */ /* 0x000fe20000000000 */
[----:B--2--5:R-:W-:-:S08]  /*07d0*/  DADD R10, R2, R10 ;  /* 0x00000000020a7229 */ /* 0x024fd0000000000a */
[----:B---3--:R-:W-:-:S08]  /*07e0*/  DADD R10, R10, R12 ;  /* 0x000000000a0a7229 */ /* 0x008fd0000000000c */
[----:B----4-:R-:W-:-:S08]  /*07f0*/  DADD R10, R10, R14 ;  /* 0x000000000a0a7229 */ /* 0x010fd0000000000e */
[----:B------:R-:W-:-:S08]  /*0800*/  DADD R10, R10, R16 ;  /* 0x000000000a0a7229 */ /* 0x000fd00000000010 */
[----:B------:R-:W-:-:S08]  /*0810*/  DADD R10, R10, R20 ;  /* 0x000000000a0a7229 */ /* 0x000fd00000000014 */
[----:B------:R-:W-:-:S08]  /*0820*/  DADD R10, R10, R22 ;  /* 0x000000000a0a7229 */ /* 0x000fd00000000016 */
[----:B------:R-:W-:-:S08]  /*0830*/  DADD R10, R10, R24 ;  /* 0x000000000a0a7229 */ /* 0x000fd00000000018 */
[----:B------:R-:W-:-:S11]  /*0840*/  DADD R2, R10, R26 ;  /* 0x000000000a027229 */ /* 0x000fd6000000001a */
.L_x_14:
[----:B------:R-:W-:Y:S05]  /*0850*/  BSYNC.RECONVERGENT B2 ;  /* 0x0000000000027941 */ /* 0x000fea0003800200 */
.L_x_13:
[----:B------:R-:W-:-:S13]  /*0860*/  ISETP.LT.OR P0, PT, R7, R4, P0 ;  /* 0x000000040700720c */ /* 0x000fda0000701670 */
[----:B------:R-:W-:Y:S05]  /*0870*/  @!P0 BRA `(.L_x_6) ;  /* 0x0000000000288947 */ /* 0x000fea0003800000 */
[----:B------:R-:W0:Y:S02]  /*0880*/  LDC.64 R8, c[0x0][0x380] ;  /* 0x0000e000ff087b82 */ /* 0x000e240000000a00 */
[----:B0-----:R-:W-:-:S05]  /*0890*/  IMAD.WIDE R6, R7, 0x8, R8 ;  /* 0x0000000807067825 */ /* 0x001fca00078e0208 */
[----:B------:R-:W2:Y:S04]  /*08a0*/  LDG.E.64.CONSTANT R8, desc[UR6][R6.64] ;  /* 0x0000000606087981 */ /* 0x000ea8000c1e9b00 */
[----:B------:R-:W3:Y:S04]  /*08b0*/  LDG.E.64.CONSTANT R10, desc[UR6][R6.64+0x1000] ;  /* 0x00100006060a7981 */ /* 0x000ee8000c1e9b00 */
[----:B------:R-:W4:Y:S04]  /*08c0*/  LDG.E.64.CONSTANT R12, desc[UR6][R6.64+0x2000] ;  /* 0x00200006060c7981 */ /* 0x000f28000c1e9b00 */
[----:B------:R-:W4:Y:S01]  /*08d0*/  LDG.E.64.CONSTANT R14, desc[UR6][R6.64+0x3000] ;  /* 0x00300006060e7981 */ /* 0x000f22000c1e9b00 */
[----:B--2--5:R-:W-:-:S08]  /*08e0*/  DADD R8, R2, R8 ;  /* 0x0000000002087229 */ /* 0x024fd00000000008 */
[----:B---3--:R-:W-:-:S08]  /*08f0*/  DADD R8, R8, R10 ;  /* 0x0000000008087229 */ /* 0x008fd0000000000a */
[----:B----4-:R-:W-:-:S08]  /*0900*/  DADD R8, R8, R12 ;  /* 0x0000000008087229 */ /* 0x010fd0000000000c */
[----:B------:R-:W-:-:S11]  /*0910*/  DADD R2, R8, R14 ;  /* 0x0000000008027229 */ /* 0x000fd6000000000e */
.L_x_6:
[----:B------:R-:W-:Y:S05]  /*0920*/  BSYNC.RECONVERGENT B1 ;  /* 0x0000000000017941 */ /* 0x000fea0003800200 */
.L_x_5:
[----:B------:R-:W-:-:S13]  /*0930*/  ISETP.GE.AND P0, PT, R4, 0x200, PT ;  /* 0x000002000400780c */ /* 0x000fda0003f06270 */
[----:B------:R-:W-:Y:S05]  /*0940*/  @!P0 BRA `(.L_x_15) ;  /* 0x0000000400148947 */ /* 0x000fea0003800000 */
[----:B------:R-:W0:Y:S01]  /*0950*/  S2R R12, SR_LANEID ;  /* 0x00000000000c7919 */ /* 0x000e220000000000 */
[----:B-----5:R-:W-:Y:S04]  /*0960*/  SHFL.DOWN PT, R6, R2, 0x1, 0x1f ;  /* 0x08201f0002067f89 */ /* 0x020fe800000e0000 */
[----:B------:R-:W1:Y:S02]  /*0970*/  SHFL.DOWN PT, R7, R3, 0x1, 0x1f ;  /* 0x08201f0003077f89 */ /* 0x000e6400000e0000 */
[----:B-1----:R-:W-:Y:S01]  /*0980*/  DADD R6, R6, R2 ;  /* 0x0000000006067229 */ /* 0x002fe20000000002 */
[C---:B0-----:R-:W-:Y:S02]  /*0990*/  ISETP.GT.AND P0, PT, R12.reuse, 0x1e, PT ;  /* 0x0000001e0c00780c */ /* 0x041fe40003f04270 */
[----:B------:R-:W-:-:S07]  /*09a0*/  ISETP.NE.AND P1, PT, R12, RZ, PT ;  /* 0x000000ff0c00720c */ /* 0x000fce0003f25270 */
[----:B------:R-:W-:Y:S02]  /*09b0*/  FSEL R8, R2, R6, P0 ;  /* 0x0000000602087208 */ /* 0x000fe40000000000 */
[----:B------:R-:W-:Y:S02]  /*09c0*/  FSEL R9, R3, R7, P0 ;  /* 0x0000000703097208 */ /* 0x000fe40000000000 */
[----:B------:R-:W-:Y:S01]  /*09d0*/  ISETP.GT.AND P0, PT, R12, 0x1d, PT ;  /* 0x0000001d0c00780c */ /* 0x000fe20003f04270 */
[----:B------:R-:W-:Y:S01]  /*09e0*/  SHFL.DOWN PT, R6, R8, 0x2, 0x1f ;  /* 0x08401f0008067f89 */ /* 0x000fe200000e0000 */
[----:B------:R-:W-:Y:S02]  /*09f0*/  @!P1 MOV R4, 0x400 ;  /* 0x0000040000049802 */ /* 0x000fe40000000f00 */
[----:B------:R-:W-:Y:S01]  /*0a00*/  @!P1 SHF.R.U32.HI R0, RZ, 0x2, R5 ;  /* 0x00000002ff009819 */ /* 0x000fe20000011605 */
[----:B------:R-:W0:Y:S03]  /*0a10*/  SHFL.DOWN PT, R7, R9, 0x2, 0x1f ;  /* 0x08401f0009077f89 */ /* 0x000e2600000e0000 */
[----:B------:R-:W-:Y:S01]  /*0a20*/  @!P1 LOP3.LUT R0, R0, 0xf8, RZ, 0xc0, !PT ;  /* 0x000000f800009812 */ /* 0x000fe200078ec0ff */
[----:B0-----:R-:W-:-:S10]  /*0a30*/  DADD R6, R6, R8 ;  /* 0x0000000006067229 */ /* 0x001fd40000000008 */
[----:B------:R-:W-:Y:S02]  /*0a40*/  FSEL R6, R8, R6, P0 ;  /* 0x0000000608067208 */ /* 0x000fe40000000000 */
[----:B------:R-:W-:Y:S02]  /*0a50*/  FSEL R7, R9, R7, P0 ;  /* 0x0000000709077208 */ /* 0x000fe40000000000 */
[----:B------:R-:W-:Y:S01]  /*0a60*/  ISETP.GT.AND P0, PT, R12, 0x1b, PT ;  /* 0x0000001b0c00780c */ /* 0x000fe20003f04270 */
[----:B------:R-:W-:Y:S04]  /*0a70*/  SHFL.DOWN PT, R2, R6, 0x4, 0x1f ;  /* 0x08801f0006027f89 */ /* 0x000fe800000e0000 */
[----:B------:R-:W0:Y:S01]  /*0a80*/  SHFL.DOWN PT, R3, R7, 0x4, 0x1f ;  /* 0x08801f0007037f89 */ /* 0x000e2200000e0000 */
[----:B------:R-:W1:Y:S01]  /*0a90*/  @!P1 S2R R9, SR_CgaCtaId ;  /* 0x0000000000099919 */ /* 0x000e620000008800 */
[----:B0-----:R-:W-:-:S10]  /*0aa0*/  DADD R2, R2, R6 ;  /* 0x0000000002027229 */ /* 0x001fd40000000006 */
[----:B------:R-:W-:Y:S02]  /*0ab0*/  FSEL R10, R6, R2, P0 ;  /* 0x00000002060a7208 */ /* 0x000fe40000000000 */
[----:B------:R-:W-:Y:S02]  /*0ac0*/  FSEL R11, R7, R3, P0 ;  /* 0x00000003070b7208 */ /* 0x000fe40000000000 */
[----:B------:R-:W-:Y:S01]  /*0ad0*/  ISETP.GT.AND P0, PT, R12, 0x17, PT ;  /* 0x000000170c00780c */ /* 0x000fe20003f04270 */
[----:B------:R-:W-:Y:S04]  /*0ae0*/  SHFL.DOWN PT, R2, R10, 0x8, 0x1f ;  /* 0x09001f000a027f89 */ /* 0x000fe800000e0000 */
[----:B------:R-:W0:Y:S02]  /*0af0*/  SHFL.DOWN PT, R3, R11, 0x8, 0x1f ;  /* 0x09001f000b037f89 */ /* 0x000e2400000e0000 */
[----:B0-----:R-:W-:-:S10]  /*0b00*/  DADD R2, R2, R10 ;  /* 0x0000000002027229 */ /* 0x001fd4000000000a */
[----:B------:R-:W-:Y:S02]  /*0b10*/  FSEL R6, R10, R2, P0 ;  /* 0x000000020a067208 */ /* 0x000fe40000000000 */
[----:B------:R-:W-:Y:S02]  /*0b20*/  FSEL R7, R11, R3, P0 ;  /* 0x000000030b077208 */ /* 0x000fe40000000000 */
[----:B-1----:R-:W-:Y:S01]  /*0b30*/  @!P1 LEA R11, R9, R4, 0x18 ;  /* 0x00000004090b9211 */ /* 0x002fe200078ec0ff */
[----:B------:R-:W-:Y:S01]  /*0b40*/  SHFL.DOWN PT, R2, R6, 0x10, 0x1f ;  /* 0x0a001f0006027f89 */ /* 0x000fe200000e0000 */
[----:B------:R-:W-:-:S03]  /*0b50*/  ISETP.NE.AND P0, PT, R5, RZ, PT ;  /* 0x000000ff0500720c */ /* 0x000fc60003f05270 */
[----:B------:R-:W0:Y:S01]  /*0b60*/  SHFL.DOWN PT, R3, R7, 0x10, 0x1f ;  /* 0x0a001f0007037f89 */ /* 0x000e2200000e0000 */
[----:B------:R-:W-:Y:S01]  /*0b70*/  @!P1 IMAD.IADD R11, R0, 0x1, R11 ;  /* 0x00000001000b9824 */ /* 0x000fe200078e020b */
[----:B0-----:R-:W-:-:S07]  /*0b80*/  DADD R8, R2, R6 ;  /* 0x0000000002087229 */ /* 0x001fce0000000006 */
[----:B------:R1:W-:Y:S01]  /*0b90*/  @!P1 STS.64 [R11+0x10], R8 ;  /* 0x000010080b009388 */ /* 0x0003e20000000a00 */
[----:B------:R-:W-:Y:S01]  /*0ba0*/  BAR.SYNC.DEFER_BLOCKING 0x0 ;  /* 0x0000000000007b1d */ /* 0x000fe20000010000 */
[----:B------:R-:W-:-:S04]  /*0bb0*/  ISETP.GT.AND P1, PT, R12, 0xf, PT ;  /* 0x0000000f0c00780c */ /* 0x000fc80003f24270 */
[----:B------:R-:W-:Y:S02]  /*0bc0*/  FSEL R2, R6, R8, P1 ;  /* 0x0000000806027208 */ /* 0x000fe40000800000 */
[----:B------:R-:W-:Y:S01]  /*0bd0*/  FSEL R3, R7, R9, P1 ;  /* 0x0000000907037208 */ /* 0x000fe20000800000 */
[----:B------:R-:W-:Y:S06]  /*0be0*/  @P0 BRA `(.L_x_16) ;  /* 0x0000001800440947 */ /* 0x000fec0003800000 */
[----:B------:R-:W0:Y:S01]  /*0bf0*/  S2UR UR5, SR_CgaCtaId ;  /* 0x00000000000579c3 */ /* 0x000e220000008800 */
[----:B------:R-:W-:Y:S02]  /*0c00*/  UMOV UR4, 0x400 ;  /* 0x0000040000047882 */ /* 0x000fe40000000000 */
[----:B0-----:R-:W-:-:S09]  /*0c10*/  ULEA UR4, UR5, UR4, 0x18 ;  /* 0x0000000405047291 */ /* 0x001fd2000f8ec0ff */
[----:B------:R-:W0:Y:S04]  /*0c20*/  LDS.64 R4, [UR4+0x18] ;  /* 0x00001804ff047984 */ /* 0x000e280008000a00 */
[----:B-1----:R-:W1:Y:S04]  /*0c30*/  LDS.128 R8, [UR4+0x20] ;  /* 0x00002004ff087984 */ /* 0x002e680008000c00 */
[----:B------:R-:W2:Y:S01]  /*0c40*/  LDS.128 R12, [UR4+0x30] ;  /* 0x00003004ff0c7984 */ /* 0x000ea20008000c00 */
[----:B0-----:R-:W-:-:S03]  /*0c50*/  DADD R2, R2, R4 ;  /* 0x0000000002027229 */ /* 0x001fc60000000004 */
[----:B------:R-:W0:Y:S05]  /*0c60*/  LDS.128 R4, [UR4+0x40] ;  /* 0x00004004ff047984 */ /* 0x000e2a0008000c00 */
[----:B-1----:R-:W-:-:S08]  /*0c70*/  DADD R2, R2, R8 ;  /* 0x0000000002027229 */ /* 0x002fd00000000008 */
[----:B------:R-:W-:Y:S01]  /*0c80*/  DADD R2, R2, R10 ;  /* 0x0000000002027229 */ /* 0x000fe2000000000a */
[----:B------:R-:W1:Y:S07]  /*0c90*/  LDS.128 R8, [UR4+0x50] ;  /* 0x00005004ff087984 */ /* 0x000e6e0008000c00 */
[----:B--2---:R-:W-:-:S08]  /*0ca0*/  DADD R2, R2, R12 ;  /* 0x0000000002027229 */ /* 0x004fd0000000000c */
[----:B------:R-:W-:Y:S01]  /*0cb0*/  DADD R2, R2, R14 ;  /* 0x0000000002027229 */ /* 0x000fe2000000000e */
[----:B------:R-:W2:Y:S07]  /*0cc0*/  LDS.128 R12, [UR4+0x60] ;  /* 0x00006004ff0c7984 */ /* 0x000eae0008000c00 */
[----:B0-----:R-:W-:-:S08]  /*0cd0*/  DADD R2, R2, R4 ;  /* 0x0000000002027229 */ /* 0x001fd00000000004 */
[----:B------:R-:W-:Y:S01]  /*0ce0*/  DADD R2, R2, R6 ;  /* 0x0000000002027229 */ /* 0x000fe20000000006 */
[----:B------:R-:W0:Y:S07]  /*0cf0*/  LDS.128 R4, [UR4+0x70] ;  /* 0x00007004ff047984 */ /* 0x000e2e0008000c00 */
[----:B-1----:R-:W-:-:S08]  /*0d00*/  DADD R2, R2, R8 ;  /* 0x0000000002027229 */ /* 0x002fd00000000008 */
[----:B------:R-:W-:Y:S01]  /*0d10*/  DADD R2, R2, R10 ;  /* 0x0000000002027229 */ /* 0x000fe2000000000a */
[----:B------:R-:W1:Y:S07]  /*0d20*/  LDS.128 R8, [UR4+0x80] ;  /* 0x00008004ff087984 */ /* 0x000e6e0008000c00 */
[----:B--2---:R-:W-:-:S08]  /*0d30*/  DADD R2, R2, R12 ;  /* 0x0000000002027229 */ /* 0x004fd0000000000c */
[----:B------:R-:W-:-:S08]  /*0d40*/  DADD R2, R2, R14 ;  /* 0x0000000002027229 */ /* 0x000fd0000000000e */
[----:B0-----:R-:W-:-:S08]  /*0d50*/  DADD R2, R2, R4 ;  /* 0x0000000002027229 */ /* 0x001fd00000000004 */
[----:B------:R-:W-:-:S08]  /*0d60*/  DADD R2, R2, R6 ;  /* 0x0000000002027229 */ /* 0x000fd00000000006 */
[----:B-1----:R-:W-:-:S08]  /*0d70*/  DADD R2, R2, R8 ;  /* 0x0000000002027229 */ /* 0x002fd00000000008 */
[----:B------:R-:W-:Y:S01]  /*0d80*/  DADD R2, R2, R10 ;  /* 0x0000000002027229 */ /* 0x000fe2000000000a */
[----:B------:R-:W-:Y:S10]  /*0d90*/  BRA `(.L_x_16) ;  /* 0x0000001400d87947 */ /* 0x000ff40003800000 */
.L_x_15:
[----:B------:R-:W-:Y:S01]  /*0da0*/  LOP3.LUT R0, R5, 0x3e0, RZ, 0xc0, !PT ;  /* 0x000003e005007812 */ /* 0x000fe200078ec0ff */
[----:B------:R-:W0:Y:S03]  /*0db0*/  S2R R10, SR_LANEID ;  /* 0x00000000000a7919 */ /* 0x000e260000000000 */
[----:B------:R-:W-:Y:S01]  /*0dc0*/  LOP3.LUT R9, RZ, R0, RZ, 0x33, !PT ;  /* 0x00000000ff097212 */ /* 0x000fe200078e33ff */
[----:B------:R-:W-:-:S04]  /*0dd0*/  VIADD R7, R0, 0x20 ;  /* 0x0000002000077836 */ /* 0x000fc80000000000 */
[----:B------:R-:W-:Y:S01]  /*0de0*/  IMAD.IADD R9, R9, 0x1, R4 ;  /* 0x0000000109097824 */ /* 0x000fe200078e0204 */
[----:B------:R-:W-:-:S04]  /*0df0*/  ISETP.GT.AND P0, PT, R7, R4, PT ;  /* 0x000000040700720c */ /* 0x000fc80003f04270 */
[----:B------:R-:W-:-:S05]  /*0e00*/  SEL R11, R9, 0x1f, P0 ;  /* 0x0000001f090b7807 */ /* 0x000fca0000000000 */
[----:B-----5:R-:W-:Y:S04]  /*0e10*/  SHFL.DOWN PT, R6, R2, 0x1, R11 ;  /* 0x0820000002067989 */ /* 0x020fe800000e000b */
[----:B------:R-:W1:Y:S01]  /*0e20*/  SHFL.DOWN PT, R7, R3, 0x1, R11 ;  /* 0x0820000003077989 */ /* 0x000e6200000e000b */
[C---:B0-----:R-:W-:Y:S01]  /*0e30*/  ISETP.GE.AND P0, PT, R10.reuse, R11, PT ;  /* 0x0000000b0a00720c */ /* 0x041fe20003f06270 */
[C---:B------:R-:W-:Y:S01]  /*0e40*/  VIADD R0, R10.reuse, 0x2 ;  /* 0x000000020a007836 */ /* 0x040fe20000000000 */
[----:B------:R-:W-:Y:S01]  /*0e50*/  ISETP.NE.AND P1, PT, R10, RZ, PT ;  /* 0x000000ff0a00720c */ /* 0x000fe20003f25270 */
[----:B-1----:R-:W-:-:S12]  /*0e60*/  DADD R6, R6, R2 ;  /* 0x0000000006067229 */ /* 0x002fd80000000002 */
[----:B------:R-:W0:Y:S01]  /*0e70*/  @!P1 S2R R12, SR_CgaCtaId ;  /* 0x00000000000c9919 */ /* 0x000e220000008800 */
[----:B------:R-:W-:Y:S02]  /*0e80*/  FSEL R8, R6, R2, !P0 ;  /* 0x0000000206087208 */ /* 0x000fe40004000000 */
[----:B------:R-:W-:Y:S02]  /*0e90*/  FSEL R9, R7, R3, !P0 ;  /* 0x0000000307097208 */ /* 0x000fe40004000000 */
[----:B------:R-:W-:Y:S01]  /*0ea0*/  ISETP.GT.AND P0, PT, R0, R11, PT ;  /* 0x0000000b0000720c */ /* 0x000fe20003f04270 */
[----:B------:R-:W-:Y:S01]  /*0eb0*/  SHFL.DOWN PT, R6, R8, 0x2, R11 ;  /* 0x0840000008067989 */ /* 0x000fe200000e000b */
[----:B------:R-:W-:-:S03]  /*0ec0*/  VIADD R0, R10, 0x4 ;  /* 0x000000040a007836 */ /* 0x000fc60000000000 */
[----:B------:R-:W1:Y:S02]  /*0ed0*/  SHFL.DOWN PT, R7, R9, 0x2, R11 ;  /* 0x0840000009077989 */ /* 0x000e6400000e000b */
[----:B-1----:R-:W-:-:S10]  /*0ee0*/  DADD R6, R6, R8 ;  /* 0x0000000006067229 */ /* 0x002fd40000000008 */
[----:B------:R-:W-:Y:S02]  /*0ef0*/  FSEL R6, R8, R6, P0 ;  /* 0x0000000608067208 */ /* 0x000fe40000000000 */
[----:B------:R-:W-:Y:S02]  /*0f00*/  FSEL R7, R9, R7, P0 ;  /* 0x0000000709077208 */ /* 0x000fe40000000000 */
        /* <DEDUP_REMOVED lines=16> */
[----:B------:R-:W-:Y:S02]  /*1010*/  @!P1 MOV R9, 0x400 ;  /* 0x0000040000099802 */ /* 0x000fe40000000f00 */
[----:B------:R-:W-:Y:S01]  /*1020*/  @!P1 SHF.R.U32.HI R8, RZ, 0x2, R5 ;  /* 0x00000002ff089819 */ /* 0x000fe20000011605 */
[----:B------:R-:W1:Y:S01]  /*1030*/  SHFL.DOWN PT, R3, R7, 0x10, R11 ;  /* 0x0a00000007037989 */ /* 0x000e6200000e000b */
[----:B0-----:R-:W-:-:S02]  /*1040*/  @!P1 LEA R9, R12, R9, 0x18 ;  /* 0x000000090c099211 */ /* 0x001fc400078ec0ff */
[----:B------:R-:W-:-:S05]  /*1050*/  @!P1 LOP3.LUT R8, R8, 0xf8, RZ, 0xc0, !PT ;  /* 0x000000f808089812 */ /* 0x000fca00078ec0ff */
[----:B------:R-:W-:Y:S01]  /*1060*/  @!P1 IMAD.IADD R9, R8, 0x1, R9 ;  /* 0x0000000108099824 */ /* 0x000fe200078e0209 */
[----:B-1----:R-:W-:-:S10]  /*1070*/  DADD R2, R2, R6 ;  /* 0x0000000002027229 */ /* 0x002fd40000000006 */
[----:B------:R-:W-:Y:S02]  /*1080*/  FSEL R2, R6, R2, P0 ;  /* 0x0000000206027208 */ /* 0x000fe40000000000 */
[----:B------:R-:W-:Y:S02]  /*1090*/  FSEL R3, R7, R3, P0 ;  /* 0x0000000307037208 */ /* 0x000fe40000000000 */
[----:B------:R-:W-:-:S03]  /*10a0*/  ISETP.NE.AND P0, PT, R5, RZ, PT ;  /* 0x000000ff0500720c */ /* 0x000fc60003f05270 */
[----:B------:R0:W-:Y:S01]  /*10b0*/  @!P1 STS.64 [R9+0x10], R2 ;  /* 0x0000100209009388 */ /* 0x0001e20000000a00 */
[----:B------:R-:W-:Y:S09]  /*10c0*/  BAR.SYNC.DEFER_BLOCKING 0x0 ;  /* 0x0000000000007b1d */ /* 0x000ff20000010000 */
[----:B------:R-:W-:Y:S05]  /*10d0*/  @P0 BRA `(.L_x_16) ;  /* 0x0000001400080947 */ /* 0x000fea0003800000 */
[----:B------:R-:W1:Y:S01]  /*10e0*/  S2UR UR5, SR_CgaCtaId ;  /* 0x00000000000579c3 */ /* 0x000e620000008800 */
[----:B------:R-:W-:Y:S01]  /*10f0*/  UMOV UR4, 0x400 ;  /* 0x0000040000047882 */ /* 0x000fe20000000000 */
[----:B------:R-:W-:Y:S01]  /*1100*/  ISETP.GT.AND P1, PT, R4, 0x20, PT ;  /* 0x000000200400780c */ /* 0x000fe20003f24270 */
[----:B-1----:R-:W-:-:S09]  /*1110*/  ULEA UR4, UR5, UR4, 0x18 ;  /* 0x0000000405047291 */ /* 0x002fd2000f8ec0ff */
[----:B------:R-:W1:Y:S04]  /*1120*/  LDS.64 R6, [UR4+0x18] ;  /* 0x00001804ff067984 */ /* 0x000e680008000a00 */
[----:B------:R-:W2:Y:S04]  /*1130*/  LDS.128 R12, [UR4+0x20] ;  /* 0x00002004ff0c7984 */ /* 0x000ea80008000c00 */
[----:B0-----:R-:W0:Y:S01]  /*1140*/  LDS.128 R8, [UR4+0x30] ;  /* 0x00003004ff087984 */ /* 0x001e220008000c00 */
[----:B-1----:R-:W-:-:S10]  /*1150*/  DADD R6, R2, R6 ;  /* 0x0000000002067229 */ /* 0x002fd40000000006 */
[----:B------:R-:W-:Y:S02]  /*1160*/  FSEL R2, R6, R2, P1 ;  /* 0x0000000206027208 */ /* 0x000fe40000800000 */
[----:B------:R-:W-:Y:S02]  /*1170*/  FSEL R3, R7, R3, P1 ;  /* 0x0000000307037208 */ /* 0x000fe40000800000 */
[----:B------:R-:W-:-:S04]  /*1180*/  ISETP.GT.AND P1, PT, R4, 0x40, PT ;  /* 0x000000400400780c */ /* 0x000fc80003f24270 */
[----:B--2---:R-:W-:-:S10]  /*1190*/  DADD R12, R12, R2 ;  /* 0x000000000c0c7229 */ /* 0x004fd40000000002 */
[----:B------:R-:W-:Y:S02]  /*11a0*/  FSEL R2, R12, R2, P1 ;  /* 0x000000020c027208 */ /* 0x000fe40000800000 */
[----:B------:R-:W-:Y:S02]  /*11b0*/  FSEL R3, R13, R3, P1 ;  /* 0x000000030d037208 */ /* 0x000fe40000800000 */
[----:B------:R-:W-:-:S04]  /*11c0*/  ISETP.GT.AND P1, PT, R4, 0x60, PT ;  /* 0x000000600400780c */ /* 0x000fc80003f24270 */
[----:B------:R-:W-:-:S10]  /*11d0*/  DADD R14, R2, R14 ;  /* 0x00000000020e7229 */ /* 0x000fd4000000000e */
[----:B------:R-:W-:Y:S02]  /*11e0*/  FSEL R2, R14, R2, P1 ;  /* 0x000000020e027208 */ /* 0x000fe40000800000 */
[----:B------:R-:W-:Y:S02]  /*11f0*/  FSEL R3, R15, R3, P1 ;  /* 0x000000030f037208 */ /* 0x000fe40000800000 */
[----:B------:R-:W1:Y:S01]  /*1200*/  LDS.128 R12, [UR4+0x40] ;  /* 0x00004004ff0c7984 */ /* 0x000e620008000c00 */
[----:B------:R-:W-:-:S03]  /*1210*/  ISETP.GT.AND P1, PT, R4, 0x80, PT ;  /* 0x000000800400780c */ /* 0x000fc60003f24270 */
[----:B0-----:R-:W-:-:S10]  /*1220*/  DADD R8, R8, R2 ;  /* 0x0000000008087229 */ /* 0x001fd40000000002 */
[----:B------:R-:W-:Y:S02]  /*1230*/  FSEL R2, R8, R2, P1 ;  /* 0x0000000208027208 */ /* 0x000fe40000800000 */
[----:B------:R-:W-:Y:S02]  /*1240*/  FSEL R3, R9, R3, P1 ;  /* 0x0000000309037208 */ /* 0x000fe40000800000 */
[----:B------:R-:W-:-:S04]  /*1250*/  ISETP.GT.AND P1, PT, R4, 0xa0, PT ;  /* 0x000000a00400780c */ /* 0x000fc80003f24270 */
[----:B------:R-:W-:-:S10]  /*1260*/  DADD R10, R2, R10 ;  /* 0x00000000020a7229 */ /* 0x000fd4000000000a */
[----:B------:R-:W-:Y:S02]  /*1270*/  FSEL R2, R10, R2, P1 ;  /* 0x000000020a027208 */ /* 0x000fe40000800000 */
[----:B------:R-:W-:Y:S02]  /*1280*/  FSEL R3, R11, R3, P1 ;  /* 0x000000030b037208 */ /* 0x000fe40000800000 */
[----:B------:R-:W0:Y:S01]  /*1290*/  LDS.128 R8, [UR4+0x50] ;  /* 0x00005004ff087984 */ /* 0x000e220008000c00 */
[----:B------:R-:W-:-:S03]  /*12a0*/  ISETP.GT.AND P1, PT, R4, 0xc0, PT ;  /* 0x000000c00400780c */ /* 0x000fc60003f24270 */
[----:B-1----:R-:W-:-:S10]  /*12b0*/  DADD R12, R12, R2 ;  /* 0x000000000c0c7229 */ /* 0x002fd40000000002 */
        /* <DEDUP_REMOVED lines=33> */
[----:B------:R-:W-:-:S04]  /*14d0*/  ISETP.GT.AND P1, PT, R4, 0x1c0, PT ;  /* 0x000001c00400780c */ /* 0x000fc80003f24270 */
[----:B-1----:R-:W-:-:S10]  /*14e0*/  DADD R12, R12, R2 ;  /* 0x000000000c0c7229 */ /* 0x002fd40000000002 */
[----:B------:R-:W-:Y:S02]  /*14f0*/  FSEL R2, R12, R2, P1 ;  /* 0x000000020c027208 */ /* 0x000fe40000800000 */
[----:B------:R-:W-:Y:S02]  /*1500*/  FSEL R3, R13, R3, P1 ;  /* 0x000000030d037208 */ /* 0x000fe40000800000 */
[----:B------:R-:W-:-:S04]  /*1510*/  ISETP.GT.AND P1, PT, R4, 0x1e0, PT ;  /* 0x000001e00400780c */ /* 0x000fc80003f24270 */
[----:B------:R-:W-:-:S10]  /*1520*/  DADD R14, R2, R14 ;  /* 0x00000000020e7229 */ /* 0x000fd4000000000e */
[----:B------:R-:W-:Y:S02]  /*1530*/  FSEL R2, R14, R2, P1 ;  /* 0x000000020e027208 */ /* 0x000fe40000800000 */
[----:B------:R-:W-:Y:S01]  /*1540*/  FSEL R3, R15, R3, P1 ;  /* 0x000000030f037208 */ /* 0x000fe20000800000 */
[----:B------:R-:W-:Y:S06]  /*1550*/  BRA `(.L_x_16) ;  /* 0x0000000c00e87947 */ /* 0x000fec0003800000 */
.L_x_2:
[----:B------:R-:W0:Y:S01]  /*1560*/  S2R R41, SR_TID.X ;  /* 0x0000000000297919 */ /* 0x000e220000002100 */
[----:B------:R-:W1:Y:S02]  /*1570*/  LDCU.64 UR4, c[0x0][0x380] ;  /* 0x00007000ff0477ac */ /* 0x000e640008000a00 */
[----:B-1----:R-:W-:Y:S02]  /*1580*/  IMAD.U32 R2, RZ, RZ, UR4 ;  /* 0x00000004ff027e24 */ /* 0x002fe4000f8e00ff */
[----:B------:R-:W-:Y:S02]  /*1590*/  IMAD.U32 R3, RZ, RZ, UR5 ;  /* 0x00000005ff037e24 */ /* 0x000fe4000f8e00ff */
[----:B0-----:R-:W-:-:S05]  /*15a0*/  IMAD.WIDE.U32 R18, R41, 0x8, R2 ;  /* 0x0000000829127825 */ /* 0x001fca00078e0002 */
[----:B------:R-:W2:Y:S04]  /*15b0*/  LDG.E.64.CONSTANT R20, desc[UR6][R18.64] ;  /* 0x0000000612147981 */ /* 0x000ea8000c1e9b00 */
[----:B------:R-:W2:Y:S04]  /*15c0*/  LDG.E.64.CONSTANT R6, desc[UR6][R18.64+0x1000] ;  /* 0x0010000612067981 */ /* 0x000ea8000c1e9b00 */
[----:B------:R-:W3:Y:S04]  /*15d0*/  LDG.E.64.CONSTANT R8, desc[UR6][R18.64+0x2000] ;  /* 0x0020000612087981 */ /* 0x000ee8000c1e9b00 */
[----:B------:R-:W4:Y:S04]  /*15e0*/  LDG.E.64.CONSTANT R10, desc[UR6][R18.64+0x3000] ;  /* 0x00300006120a7981 */ /* 0x000f28000c1e9b00 */
[----:B------:R-:W5:Y:S04]  /*15f0*/  LDG.E.64.CONSTANT R12, desc[UR6][R18.64+0x4000] ;  /* 0x00400006120c7981 */ /* 0x000f68000c1e9b00 */
[----:B------:R-:W5:Y:S04]  /*1600*/  LDG.E.64.CONSTANT R14, desc[UR6][R18.64+0x5000] ;  /* 0x00500006120e7981 */ /* 0x000f68000c1e9b00 */
[----:B------:R-:W5:Y:S01]  /*1610*/  LDG.E.64.CONSTANT R16, desc[UR6][R18.64+0x6000] ;  /* 0x0060000612107981 */ /* 0x000f62000c1e9b00 */
[----:B------:R-:W-:Y:S01]  /*1620*/  ISETP.GE.U32.AND P0, PT, R4, 0x1c00, PT ;  /* 0x00001c000400780c */ /* 0x000fe20003f06070 */
[----:B------:R-:W-:Y:S01]  /*1630*/  UMOV UR4, 0xe00 ;  /* 0x00000e0000047882 */ /* 0x000fe20000000000 */
[----:B--2---:R-:W-:-:S08]  /*1640*/  DADD R6, R20, R6 ;  /* 0x0000000014067229 */ /* 0x004fd00000000006 */
[----:B---3--:R-:W-:-:S08]  /*1650*/  DADD R6, R8, R6 ;  /* 0x0000000008067229 */ /* 0x008fd00000000006 */
[----:B----4-:R-:W-:-:S08]  /*1660*/  DADD R6, R10, R6 ;  /* 0x000000000a067229 */ /* 0x010fd00000000006 */
[----:B-----5:R-:W-:-:S08]  /*1670*/  DADD R6, R12, R6 ;  /* 0x000000000c067229 */ /* 0x020fd00000000006 */
[----:B------:R-:W-:-:S08]  /*1680*/  DADD R6, R14, R6 ;  /* 0x000000000e067229 */ /* 0x000fd00000000006 */
[----:B------:R-:W-:Y:S01]  /*1690*/  DADD R6, R16, R6 ;  /* 0x0000000010067229 */ /* 0x000fe20000000006 */
[----:B------:R-:W-:Y:S10]  /*16a0*/  @!P0 BRA `(.L_x_17) ;  /* 0x00000000006c8947 */ /* 0x000ff40003800000 */
[----:B------:R-:W0:Y:S01]  /*16b0*/  LDC R22, c[0x0][0x390] ;  /* 0x0000e400ff167b82 */ /* 0x000e220000000800 */
[----:B------:R-:W-:Y:S01]  /*16c0*/  VIADD R23, R4, 0xfffff200 ;  /* 0xfffff20004177836 */ /* 0x000fe20000000000 */
[----:B------:R-:W-:-:S06]  /*16d0*/  UMOV UR4, 0xe00 ;  /* 0x00000e0000047882 */ /* 0x000fcc0000000000 */
[----:B------:R-:W1:Y:S02]  /*16e0*/  LDC.64 R2, c[0x0][0x380] ;  /* 0x0000e000ff027b82 */ /* 0x000e640000000a00 */
.L_x_19:
[----:B------:R-:W-:-:S04]  /*16f0*/  VIADD R9, R41, UR4 ;  /* 0x0000000429097c36 */ /* 0x000fc80008000000 */
[----:B-1----:R-:W-:-:S05]  /*1700*/  IMAD.WIDE.U32 R8, R9, 0x8, R2 ;  /* 0x0000000809087825 */ /* 0x002fca00078e0002 */
[----:B------:R-:W2:Y:S04]  /*1710*/  LDG.E.64.CONSTANT R4, desc[UR6][R8.64] ;  /* 0x0000000608047981 */ /* 0x000ea8000c1e9b00 */
[----:B------:R-:W3:Y:S04]  /*1720*/  LDG.E.64.CONSTANT R10, desc[UR6][R8.64+0x1000] ;  /* 0x00100006080a7981 */ /* 0x000ee8000c1e9b00 */
[----:B------:R-:W4:Y:S04]  /*1730*/  LDG.E.64.CONSTANT R12, desc[UR6][R8.64+0x2000] ;  /* 0x00200006080c7981 */ /* 0x000f28000c1e9b00 */
[----:B------:R-:W5:Y:S04]  /*1740*/  LDG.E.64.CONSTANT R14, desc[UR6][R8.64+0x3000] ;  /* 0x00300006080e7981 */ /* 0x000f68000c1e9b00 */
[----:B------:R-:W5:Y:S04]  /*1750*/  LDG.E.64.CONSTANT R16, desc[UR6][R8.64+0x4000] ;  /* 0x0040000608107981 */ /* 0x000f68000c1e9b00 */
[----:B------:R-:W5:Y:S04]  /*1760*/  LDG.E.64.CONSTANT R18, desc[UR6][R8.64+0x5000] ;  /* 0x0050000608127981 */ /* 0x000f68000c1e9b00 */
[----:B------:R-:W5:Y:S01]  /*1770*/  LDG.E.64.CONSTANT R20, desc[UR6][R8.64+0x6000] ;  /* 0x0060000608147981 */ /* 0x000f62000c1e9b00 */
[----:B--2---:R-:W-:-:S08]  /*1780*/  DADD R4, R4, R6 ;  /* 0x0000000004047229 */ /* 0x004fd00000000006 */
[----:B---3--:R-:W-:-:S08]  /*1790*/  DADD R4, R10, R4 ;  /* 0x000000000a047229 */ /* 0x008fd00000000004 */
[----:B----4-:R-:W-:-:S08]  /*17a0*/  DADD R4, R12, R4 ;  /* 0x000000000c047229 */ /* 0x010fd00000000004 */
[----:B-----5:R-:W-:-:S08]  /*17b0*/  DADD R4, R14, R4 ;  /* 0x000000000e047229 */ /* 0x020fd00000000004 */
[----:B------:R-:W-:Y:S01]  /*17c0*/  DADD R16, R16, R4 ;  /* 0x0000000010107229 */ /* 0x000fe20000000004 */
[----:B0-----:R-:W-:-:S04]  /*17d0*/  IMAD.MOV.U32 R4, RZ, RZ, R22 ;  /* 0x000000ffff047224 */ /* 0x001fc800078e0016 */
[----:B------:R-:W-:-:S03]  /*17e0*/  VIADD R0, R4, -UR4 ;  /* 0x8000000404007c36 */ /* 0x000fc60008000000 */
[----:B------:R-:W-:Y:S02]  /*17f0*/  DADD R16, R18, R16 ;  /* 0x0000000012107229 */ /* 0x000fe40000000010 */
[----:B------:R-:W-:-:S06]  /*1800*/  ISETP.GE.AND P0, PT, R0, 0xe00, PT ;  /* 0x00000e000000780c */ /* 0x000fcc0003f06270 */
[----:B------:R-:W-:-:S07]  /*1810*/  DADD R6, R20, R16 ;  /* 0x0000000014067229 */ /* 0x000fce0000000010 */
[----:B------:R-:W-:Y:S05]  /*1820*/  @!P0 BRA `(.L_x_18) ;  /* 0x00000008001c8947 */ /* 0x000fea0003800000 */
[----:B------:R-:W-:-:S06]  /*1830*/  UIADD3 UR4, UPT, UPT, UR4, 0xe00, URZ ;  /* 0x00000e0004047890 */ /* 0x000fcc000fffe0ff */
[----:B------:R-:W-:-:S13]  /*1840*/  ISETP.LT.AND P0, PT, R23, UR4, PT ;  /* 0x0000000417007c0c */ /* 0x000fda000bf01270 */
[----:B------:R-:W-:Y:S05]  /*1850*/  @!P0 BRA `(.L_x_19) ;  /* 0xfffffffc00a48947 */ /* 0x000fea000383ffff */
.L_x_17:
[----:B------:R-:W-:-:S13]  /*1860*/  ISETP.LE.AND P0, PT, R4, UR4, PT ;  /* 0x0000000404007c0c */ /* 0x000fda000bf03270 */
[----:B------:R-:W-:Y:S05]  /*1870*/  @P0 BRA `(.L_x_18) ;  /* 0x0000000800080947 */ /* 0x000fea0003800000 */
[----:B------:R-:W-:Y:S01]  /*1880*/  VIADD R0, R4, -UR4 ;  /* 0x8000000404007c36 */ /* 0x000fe20008000000 */
[----:B------:R-:W-:Y:S04]  /*1890*/  BSSY.RECONVERGENT B1, `(.L_x_18) ;  /* 0x0000080000017945 */ /* 0x000fe80003800200 */
[----:B------:R-:W-:-:S13]  /*18a0*/  ISETP.GE.AND P0, PT, R41, R0, PT ;  /* 0x000000002900720c */ /* 0x000fda0003f06270 */
[----:B------:R-:W-:Y:S05]  /*18b0*/  @P0 BRA `(.L_x_20) ;  /* 0x0000000400f40947 */ /* 0x000fea0003800000 */
[----:B------:R-:W-:Y:S01]  /*18c0*/  LOP3.LUT R5, RZ, R41, RZ, 0x33, !PT ;  /* 0x00000029ff057212 */ /* 0x000fe200078e33ff */
[----:B------:R-:W-:Y:S01]  /*18d0*/  BSSY.RECONVERGENT B2, `(.L_x_21) ;  /* 0x0000014000027945 */ /* 0x000fe20003800200 */
[----:B------:R-:W-:Y:S02]  /*18e0*/  IMAD.MOV.U32 R45, RZ, RZ, R41 ;  /* 0x000000ffff2d7224 */ /* 0x000fe400078e0029 */
[----:B------:R-:W-:-:S04]  /*18f0*/  IADD3 R4, PT, PT, R4, -UR4, R5 ;  /* 0x8000000404047c10 */ /* 0x000fc8000fffe005 */
[C---:B------:R-:W-:Y:S02]  /*1900*/  LOP3.LUT R5, R4.reuse, 0x600, RZ, 0xc0, !PT ;  /* 0x0000060004057812 */ /* 0x040fe400078ec0ff */
[----:B------:R-:W-:Y:S02]  /*1910*/  ISETP.GE.U32.AND P1, PT, R4, 0x600, PT ;  /* 0x000006000400780c */ /* 0x000fe40003f26070 */
[----:B------:R-:W-:-:S13]  /*1920*/  ISETP.NE.AND P0, PT, R5, 0x600, PT ;  /* 0x000006000500780c */ /* 0x000fda0003f05270 */
[----:B------:R-:W-:Y:S05]  /*1930*/  @!P0 BRA `(.L_x_22) ;  /* 0x0000000000348947 */ /* 0x000fea0003800000 */
[----:B------:R-:W-:Y:S01]  /*1940*/  LEA.HI R4, R4, 0x1, RZ, 0x17 ;  /* 0x0000000104047811 */ /* 0x000fe200078fb8ff */
[----:B------:R-:W-:Y:S02]  /*1950*/  VIADD R9, R41, UR4 ;  /* 0x0000000429097c36 */ /* 0x000fe40008000000 */
[----:B------:R-:W-:Y:S01]  /*1960*/  IMAD.MOV.U32 R45, RZ, RZ, R41 ;  /* 0x000000ffff2d7224 */ /* 0x000fe200078e0029 */
[----:B------:R-:W-:-:S05]  /*1970*/  LOP3.LUT R4, R4, 0x3, RZ, 0xc0, !PT ;  /* 0x0000000304047812 */ /* 0x000fca00078ec0ff */
[----:B------:R-:W-:-:S07]  /*1980*/  IMAD.MOV R8, RZ, RZ, -R4 ;  /* 0x000000ffff087224 */ /* 0x000fce00078e0a04 */
.L_x_23:
[----:B------:R-:W-:-:S06]  /*1990*/  IMAD.WIDE.U32 R4, R9, 0x8, R2 ;  /* 0x0000000809047825 */ /* 0x000fcc00078e0002 */
[----:B------:R-:W2:Y:S01]  /*19a0*/  LDG.E.64.CONSTANT R4, desc[UR6][R4.64] ;  /* 0x0000000604047981 */ /* 0x000ea2000c1e9b00 */
[----:B------:R-:W-:Y:S02]  /*19b0*/  VIADD R8, R8, 0x1 ;  /* 0x0000000108087836 */ /* 0x000fe40000000000 */
[----:B------:R-:W-:Y:S02]  /*19c0*/  VIADD R45, R45, 0x200 ;  /* 0x000002002d2d7836 */ /* 0x000fe40000000000 */
[----:B------:R-:W-:Y:S01]  /*19d0*/  VIADD R9, R9, 0x200 ;  /* 0x0000020009097836 */ /* 0x000fe20000000000 */
[----:B------:R-:W-:Y:S01]  /*19e0*/  ISETP.NE.AND P0, PT, R8, RZ, PT ;  /* 0x000000ff0800720c */ /* 0x000fe20003f05270 */
[----:B--2---:R-:W-:-:S12]  /*19f0*/  DADD R6, R4, R6 ;  /* 0x0000000004067229 */ /* 0x004fd80000000006 */
[----:B------:R-:W-:Y:S05]  /*1a00*/  @P0 BRA `(.L_x_23) ;  /* 0xfffffffc00e00947 */ /* 0x000fea000383ffff */
.L_x_22:
[----:B------:R-:W-:Y:S05]  /*1a10*/  BSYNC.RECONVERGENT B2 ;  /* 0x0000000000027941 */ /* 0x000fea0003800200 */
.L_x_21:
[----:B------:R-:W-:Y:S05]  /*1a20*/  @!P1 BRA `(.L_x_20) ;  /* 0x0000000400989947 */ /* 0x000fea0003800000 */
[----:B------:R-:W0:Y:S01]  /*1a30*/  LDCU.64 UR8, c[0x0][0x380] ;  /* 0x00007000ff0877ac */ /* 0x000e220008000a00 */
[----:B------:R-:W-:Y:S01]  /*1a40*/  IMAD.IADD R9, R0, 0x1, -R45 ;  /* 0x0000000100097824 */ /* 0x000fe200078e0a2d */
[C---:B------:R-:W-:Y:S01]  /*1a50*/  IADD3 R5, P0, PT, R45.reuse, UR4, RZ ;  /* 0x000000042d057c10 */ /* 0x040fe2000ff1e0ff */
[----:B------:R-:W-:Y:S01]  /*1a60*/  BSSY.RECONVERGENT B2, `(.L_x_24) ;  /* 0x0000039000027945 */ /* 0x000fe20003800200 */
[----:B------:R-:W-:Y:S02]  /*1a70*/  VIADD R43, R45, UR4 ;  /* 0x000000042d2b7c36 */ /* 0x000fe40008000000 */
[----:B------:R-:W-:Y:S01]  /*1a80*/  ISETP.GT.AND P1, PT, R9, 0x1800, PT ;  /* 0x000018000900780c */ /* 0x000fe20003f24270 */
[----:B------:R-:W-:Y:S01]  /*1a90*/  IMAD.X R8, RZ, RZ, RZ, P0 ;  /* 0x000000ffff087224 */ /* 0x000fe200000e06ff */
[----:B0-----:R-:W-:-:S04]  /*1aa0*/  LEA R4, P0, R5, UR8, 0x3 ;  /* 0x0000000805047c11 */ /* 0x001fc8000f8018ff */
[----:B------:R-:W-:Y:S02]  /*1ab0*/  LEA.HI.X R5, R5, UR9, R8, 0x3, P0 ;  /* 0x0000000905057c11 */ /* 0x000fe400080f1c08 */
[----:B------:R-:W-:-:S05]  /*1ac0*/  IADD3 R4, P0, PT, R4, 0x2000, RZ ;  /* 0x0000200004047810 */ /* 0x000fca0007f1e0ff */
[----:B------:R-:W-:Y:S01]  /*1ad0*/  IMAD.X R5, RZ, RZ, R5, P0 ;  /* 0x000000ffff057224 */ /* 0x000fe200000e0605 */
[----:B------:R-:W-:Y:S01]  /*1ae0*/  PLOP3.LUT P0, PT, PT, PT, PT, 0x80, 0x8 ;  /* 0x000000000008781c */ /* 0x000fe20003f0f070 */
[----:B------:R-:W-:-:S12]  /*1af0*/  @!P1 BRA `(.L_x_25) ;  /* 0x0000000000bc9947 */ /* 0x000fd80003800000 */
[----:B------:R-:W-:Y:S01]  /*1b00*/  PLOP3.LUT P0, PT, PT, PT, PT, 0x8, 0x80 ;  /* 0x000000000080781c */ /* 0x000fe20003f0e170 */
[----:B------:R-:W-:-:S12]  /*1b10*/  VIADD R40, R0, 0xffffe800 ;  /* 0xffffe80000287836 */ /* 0x000fd80000000000 */
.L_x_26:
[C---:B------:R-:W-:Y:S01]  /*1b20*/  IMAD.WIDE.U32 R38, R43.reuse, 0x8, R2 ;  /* 0x000000082b267825 */ /* 0x040fe200078e0002 */
[----:B------:R-:W2:Y:S04]  /*1b30*/  LDG.E.64.CONSTANT R8, desc[UR6][R4.64+-0x1000] ;  /* 0xfff0000604087981 */ /* 0x000ea8000c1e9b00 */
[----:B------:R-:W3:Y:S04]  /*1b40*/  LDG.E.64.CONSTANT R10, desc[UR6][R4.64] ;  /* 0x00000006040a7981 */ /* 0x000ee8000c1e9b00 */
[----:B------:R-:W4:Y:S01]  /*1b50*/  LDG.E.64.CONSTANT R38, desc[UR6][R38.64] ;  /* 0x0000000626267981 */ /* 0x000f22000c1e9b00 */
[----:B------:R-:W-:-:S03]  /*1b60*/  VIADD R15, R43, 0x800 ;  /* 0x000008002b0f7836 */ /* 0x000fc60000000000 */
[----:B------:R-:W5:Y:S01]  /*1b70*/  LDG.E.64.CONSTANT R12, desc[UR6][R4.64+0x1000] ;  /* 0x00100006040c7981 */ /* 0x000f62000c1e9b00 */
[----:B------:R-:W-:-:S03]  /*1b80*/  IMAD.WIDE.U32 R14, R15, 0x8, R2 ;  /* 0x000000080f0e7825 */ /* 0x000fc600078e0002 */
[----:B------:R-:W5:Y:S04]  /*1b90*/  LDG.E.64.CONSTANT R16, desc[UR6][R4.64+0x3000] ;  /* 0x0030000604107981 */ /* 0x000f68000c1e9b00 */
[----:B------:R-:W5:Y:S04]  /*1ba0*/  LDG.E.64.CONSTANT R14, desc[UR6][R14.64] ;  /* 0x000000060e0e7981 */ /* 0x000f68000c1e9b00 */
[----:B------:R-:W5:Y:S01]  /*1bb0*/  LDG.E.64.CONSTANT R18, desc[UR6][R4.64+0x4000] ;  /* 0x0040000604127981 */ /* 0x000f62000c1e9b00 */
        /* <DEDUP_REMOVED lines=11> */
[----:B------:R-:W5:Y:S04]  /*1c70*/  LDG.E.64.CONSTANT R34, desc[UR6][R4.64+0xc000] ;  /* 0x00c0000604227981 */ /* 0x000f68000c1e9b00 */
[----:B------:R0:W5:Y:S01]  /*1c80*/  LDG.E.64.CONSTANT R36, desc[UR6][R4.64+0xd000] ;  /* 0x00d0000604247981 */ /* 0x000162000c1e9b00 */
[----:B------:R-:W-:-:S05]  /*1c90*/  VIADD R45, R45, 0x2000 ;  /* 0x000020002d2d7836 */ /* 0x000fca0000000000 */
[----:B------:R-:W-:Y:S02]  /*1ca0*/  ISETP.GE.AND P1, PT, R45, R40, PT ;  /* 0x000000282d00720c */ /* 0x000fe40003f26270 */
[----:B0-----:R-:W-:Y:S01]  /*1cb0*/  IADD3 R4, P2, PT, R4, 0x10000, RZ ;  /* 0x0001000004047810 */ /* 0x001fe20007f5e0ff */
[----:B------:R-:W-:-:S04]  /*1cc0*/  VIADD R43, R43, 0x2000 ;  /* 0x000020002b2b7836 */ /* 0x000fc80000000000 */
[----:B------:R-:W-:Y:S01]  /*1cd0*/  IMAD.X R5, RZ, RZ, R5, P2 ;  /* 0x000000ffff057224 */ /* 0x000fe200010e0605 */
[----:B----4-:R-:W-:-:S08]  /*1ce0*/  DADD R38, R38, R6 ;  /* 0x0000000026267229 */ /* 0x010fd00000000006 */
[----:B--2---:R-:W-:-:S08]  /*1cf0*/  DADD R8, R38, R8 ;  /* 0x0000000026087229 */ /* 0x004fd00000000008 */
[----:B---3--:R-:W-:-:S08]  /*1d00*/  DADD R8, R8, R10 ;  /* 0x0000000008087229 */ /* 0x008fd0000000000a */
[----:B-----5:R-:W-:-:S08]  /*1d10*/  DADD R8, R8, R12 ;  /* 0x0000000008087229 */ /* 0x020fd0000000000c */
        /* <DEDUP_REMOVED lines=13> */
.L_x_25:
[----:B------:R-:W-:Y:S05]  /*1df0*/  BSYNC.RECONVERGENT B2 ;  /* 0x0000000000027941 */ /* 0x000fea0003800200 */
.L_x_24:
[----:B------:R-:W-:Y:S01]  /*1e00*/  IMAD.IADD R8, R0, 0x1, -R45 ;  /* 0x0000000100087824 */ /* 0x000fe200078e0a2d */
[----:B------:R-:W-:Y:S04]  /*1e10*/  BSSY.RECONVERGENT B2, `(.L_x_27) ;  /* 0x000001c000027945 */ /* 0x000fe80003800200 */
[----:B------:R-:W-:-:S13]  /*1e20*/  ISETP.GT.AND P1, PT, R8, 0x800, PT ;  /* 0x000008000800780c */ /* 0x000fda0003f24270 */
[----:B------:R-:W-:Y:S05]  /*1e30*/  @!P1 BRA `(.L_x_28) ;  /* 0x0000000000649947 */ /* 0x000fea0003800000 */
        /* <DEDUP_REMOVED lines=9> */
[----:B------:R-:W5:Y:S04]  /*1ed0*/  LDG.E.64.CONSTANT R22, desc[UR6][R4.64+0x4000] ;  /* 0x0040000604167981 */ /* 0x000f68000c1e9b00 */
[----:B------:R0:W5:Y:S01]  /*1ee0*/  LDG.E.64.CONSTANT R8, desc[UR6][R4.64+0x5000] ;  /* 0x0050000604087981 */ /* 0x000162000c1e9b00 */
[----:B------:R-:W-:Y:S01]  /*1ef0*/  PLOP3.LUT P0, PT, PT, PT, PT, 0x8, 0x80 ;  /* 0x000000000080781c */ /* 0x000fe20003f0e170 */
[----:B------:R-:W-:-:S02]  /*1f00*/  VIADD R45, R45, 0x1000 ;  /* 0x000010002d2d7836 */ /* 0x000fc40000000000 */
[----:B------:R-:W-:Y:S01]  /*1f10*/  VIADD R43, R43, 0x1000 ;  /* 0x000010002b2b7836 */ /* 0x000fe20000000000 */
[----:B----4-:R-:W-:-:S08]  /*1f20*/  DADD R6, R6, R10 ;  /* 0x0000000006067229 */ /* 0x010fd0000000000a */
[----:B--2---:R-:W-:-:S08]  /*1f30*/  DADD R6, R6, R12 ;  /* 0x0000000006067229 */ /* 0x004fd0000000000c */
[----:B---3--:R-:W-:-:S08]  /*1f40*/  DADD R6, R6, R14 ;  /* 0x0000000006067229 */ /* 0x008fd0000000000e */
[----:B-----5:R-:W-:-:S08]  /*1f50*/  DADD R6, R6, R16 ;  /* 0x0000000006067229 */ /* 0x020fd00000000010 */
[----:B------:R-:W-:-:S08]  /*1f60*/  DADD R6, R6, R18 ;  /* 0x0000000006067229 */ /* 0x000fd00000000012 */
[----:B------:R-:W-:Y:S01]  /*1f70*/  DADD R6, R6, R20 ;  /* 0x0000000006067229 */ /* 0x000fe20000000014 */
[----:B------:R-:W-:-:S07]  /*1f80*/  IADD3 R10, P1, PT, R4, 0x8000, RZ ;  /* 0x00008000040a7810 */ /* 0x000fce0007f3e0ff */
[----:B------:R-:W-:Y:S01]  /*1f90*/  DADD R6, R6, R22 ;  /* 0x0000000006067229 */ /* 0x000fe20000000016 */
[----:B0-----:R-:W-:Y:S02]  /*1fa0*/  IMAD.X R5, RZ, RZ, R5, P1 ;  /* 0x000000ffff057224 */ /* 0x001fe400008e0605 */
[----:B------:R-:W-:-:S05]  /*1fb0*/  IMAD.MOV.U32 R4, RZ, RZ, R10 ;  /* 0x000000ffff047224 */ /* 0x000fca00078e000a */
[----:B------:R-:W-:-:S11]  /*1fc0*/  DADD R6, R6, R8 ;  /* 0x0000000006067229 */ /* 0x000fd60000000008 */
.L_x_28:
[----:B------:R-:W-:Y:S05]  /*1fd0*/  BSYNC.RECONVERGENT B2 ;  /* 0x0000000000027941 */ /* 0x000fea0003800200 */
.L_x_27:
[----:B------:R-:W-:-:S13]  /*1fe0*/  ISETP.LT.OR P0, PT, R45, R0, P0 ;  /* 0x000000002d00720c */ /* 0x000fda0000701670 */
[----:B------:R-:W-:Y:S05]  /*1ff0*/  @!P0 BRA `(.L_x_20) ;  /* 0x0000000000248947 */ /* 0x000fea0003800000 */
[----:B------:R-:W-:Y:S01]  /*2000*/  IMAD.WIDE.U32 R2, R43, 0x8, R2 ;  /* 0x000000082b027825 */ /* 0x000fe200078e0002 */
[----:B------:R-:W2:Y:S04]  /*2010*/  LDG.E.64.CONSTANT R8, desc[UR6][R4.64+-0x1000] ;  /* 0xfff0000604087981 */ /* 0x000ea8000c1e9b00 */
[----:B------:R-:W3:Y:S04]  /*2020*/  LDG.E.64.CONSTANT R10, desc[UR6][R4.64] ;  /* 0x00000006040a7981 */ /* 0x000ee8000c1e9b00 */
[----:B------:R-:W4:Y:S04]  /*2030*/  LDG.E.64.CONSTANT R2, desc[UR6][R2.64] ;  /* 0x0000000602027981 */ /* 0x000f28000c1e9b00 */
[----:B------:R-:W5:Y:S01]  /*2040*/  LDG.E.64.CONSTANT R12, desc[UR6][R4.64+0x1000] ;  /* 0x00100006040c7981 */ /* 0x000f62000c1e9b00 */
[----:B----4-:R-:W-:-:S08]  /*2050*/  DADD R6, R6, R2 ;  /* 0x0000000006067229 */ /* 0x010fd00000000002 */
[----:B--2---:R-:W-:-:S08]  /*2060*/  DADD R6, R6, R8 ;  /* 0x0000000006067229 */ /* 0x004fd00000000008 */
[----:B---3--:R-:W-:-:S08]  /*2070*/  DADD R6, R6, R10 ;  /* 0x0000000006067229 */ /* 0x008fd0000000000a */
[----:B-----5:R-:W-:-:S11]  /*2080*/  DADD R6, R6, R12 ;  /* 0x0000000006067229 */ /* 0x020fd6000000000c */
.L_x_20:
[----:B------:R-:W-:Y:S05]  /*2090*/  BSYNC.RECONVERGENT B1 ;  /* 0x0000000000017941 */ /* 0x000fea0003800200 */
.L_x_18:
[----:B------:R-:W0:Y:S01]  /*20a0*/  S2R R0, SR_LANEID ;  /* 0x0000000000007919 */ /* 0x000e220000000000 */
[----:B------:R-:W-:Y:S04]  /*20b0*/  SHFL.DOWN PT, R2, R6, 0x1, 0x1f ;  /* 0x08201f0006027f89 */ /* 0x000fe800000e0000 */
[----:B------:R-:W1:Y:S02]  /*20c0*/  SHFL.DOWN PT, R3, R7, 0x1, 0x1f ;  /* 0x08201f0007037f89 */ /* 0x000e6400000e0000 */
[----:B-1----:R-:W-:Y:S01]  /*20d0*/  DADD R2, R2, R6 ;  /* 0x0000000002027229 */ /* 0x002fe20000000006 */
[C---:B0-----:R-:W-:Y:S02]  /*20e0*/  ISETP.GT.AND P0, PT, R0.reuse, 0x1e, PT ;  /* 0x0000001e0000780c */ /* 0x041fe40003f04270 */
[----:B------:R-:W-:-:S07]  /*20f0*/  ISETP.NE.AND P1, PT, R0, RZ, PT ;  /* 0x000000ff0000720c */ /* 0x000fce0003f25270 */
        /* <DEDUP_REMOVED lines=15> */
[----:B------:R-:W-:Y:S01]  /*21f0*/  ISETP.GT.AND P0, PT, R0, 0x17, PT ;  /* 0x000000170000780c */ /* 0x000fe20003f04270 */
[----:B------:R-:W-:Y:S01]  /*2200*/  SHFL.DOWN PT, R2, R6, 0x8, 0x1f ;  /* 0x09001f0006027f89 */ /* 0x000fe200000e0000 */
[----:B------:R-:W-:-:S03]  /*2210*/  @!P1 MOV R8, 0x400 ;  /* 0x0000040000089802 */ /* 0x000fc60000000f00 */
[----:B------:R-:W0:Y:S01]  /*2220*/  SHFL.DOWN PT, R3, R7, 0x8, 0x1f ;  /* 0x09001f0007037f89 */ /* 0x000e2200000e0000 */
[----:B-1----:R-:W-:Y:S01]  /*2230*/  @!P1 LEA R11, R11, R8, 0x18 ;  /* 0x000000080b0b9211 */ /* 0x002fe200078ec0ff */
[----:B0-----:R-:W-:-:S10]  /*2240*/  DADD R2, R2, R6 ;  /* 0x0000000002027229 */ /* 0x001fd40000000006 */
[----:B------:R-:W-:Y:S02]  /*2250*/  FSEL R4, R6, R2, P0 ;  /* 0x0000000206047208 */ /* 0x000fe40000000000 */
[----:B------:R-:W-:Y:S02]  /*2260*/  FSEL R5, R7, R3, P0 ;  /* 0x0000000307057208 */ /* 0x000fe40000000000 */
[----:B------:R-:W-:Y:S01]  /*2270*/  @!P1 SHF.R.U32.HI R6, RZ, 0x2, R41 ;  /* 0x00000002ff069819 */ /* 0x000fe20000011629 */
[----:B------:R-:W-:Y:S01]  /*2280*/  SHFL.DOWN PT, R2, R4, 0x10, 0x1f ;  /* 0x0a001f0004027f89 */ /* 0x000fe200000e0000 */
[----:B------:R-:W-:Y:S02]  /*2290*/  ISETP.NE.AND P0, PT, R41, RZ, PT ;  /* 0x000000ff2900720c */ /* 0x000fe40003f05270 */
[----:B------:R-:W-:Y:S01]  /*22a0*/  @!P1 LOP3.LUT R6, R6, 0xf8, RZ, 0xc0, !PT ;  /* 0x000000f806069812 */ /* 0x000fe200078ec0ff */
[----:B------:R-:W0:Y:S04]  /*22b0*/  SHFL.DOWN PT, R3, R5, 0x10, 0x1f ;  /* 0x0a001f0005037f89 */ /* 0x000e2800000e0000 */
[----:B------:R-:W-:Y:S01]  /*22c0*/  @!P1 IMAD.IADD R11, R6, 0x1, R11 ;  /* 0x00000001060b9824 */ /* 0x000fe200078e020b */
[----:B0-----:R-:W-:-:S07]  /*22d0*/  DADD R2, R2, R4 ;  /* 0x0000000002027229 */ /* 0x001fce0000000004 */
[----:B------:R0:W-:Y:S01]  /*22e0*/  @!P1 STS.64 [R11+0x10], R2 ;  /* 0x000010020b009388 */ /* 0x0001e20000000a00 */
[----:B------:R-:W-:Y:S01]  /*22f0*/  BAR.SYNC.DEFER_BLOCKING 0x0 ;  /* 0x0000000000007b1d */ /* 0x000fe20000010000 */
[----:B------:R-:W-:-:S04]  /*2300*/  ISETP.GT.AND P1, PT, R0, 0xf, PT ;  /* 0x0000000f0000780c */ /* 0x000fc80003f24270 */
[----:B------:R-:W-:Y:S02]  /*2310*/  FSEL R0, R4, R2, P1 ;  /* 0x0000000204007208 */ /* 0x000fe40000800000 */
[----:B------:R-:W-:-:S03]  /*2320*/  FSEL R5, R5, R3, P1 ;  /* 0x0000000305057208 */ /* 0x000fc60000800000 */
[----:B0-----:R-:W-:Y:S02]  /*2330*/  IMAD.MOV.U32 R2, RZ, RZ, R0 ;  /* 0x000000ffff027224 */ /* 0x001fe400078e0000 */
[----:B------:R-:W-:Y:S01]  /*2340*/  IMAD.MOV.U32 R3, RZ, RZ, R5 ;  /* 0x000000ffff037224 */ /* 0x000fe200078e0005 */
[----:B------:R-:W-:Y:S06]  /*2350*/  @P0 BRA `(.L_x_16) ;  /* 0x0000000000680947 */ /* 0x000fec0003800000 */
[----:B------:R-:W0:Y:S01]  /*2360*/  S2UR UR5, SR_CgaCtaId ;  /* 0x00000000000579c3 */ /* 0x000e220000008800 */
[----:B------:R-:W-:Y:S02]  /*2370*/  UMOV UR4, 0x400 ;  /* 0x0000040000047882 */ /* 0x000fe40000000000 */
[----:B0-----:R-:W-:-:S09]  /*2380*/  ULEA UR4, UR5, UR4, 0x18 ;  /* 0x0000000405047291 */ /* 0x001fd2000f8ec0ff */
[----:B------:R-:W0:Y:S04]  /*2390*/  LDS.64 R4, [UR4+0x18] ;  /* 0x00001804ff047984 */ /* 0x000e280008000a00 */
[----:B------:R-:W1:Y:S04]  /*23a0*/  LDS.128 R8, [UR4+0x20] ;  /* 0x00002004ff087984 */ /* 0x000e680008000c00 */
        /* <DEDUP_REMOVED lines=20> */
[----:B------:R-:W-:-:S11]  /*24f0*/  DADD R2, R2, R10 ;  /* 0x0000000002027229 */ /* 0x000fd6000000000a */
.L_x_16:
[----:B------:R-:W-:Y:S05]  /*2500*/  BSYNC.RECONVERGENT B0 ;  /* 0x0000000000007941 */ /* 0x000fea0003800200 */
.L_x_1:
[----:B------:R-:W-:Y:S05]  /*2510*/  @P0 EXIT ;  /* 0x000000000000094d */ /* 0x000fea0003800000 */
[----:B------:R-:W0:Y:S01]  /*2520*/  LDCU.64 UR4, c[0x0][0x398] ;  /* 0x00007300ff0477ac */ /* 0x000e220008000a00 */
[----:B------:R-:W2:Y:S01]  /*2530*/  LDC.64 R4, c[0x0][0x388] ;  /* 0x0000e200ff047b82 */ /* 0x000ea20000000a00 */
[----:B0-----:R-:W-:-:S07]  /*2540*/  DADD R2, R2, UR4 ;  /* 0x0000000402027e29 */ /* 0x001fce0008000000 */
[----:B--2---:R-:W-:Y:S01]  /*2550*/  STG.E.64 desc[UR6][R4.64], R2 ;  /* 0x0000000204007986 */ /* 0x004fe2000c101b06 */
[----:B------:R-:W-:Y:S05]  /*2560*/  EXIT ;  /* 0x000000000000794d */ /* 0x000fea0003800000 */
.L_x_29:
[----:B------:R-:W-:-:S00]  /*2570*/  BRA `(.L_x_29) ;  /* 0xfffffffc00fc7947 */ /* 0x000fc0000383ffff */
[----:B------:R-:W-:-:S00]  /*2580*/  NOP ;  /* 0x0000000000007918 */ /* 0x000fc00000000000 */
[----:B------:R-:W-:-:S00]  /*2590*/  NOP ;  /* 0x0000000000007918 */ /* 0x000fc00000000000 */
[----:B------:R-:W-:-:S00]  /*25a0*/  NOP ;  /* 0x0000000000007918 */ /* 0x000fc00000000000 */
[----:B------:R-:W-:-:S00]  /*25b0*/  NOP ;  /* 0x0000000000007918 */ /* 0x000fc00000000000 */
[----:B------:R-:W-:-:S00]  /*25c0*/  NOP ;  /* 0x0000000000007918 */ /* 0x000fc00000000000 */
[----:B------:R-:W-:-:S00]  /*25d0*/  NOP ;  /* 0x0000000000007918 */ /* 0x000fc00000000000 */
[----:B------:R-:W-:-:S00]  /*25e0*/  NOP ;  /* 0x0000000000007918 */ /* 0x000fc00000000000 */
[----:B------:R-:W-:-:S00]  /*25f0*/  NOP ;  /* 0x0000000000007918 */ /* 0x000fc00000000000 */
.L_x_229:


//--------------------- .text._ZN3cub18CUB_300001_SM_10006detail6reduce18DeviceReduceKernelINS2_10policy_hubIdyN4cuda3std3__44plusIdEEE10Policy1000EN6thrust24THRUST_300001_SM_1000_NS6detail15normal_iteratorINSD_10device_ptrIdEEEEyS9_dNS7_10__identityEEEvT0_PT3_T1_NS0_13GridEvenShareISN_EET2_T4_ --------------------------
	.section	.text._ZN3cub18CUB_300001_SM_10006detail6reduce18DeviceReduceKernelINS2_10policy_hubIdyN4cuda3std3__44plusIdEEE10Policy1000EN6thrust24THRUST_300001_SM_1000_NS6detail15normal_iteratorINSD_10device_ptrIdEEEEyS9_dNS7_10__identityEEEvT0_PT3_T1_NS0_13GridEvenShareISN_EET2_T4_,"ax",@progbits
	.align	128
        .global         _ZN3cub18CUB_300001_SM_10006detail6reduce18DeviceReduceKernelINS2_10policy_hubIdyN4cuda3std3__44plusIdEEE10Policy1000EN6thrust24THRUST_300001_SM_1000_NS6detail15normal_iteratorINSD_10device_ptrIdEEEEyS9_dNS7_10__identityEEEvT0_PT3_T1_NS0_13GridEvenShareISN_EET2_T4_
        .type           _ZN3cub18CUB_300001_SM_10006detail6reduce18DeviceReduceKernelINS2_10policy_hubIdyN4cuda3std3__44plusIdEEE10Policy1000EN6thrust24THRUST_300001_SM_1000_NS6detail15normal_iteratorINSD_10device_ptrIdEEEEyS9_dNS7_10__identityEEEvT0_PT3_T1_NS0_13GridEvenShareISN_EET2_T4_,@function
        .size           _ZN3cub18CUB_300001_SM_10006detail6reduce18DeviceReduceKernelINS2_10policy_hubIdyN4cuda3std3__44plusIdEEE10Policy1000EN6thrust24THRUST_300001_SM_1000_NS6detail15normal_iteratorINSD_10device_ptrIdEEEEyS9_dNS7_10__identityEEEvT0_PT3_T1_NS0_13GridEvenShareISN_EET2_T4_,(.L_x_230 - _ZN3cub18CUB_300001_SM_10006detail6reduce18DeviceReduceKernelINS2_10policy_hubIdyN4cuda3std3__44plusIdEEE10Policy1000EN6thrust24THRUST_300001_SM_1000_NS6detail15normal_iteratorINSD_10device_ptrIdEEEEyS9_dNS7_10__identityEEEvT0_PT3_T1_NS0_13GridEvenShareISN_EET2_T4_)
        .other          _ZN3cub18CUB_300001_SM_10006detail6reduce18DeviceReduceKernelINS2_10policy_hubIdyN4cuda3std3__44plusIdEEE10Policy1000EN6thrust24THRUST_300001_SM_1000_NS6detail15normal_iteratorINSD_10device_ptrIdEEEEyS9_dNS7_10__identityEEEvT0_PT3_T1_NS0_13GridEvenShareISN_EET2_T4_,@"STO_CUDA_ENTRY STV_DEFAULT"
_ZN3cub18CUB_300001_SM_10006detail6reduce18DeviceReduceKernelINS2_10policy_hubIdyN4cuda3std3__44plusIdEEE10Policy1000EN6thrust24THRUST_300001_SM_1000_NS6detail15normal_iteratorINSD_10device_ptrIdEEEEyS9_dNS7_10__identityEEEvT0_PT3_T1_NS0_13GridEvenShareISN_EET2_T4_:
.text._ZN3cub18CUB_300001_SM_10006detail6reduce18DeviceReduceKernelINS2_10policy_hubIdyN4cuda3std3__44plusIdEEE10Policy1000EN6thrust24THRUST_300001_SM_1000_NS6detail15normal_iteratorINSD_10device_ptrIdEEEEyS9_dNS7_10__identityEEEvT0_PT3_T1_NS0_13GridEvenShareISN_EET2_T4_:
[----:B------:R-:W-:Y:S08]  /*0000*/  LDC R1, c[0x0][0x37c] ;  /* 0x0000df00ff017b82 */ /* 0x000ff00000000800 */
[----:B------:R-:W0:Y:S01]  /*0010*/  S2UR UR18, SR_CTAID.X ;  /* 0x00000000001279c3 */ /* 0x000e220000002500 */
[----:B------:R-:W1:Y:S01]  /*0020*/  LDCU.64 UR4, c[0x0][0x3b8] ;  /* 0x00007700ff0477ac */ /* 0x000e620008000a00 */
[----:B------:R-:W-:Y:S01]  /*0030*/  BSSY.RECONVERGENT B0, `(.L_x_30) ;  /* 0x0000277000007945 */ /* 0x000fe20003800200 */
[----:B------:R-:W2:Y:S01]  /*0040*/  LDCU UR11, c[0x0][0x3c0] ;  /* 0x00007800ff0b77ac */ /* 0x000ea20008000800 */
[----:B------:R-:W3:Y:S01]  /*0050*/  LDCU.64 UR16, c[0x0][0x358] ;  /* 0x00006b00ff1077ac */ /* 0x000ee20008000a00 */
[----:B-1----:R-:W-:-:S02]  /*0060*/  IMAD.U32 R12, RZ, RZ, UR4 ;  /* 0x00000004ff0c7e24 */ /* 0x002fc4000f8e00ff */
[----:B------:R-:W-:Y:S01]  /*0070*/  IMAD.U32 R3, RZ, RZ, UR5 ;  /* 0x00000005ff037e24 */ /* 0x000fe2000f8e00ff */
[----:B--2---:R-:W-:Y:S02]  /*0080*/  UIMAD UR5, UR11, 0xe00, URZ ;  /* 0x00000e000b0578a4 */ /* 0x004fe4000f8e02ff */
[----:B0-----:R-:W-:Y:S02]  /*0090*/  UIMAD UR9, UR18, 0xe00, URZ ;  /* 0x00000e00120978a4 */ /* 0x001fe4000f8e02ff */
[----:B------:R-:W-:-:S04]  /*00a0*/  USHF.R.S32.HI UR4, URZ, 0x1f, UR5 ;  /* 0x0000001fff047899 */ /* 0x000fc80008011405 */
[----:B------:R-:W-:-:S04]  /*00b0*/  IADD3 R13, P1, PT, R12, -UR9, RZ ;  /* 0x800000090c0d7c10 */ /* 0x000fc8000ff3e0ff */
[----:B------:R-:W-:Y:S02]  /*00c0*/  ISETP.GT.U32.AND P0, PT, R13, 0xdff, PT ;  /* 0x00000dff0d00780c */ /* 0x000fe40003f04070 */
[----:B------:R-:W-:-:S04]  /*00d0*/  IADD3.X R2, PT, PT, R3, -0x1, RZ, P1, !PT ;  /* 0xffffffff03027810 */ /* 0x000fc80000ffe4ff */
[----:B------:R-:W-:-:S13]  /*00e0*/  ISETP.GT.U32.AND.EX P0, PT, R2, RZ, PT, P0 ;  /* 0x000000ff0200720c */ /* 0x000fda0003f04100 */
[----:B---3--:R-:W-:Y:S05]  /*00f0*/  @P0 BRA `(.L_x_31) ;  /* 0x0000001400280947 */ /* 0x008fea0003800000 */
[----:B------:R-:W0:Y:S01]  /*0100*/  S2R R0, SR_TID.X ;  /* 0x0000000000007919 */ /* 0x000e220000002100 */
[----:B------:R-:W-:Y:S01]  /*0110*/  VIADD R3, R12, -UR9 ;  /* 0x800000090c037c36 */ /* 0x000fe20008000000 */
[----:B------:R-:W-:Y:S01]  /*0120*/  BSSY.RECONVERGENT B1, `(.L_x_32) ;  /* 0x000000a000017945 */ /* 0x000fe20003800200 */
[----:B------:R-:W-:-:S03]  /*0130*/  CS2R R8, SRZ ;  /* 0x0000000000087805 */ /* 0x000fc6000001ff00 */
[----:B0-----:R-:W-:Y:S01]  /*0140*/  ISETP.GE.AND P0, PT, R0, R3, PT ;  /* 0x000000030000720c */ /* 0x001fe20003f06270 */
[----:B------:R-:W-:-:S12]  /*0150*/  IMAD.MOV.U32 R2, RZ, RZ, R0 ;  /* 0x000000ffff027224 */ /* 0x000fd800078e0000 */
[----:B------:R-:W-:Y:S05]  /*0160*/  @P0 BRA `(.L_x_33) ;  /* 0x0000000000140947 */ /* 0x000fea0003800000 */
[----:B------:R-:W0:Y:S01]  /*0170*/  LDC.64 R8, c[0x0][0x380] ;  /* 0x0000e000ff087b82 */ /* 0x000e220000000a00 */
[----:B------:R-:W-:-:S04]  /*0180*/  VIADD R5, R0, UR9 ;  /* 0x0000000900057c36 */ /* 0x000fc80008000000 */
[----:B0-----:R-:W-:-:S06]  /*0190*/  IMAD.WIDE.U32 R8, R5, 0x8, R8 ;  /* 0x0000000805087825 */ /* 0x001fcc00078e0008 */
[----:B------:R-:W5:Y:S01]  /*01a0*/  LDG.E.64 R8, desc[UR16][R8.64] ;  /* 0x0000001008087981 */ /* 0x000f62000c1e1b00 */
[----:B------:R-:W-:-:S07]  /*01b0*/  VIADD R2, R0, 0x200 ;  /* 0x0000020000027836 */ /* 0x000fce0000000000 */
.L_x_33:
[----:B------:R-:W-:Y:S05]  /*01c0*/  BSYNC.RECONVERGENT B1 ;  /* 0x0000000000017941 */ /* 0x000fea0003800200 */
.L_x_32:
[----:B------:R-:W-:Y:S01]  /*01d0*/  ISETP.GE.AND P0, PT, R2, R3, PT ;  /* 0x000000030200720c */ /* 0x000fe20003f06270 */
[----:B------:R-:W-:-:S12]  /*01e0*/  BSSY.RECONVERGENT B1, `(.L_x_34) ;  /* 0x0000078000017945 */ /* 0x000fd80003800200 */
[----:B------:R-:W-:Y:S05]  /*01f0*/  @P0 BRA `(.L_x_35) ;  /* 0x0000000400d80947 */ /* 0x000fea0003800000 */
[----:B------:R-:W-:Y:S01]  /*0200*/  LOP3.LUT R5, RZ, R2, RZ, 0x33, !PT ;  /* 0x00000002ff057212 */ /* 0x000fe200078e33ff */
[----:B------:R-:W-:Y:S03]  /*0210*/  BSSY.RECONVERGENT B2, `(.L_x_36) ;  /* 0x0000036000027945 */ /* 0x000fe60003800200 */
[----:B------:R-:W-:-:S04]  /*0220*/  IADD3 R12, PT, PT, R12, -UR9, R5 ;  /* 0x800000090c0c7c10 */ /* 0x000fc8000fffe005 */
[C---:B------:R-:W-:Y:S02]  /*0230*/  ISETP.GE.U32.AND P1, PT, R12.reuse, 0x1e00, PT ;  /* 0x00001e000c00780c */ /* 0x040fe40003f26070 */
[----:B------:R-:W-:-:S04]  /*0240*/  LEA.HI R4, R12, 0x1, RZ, 0x17 ;  /* 0x000000010c047811 */ /* 0x000fc800078fb8ff */
[----:B------:R-:W-:-:S04]  /*0250*/  LOP3.LUT R5, R4, 0xf, RZ, 0xc0, !PT ;  /* 0x0000000f04057812 */ /* 0x000fc800078ec0ff */
[----:B------:R-:W-:-:S03]  /*0260*/  ISETP.NE.AND P0, PT, R5, RZ, PT ;  /* 0x000000ff0500720c */ /* 0x000fc60003f05270 */
[----:B------:R-:W-:Y:S10]  /*0270*/  @!P1 BRA `(.L_x_37) ;  /* 0x0000000000bc9947 */ /* 0x000ff40003800000 */
[----:B------:R-:W0:Y:S01]  /*0280*/  LDCU.64 UR4, c[0x0][0x380] ;  /* 0x00007000ff0477ac */ /* 0x000e220008000a00 */
[----:B------:R-:W-:Y:S01]  /*0290*/  IMAD.WIDE.U32 R6, R2, 0x8, RZ ;  /* 0x0000000802067825 */ /* 0x000fe200078e00ff */
[----:B------:R-:W-:-:S03]  /*02a0*/  LOP3.LUT R26, R4, 0xfffff0, RZ, 0xc0, !PT ;  /* 0x00fffff0041a7812 */ /* 0x000fc600078ec0ff */
[----:B------:R-:W-:Y:S02]  /*02b0*/  IMAD.U32 R11, RZ, RZ, UR18 ;  /* 0x00000012ff0b7e24 */ /* 0x000fe4000f8e00ff */
[----:B------:R-:W-:Y:S02]  /*02c0*/  IMAD.MOV R26, RZ, RZ, -R26 ;  /* 0x000000ffff1a7224 */ /* 0x000fe400078e0a1a */
[----:B------:R-:W-:-:S03]  /*02d0*/  IMAD.WIDE.U32 R6, R11, 0x7000, R6 ;  /* 0x000070000b067825 */ /* 0x000fc600078e0006 */
[----:B0-----:R-:W-:-:S04]  /*02e0*/  IADD3 R6, P1, PT, R6, UR4, RZ ;  /* 0x0000000406067c10 */ /* 0x001fc8000ff3e0ff */
[----:B------:R-:W-:-:S04]  /*02f0*/  IADD3 R6, P2, PT, R6, 0x8000, RZ ;  /* 0x0000800006067810 */ /* 0x000fc80007f5e0ff */
[----:B------:R-:W-:-:S09]  /*0300*/  IADD3.X R7, PT, PT, RZ, UR5, R7, P2, P1 ;  /* 0x00000005ff077c10 */ /* 0x000fd200097e2407 */
.L_x_38:
[----:B------:R-:W2:Y:S04]  /*0310*/  LDG.E.64 R10, desc[UR16][R6.64+-0x8000] ;  /* 0xff800010060a7981 */ /* 0x000ea8000c1e1b00 */
[----:B------:R-:W3:Y:S04]  /*0320*/  LDG.E.64 R12, desc[UR16][R6.64+-0x7000] ;  /* 0xff900010060c7981 */ /* 0x000ee8000c1e1b00 */
[----:B------:R-:W4:Y:S04]  /*0330*/  LDG.E.64 R14, desc[UR16][R6.64+-0x6000] ;  /* 0xffa00010060e7981 */ /* 0x000f28000c1e1b00 */
[----:B------:R-:W4:Y:S04]  /*0340*/  LDG.E.64 R16, desc[UR16][R6.64+-0x5000] ;  /* 0xffb0001006107981 */ /* 0x000f28000c1e1b00 */
[----:B------:R-:W4:Y:S04]  /*0350*/  LDG.E.64 R18, desc[UR16][R6.64+-0x4000] ;  /* 0xffc0001006127981 */ /* 0x000f28000c1e1b00 */
[----:B------:R-:W4:Y:S04]  /*0360*/  LDG.E.64 R20, desc[UR16][R6.64+-0x3000] ;  /* 0xffd0001006147981 */ /* 0x000f28000c1e1b00 */
[----:B------:R-:W4:Y:S04]  /*0370*/  LDG.E.64 R24, desc[UR16][R6.64+-0x2000] ;  /* 0xffe0001006187981 */ /* 0x000f28000c1e1b00 */
[----:B------:R-:W4:Y:S01]  /*0380*/  LDG.E.64 R22, desc[UR16][R6.64+-0x1000] ;  /* 0xfff0001006167981 */ /* 0x000f22000c1e1b00 */
[----:B--2--5:R-:W-:-:S03]  /*0390*/  DADD R10, R10, R8 ;  /* 0x000000000a0a7229 */ /* 0x024fc60000000008 */
[----:B------:R-:W2:Y:S05]  /*03a0*/  LDG.E.64 R8, desc[UR16][R6.64] ;  /* 0x0000001006087981 */ /* 0x000eaa000c1e1b00 */
[----:B---3--:R-:W-:Y:S02]  /*03b0*/  DADD R12, R10, R12 ;  /* 0x000000000a0c7229 */ /* 0x008fe4000000000c */
[----:B------:R-:W3:Y:S06]  /*03c0*/  LDG.E.64 R10, desc[UR16][R6.64+0x1000] ;  /* 0x00100010060a7981 */ /* 0x000eec000c1e1b00 */
[----:B----4-:R-:W-:-:S02]  /*03d0*/  DADD R14, R12, R14 ;  /* 0x000000000c0e7229 */ /* 0x010fc4000000000e */
[----:B------:R-:W4:Y:S06]  /*03e0*/  LDG.E.64 R12, desc[UR16][R6.64+0x2000] ;  /* 0x00200010060c7981 */ /* 0x000f2c000c1e1b00 */
[----:B------:R-:W-:Y:S02]  /*03f0*/  DADD R16, R14, R16 ;  /* 0x000000000e107229 */ /* 0x000fe40000000010 */
[----:B------:R-:W4:Y:S06]  /*0400*/  LDG.E.64 R14, desc[UR16][R6.64+0x3000] ;  /* 0x00300010060e7981 */ /* 0x000f2c000c1e1b00 */
[----:B------:R-:W-:-:S02]  /*0410*/  DADD R18, R16, R18 ;  /* 0x0000000010127229 */ /* 0x000fc40000000012 */
[----:B------:R-:W4:Y:S06]  /*0420*/  LDG.E.64 R16, desc[UR16][R6.64+0x4000] ;  /* 0x0040001006107981 */ /* 0x000f2c000c1e1b00 */
[----:B------:R-:W-:Y:S02]  /*0430*/  DADD R20, R18, R20 ;  /* 0x0000000012147229 */ /* 0x000fe40000000014 */
[----:B------:R-:W4:Y:S06]  /*0440*/  LDG.E.64 R18, desc[UR16][R6.64+0x5000] ;  /* 0x0050001006127981 */ /* 0x000f2c000c1e1b00 */
[----:B------:R-:W-:-:S02]  /*0450*/  DADD R24, R20, R24 ;  /* 0x0000000014187229 */ /* 0x000fc40000000018 */
[----:B------:R-:W4:Y:S06]  /*0460*/  LDG.E.64 R20, desc[UR16][R6.64+0x6000] ;  /* 0x0060001006147981 */ /* 0x000f2c000c1e1b00 */
[----:B------:R-:W-:Y:S02]  /*0470*/  DADD R22, R24, R22 ;  /* 0x0000000018167229 */ /* 0x000fe40000000016 */
[----:B------:R0:W4:Y:S01]  /*0480*/  LDG.E.64 R24, desc[UR16][R6.64+0x7000] ;  /* 0x0070001006187981 */ /* 0x000122000c1e1b00 */
[----:B------:R-:W-:Y:S02]  /*0490*/  VIADD R26, R26, 0x10 ;  /* 0x000000101a1a7836 */ /* 0x000fe40000000000 */
[----:B------:R-:W-:-:S03]  /*04a0*/  VIADD R2, R2, 0x2000 ;  /* 0x0000200002027836 */ /* 0x000fc60000000000 */
[----:B------:R-:W-:Y:S02]  /*04b0*/  ISETP.NE.AND P1, PT, R26, RZ, PT ;  /* 0x000000ff1a00720c */ /* 0x000fe40003f25270 */
[----:B0-----:R-:W-:-:S05]  /*04c0*/  IADD3 R6, P2, PT, R6, 0x10000, RZ ;  /* 0x0001000006067810 */ /* 0x001fca0007f5e0ff */
[----:B------:R-:W-:Y:S01]  /*04d0*/  IMAD.X R7, RZ, RZ, R7, P2 ;  /* 0x000000ffff077224 */ /* 0x000fe200010e0607 */
[----:B--2---:R-:W-:-:S08]  /*04e0*/  DADD R8, R22, R8 ;  /* 0x0000000016087229 */ /* 0x004fd00000000008 */
[----:B---3--:R-:W-:-:S08]  /*04f0*/  DADD R8, R8, R10 ;  /* 0x0000000008087229 */ /* 0x008fd0000000000a */
[----:B----4-:R-:W-:-:S08]  /*0500*/  DADD R8, R8, R12 ;  /* 0x0000000008087229 */ /* 0x010fd0000000000c */
[----:B------:R-:W-:-:S08]  /*0510*/  DADD R8, R8, R14 ;  /* 0x0000000008087229 */ /* 0x000fd0000000000e */
[----:B------:R-:W-:-:S08]  /*0520*/  DADD R8, R8, R16 ;  /* 0x0000000008087229 */ /* 0x000fd00000000010 */
[----:B------:R-:W-:-:S08]  /*0530*/  DADD R8, R8, R18 ;  /* 0x0000000008087229 */ /* 0x000fd00000000012 */
[----:B------:R-:W-:-:S08]  /*0540*/  DADD R8, R8, R20 ;  /* 0x0000000008087229 */ /* 0x000fd00000000014 */
[----:B------:R-:W-:Y:S01]  /*0550*/  DADD R8, R8, R24 ;  /* 0x0000000008087229 */ /* 0x000fe20000000018 */
[----:B------:R-:W-:Y:S10]  /*0560*/  @P1 BRA `(.L_x_38) ;  /* 0xfffffffc00681947 */ /* 0x000ff4000383ffff */
.L_x_37:
[----:B------:R-:W-:Y:S05]  /*0570*/  BSYNC.RECONVERGENT B2 ;  /* 0x0000000000027941 */ /* 0x000fea0003800200 */
.L_x_36:
[----:B------:R-:W-:Y:S05]  /*0580*/  @!P0 BRA `(.L_x_35) ;  /* 0x0000000000f48947 */ /* 0x000fea0003800000 */
[----:B------:R-:W-:Y:S01]  /*0590*/  ISETP.GE.U32.AND P1, PT, R5, 0x8, PT ;  /* 0x000000080500780c */ /* 0x000fe20003f26070 */
[----:B------:R-:W-:Y:S01]  /*05a0*/  BSSY.RECONVERGENT B2, `(.L_x_39) ;  /* 0x000001a000027945 */ /* 0x000fe20003800200 */
[----:B------:R-:W-:-:S04]  /*05b0*/  LOP3.LUT R26, R4, 0x7, RZ, 0xc0, !PT ;  /* 0x00000007041a7812 */ /* 0x000fc800078ec0ff */
[----:B------:R-:W-:-:S07]  /*05c0*/  ISETP.NE.AND P0, PT, R26, RZ, PT ;  /* 0x000000ff1a00720c */ /* 0x000fce0003f05270 */
[----:B------:R-:W-:Y:S06]  /*05d0*/  @!P1 BRA `(.L_x_40) ;  /* 0x0000000000589947 */ /* 0x000fec0003800000 */
[----:B------:R-:W0:Y:S01]  /*05e0*/  LDCU.64 UR4, c[0x0][0x380] ;  /* 0x00007000ff0477ac */ /* 0x000e220008000a00 */
[----:B------:R-:W-:-:S04]  /*05f0*/  IADD3 R5, P1, PT, R2, UR9, RZ ;  /* 0x0000000902057c10 */ /* 0x000fc8000ff3e0ff */
[----:B------:R-:W-:Y:S02]  /*0600*/  LEA.HI.X.SX32 R6, R2, RZ, 0x1, P1 ;  /* 0x000000ff02067211 */ /* 0x000fe400008f0eff */
[----:B0-----:R-:W-:-:S04]  /*0610*/  LEA R24, P1, R5, UR4, 0x3 ;  /* 0x0000000405187c11 */ /* 0x001fc8000f8218ff */
[----:B------:R-:W-:-:S05]  /*0620*/  LEA.HI.X R25, R5, UR5, R6, 0x3, P1 ;  /* 0x0000000505197c11 */ /* 0x000fca00088f1c06 */
        /* <DEDUP_REMOVED lines=17> */
.L_x_40:
[----:B------:R-:W-:Y:S05]  /*0740*/  BSYNC.RECONVERGENT B2 ;  /* 0x0000000000027941 */ /* 0x000fea0003800200 */
.L_x_39:
        /* <DEDUP_REMOVED lines=14> */
[----:B------:R-:W4:Y:S01]  /*0830*/  LDG.E.64 R14, desc[UR16][R4.64+0x3000] ;  /* 0x00300010040e7981 */ /* 0x000f22000c1e1b00 */
[----:B------:R-:W-:Y:S01]  /*0840*/  VIADD R2, R2, 0x800 ;  /* 0x0000080002027836 */ /* 0x000fe20000000000 */
[----:B--2--5:R-:W-:-:S08]  /*0850*/  DADD R6, R8, R6 ;  /* 0x0000000008067229 */ /* 0x024fd00000000006 */
[----:B---3--:R-:W-:-:S08]  /*0860*/  DADD R6, R6, R10 ;  /* 0x0000000006067229 */ /* 0x008fd0000000000a */
[----:B----4-:R-:W-:-:S08]  /*0870*/  DADD R6, R6, R12 ;  /* 0x0000000006067229 */ /* 0x010fd0000000000c */
[----:B------:R-:W-:-:S11]  /*0880*/  DADD R8, R6, R14 ;  /* 0x0000000006087229 */ /* 0x000fd6000000000e */
.L_x_42:
[----:B------:R-:W-:Y:S05]  /*0890*/  BSYNC.RECONVERGENT B2 ;  /* 0x0000000000027941 */ /* 0x000fea0003800200 */
.L_x_41:
[----:B------:R-:W-:Y:S05]  /*08a0*/  @!P0 BRA `(.L_x_35) ;  /* 0x00000000002c8947 */ /* 0x000fea0003800000 */
[----:B------:R-:W0:Y:S01]  /*08b0*/  LDC.64 R4, c[0x0][0x380] ;  /* 0x0000e000ff047b82 */ /* 0x000e220000000a00 */
[----:B------:R-:W-:Y:S02]  /*08c0*/  IMAD.U32 R7, RZ, RZ, UR18 ;  /* 0x00000012ff077e24 */ /* 0x000fe4000f8e00ff */
[----:B------:R-:W-:Y:S02]  /*08d0*/  IMAD.MOV R10, RZ, RZ, -R16 ;  /* 0x000000ffff0a7224 */ /* 0x000fe400078e0a10 */
[----:B0-----:R-:W-:-:S07]  /*08e0*/  IMAD.WIDE.U32 R4, R7, 0x7000, R4 ;  /* 0x0000700007047825 */ /* 0x001fce00078e0004 */
.L_x_43:
[----:B------:R-:W-:-:S06]  /*08f0*/  IMAD.WIDE R6, R2, 0x8, R4 ;  /* 0x0000000802067825 */ /* 0x000fcc00078e0204 */
[----:B------:R-:W2:Y:S01]  /*0900*/  LDG.E.64 R6, desc[UR16][R6.64] ;  /* 0x0000001006067981 */ /* 0x000ea2000c1e1b00 */
[----:B------:R-:W-:Y:S02]  /*0910*/  VIADD R10, R10, 0x1 ;  /* 0x000000010a0a7836 */ /* 0x000fe40000000000 */
[----:B------:R-:W-:-:S03]  /*0920*/  VIADD R2, R2, 0x200 ;  /* 0x0000020002027836 */ /* 0x000fc60000000000 */
[----:B------:R-:W-:Y:S01]  /*0930*/  ISETP.NE.AND P0, PT, R10, RZ, PT ;  /* 0x000000ff0a00720c */ /* 0x000fe20003f05270 */
[----:B--2--5:R-:W-:-:S12]  /*0940*/  DADD R8, R6, R8 ;  /* 0x0000000006087229 */ /* 0x024fd80000000008 */
[----:B------:R-:W-:Y:S05]  /*0950*/  @P0 BRA `(.L_x_43) ;  /* 0xfffffffc00e40947 */ /* 0x000fea000383ffff */
.L_x_35:
[----:B------:R-:W-:Y:S05]  /*0960*/  BSYNC.RECONVERGENT B1 ;  /* 0x0000000000017941 */ /* 0x000fea0003800200 */
.L_x_34:
        /* <DEDUP_REMOVED lines=12> */
[----:B------:R-:W-:-:S03]  /*0a30*/  @!P1 SHF.R.U32.HI R3, RZ, 0x2, R0 ;  /* 0x00000002ff039819 */ /* 0x000fc60000011600 */
[----:B------:R-:W0:Y:S01]  /*0a40*/  SHFL.DOWN PT, R5, R7, 0x2, 0x1f ;  /* 0x08401f0007057f89 */ /* 0x000e2200000e0000 */
[----:B------:R-:W-:Y:S01]  /*0a50*/  @!P1 LOP3.LUT R3, R3, 0xf8, RZ, 0xc0, !PT ;  /* 0x000000f803039812 */ /* 0x000fe200078ec0ff */
        /* <DEDUP_REMOVED lines=14> */
[----:B-1----:R-:W-:-:S05]  /*0b40*/  @!P1 LEA R10, R13, R10, 0x18 ;  /* 0x0000000a0d0a9211 */ /* 0x002fca00078ec0ff */
[----:B------:R-:W-:Y:S01]  /*0b50*/  @!P1 IMAD.IADD R3, R3, 0x1, R10 ;  /* 0x0000000103039824 */ /* 0x000fe200078e020a */
[----:B0-----:R-:W-:-:S10]  /*0b60*/  DADD R4, R4, R8 ;  /* 0x0000000004047229 */ /* 0x001fd40000000008 */
[----:B------:R-:W-:Y:S02]  /*0b70*/  FSEL R6, R8, R4, P0 ;  /* 0x0000000408067208 */ /* 0x000fe40000000000 */
[----:B------:R-:W-:Y:S02]  /*0b80*/  FSEL R7, R9, R5, P0 ;  /* 0x0000000509077208 */ /* 0x000fe40000000000 */
[----:B------:R-:W-:Y:S01]  /*0b90*/  ISETP.NE.AND P0, PT, R0, RZ, PT ;  /* 0x000000ff0000720c */ /* 0x000fe20003f05270 */
[----:B------:R-:W-:Y:S04]  /*0ba0*/  SHFL.DOWN PT, R4, R6, 0x10, 0x1f ;  /* 0x0a001f0006047f89 */ /* 0x000fe800000e0000 */
[----:B------:R-:W0:Y:S02]  /*0bb0*/  SHFL.DOWN PT, R5, R7, 0x10, 0x1f ;  /* 0x0a001f0007057f89 */ /* 0x000e2400000e0000 */
        /* <DEDUP_REMOVED lines=10> */
[----:B--2---:R-:W0:Y:S04]  /*0c60*/  LDS.64 R2, [UR4+0x18] ;  /* 0x00001804ff027984 */ /* 0x004e280008000a00 */
        /* <DEDUP_REMOVED lines=23> */
.L_x_44:
[----:B------:R-:W-:-:S05]  /*0de0*/  LOP3.LUT R2, R0, 0x3e0, RZ, 0xc0, !PT ;  /* 0x000003e000027812 */ /* 0x000fca00078ec0ff */
[----:B------:R-:W-:Y:S01]  /*0df0*/  VIADD R4, R2, 0x20 ;  /* 0x0000002002047836 */ /* 0x000fe20000000000 */
[----:B------:R-:W-:-:S04]  /*0e00*/  LOP3.LUT R2, RZ, R2, RZ, 0x33, !PT ;  /* 0x00000002ff027212 */ /* 0x000fc800078e33ff */
[----:B------:R-:W-:Y:S01]  /*0e10*/  ISETP.GT.AND P0, PT, R4, R3, PT ;  /* 0x000000030400720c */ /* 0x000fe20003f04270 */
[----:B------:R-:W-:-:S05]  /*0e20*/  IMAD.IADD R2, R3, 0x1, R2 ;  /* 0x0000000103027824 */ /* 0x000fca00078e0202 */
[----:B------:R-:W-:Y:S02]  /*0e30*/  SEL R5, R2, 0x1f, P0 ;  /* 0x0000001f02057807 */ /* 0x000fe40000000000 */
[----:B------:R-:W0:Y:S03]  /*0e40*/  S2R R2, SR_LANEID ;  /* 0x0000000000027919 */ /* 0x000e260000000000 */
[----:B-----5:R-:W-:Y:S04]  /*0e50*/  SHFL.DOWN PT, R6, R8, 0x1, R5 ;  /* 0x0820000008067989 */ /* 0x020fe800000e0005 */
[----:B------:R-:W1:Y:S02]  /*0e60*/  SHFL.DOWN PT, R7, R9, 0x1, R5 ;  /* 0x0820000009077989 */ /* 0x000e6400000e0005 */
[----:B-1----:R-:W-:Y:S01]  /*0e70*/  DADD R6, R6, R8 ;  /* 0x0000000006067229 */ /* 0x002fe20000000008 */
[C---:B0-----:R-:W-:Y:S01]  /*0e80*/  ISETP.GE.AND P0, PT, R2.reuse, R5, PT ;  /* 0x000000050200720c */ /* 0x041fe20003f06270 */
[C---:B------:R-:W-:Y:S01]  /*0e90*/  VIADD R4, R2.reuse, 0x2 ;  /* 0x0000000202047836 */ /* 0x040fe20000000000 */
[----:B------:R-:W-:-:S07]  /*0ea0*/  ISETP.NE.AND P1, PT, R2, RZ, PT ;  /* 0x000000ff0200720c */ /* 0x000fce0003f25270 */
[----:B------:R-:W-:Y:S02]  /*0eb0*/  FSEL R10, R6, R8, !P0 ;  /* 0x00000008060a7208 */ /* 0x000fe40004000000 */
[----:B------:R-:W-:Y:S02]  /*0ec0*/  FSEL R11, R7, R9, !P0 ;  /* 0x00000009070b7208 */ /* 0x000fe40004000000 */
[----:B------:R-:W-:Y:S01]  /*0ed0*/  ISETP.GT.AND P0, PT, R4, R5, PT ;  /* 0x000000050400720c */ /* 0x000fe20003f04270 */
[----:B------:R-:W-:Y:S01]  /*0ee0*/  SHFL.DOWN PT, R6, R10, 0x2, R5 ;  /* 0x084000000a067989 */ /* 0x000fe200000e0005 */
[----:B------:R-:W-:-:S03]  /*0ef0*/  VIADD R4, R2, 0x4 ;  /* 0x0000000402047836 */ /* 0x000fc60000000000 */
[----:B------:R-:W0:Y:S02]  /*0f00*/  SHFL.DOWN PT, R7, R11, 0x2, R5 ;  /* 0x084000000b077989 */ /* 0x000e2400000e0005 */
[----:B0-----:R-:W-:-:S10]  /*0f10*/  DADD R6, R6, R10 ;  /* 0x0000000006067229 */ /* 0x001fd4000000000a */
[----:B------:R-:W-:Y:S02]  /*0f20*/  FSEL R12, R10, R6, P0 ;  /* 0x000000060a0c7208 */ /* 0x000fe40000000000 */
[----:B------:R-:W-:Y:S02]  /*0f30*/  FSEL R13, R11, R7, P0 ;  /* 0x000000070b0d7208 */ /* 0x000fe40000000000 */
[----:B------:R-:W-:Y:S01]  /*0f40*/  ISETP.GT.AND P0, PT, R4, R5, PT ;  /* 0x000000050400720c */ /* 0x000fe20003f04270 */
[----:B------:R-:W-:Y:S01]  /*0f50*/  SHFL.DOWN PT, R6, R12, 0x4, R5 ;  /* 0x088000000c067989 */ /* 0x000fe200000e0005 */
[C---:B------:R-:W-:Y:S02]  /*0f60*/  VIADD R4, R2.reuse, 0x8 ;  /* 0x0000000802047836 */ /* 0x040fe40000000000 */
[----:B------:R-:W-:Y:S01]  /*0f70*/  VIADD R2, R2, 0x10 ;  /* 0x0000001002027836 */ /* 0x000fe20000000000 */
[----:B------:R-:W0:Y:S02]  /*0f80*/  SHFL.DOWN PT, R7, R13, 0x4, R5 ;  /* 0x088000000d077989 */ /* 0x000e2400000e0005 */
[----:B0-----:R-:W-:-:S10]  /*0f90*/  DADD R6, R6, R12 ;  /* 0x0000000006067229 */ /* 0x001fd4000000000c */
[----:B------:R-:W-:Y:S02]  /*0fa0*/  FSEL R8, R12, R6, P0 ;  /* 0x000000060c087208 */ /* 0x000fe40000000000 */
[----:B------:R-:W-:Y:S02]  /*0fb0*/  FSEL R9, R13, R7, P0 ;  /* 0x000000070d097208 */ /* 0x000fe40000000000 */
[----:B------:R-:W-:Y:S01]  /*0fc0*/  ISETP.GT.AND P0, PT, R4, R5, PT ;  /* 0x000000050400720c */ /* 0x000fe20003f04270 */
[----:B------:R-:W-:Y:S01]  /*0fd0*/  SHFL.DOWN PT, R6, R8, 0x8, R5 ;  /* 0x0900000008067989 */ /* 0x000fe200000e0005 */
[----:B------:R-:W-:-:S03]  /*0fe0*/  @!P1 SHF.R.U32.HI R4, RZ, 0x2, R0 ;  /* 0x00000002ff049819 */ /* 0x000fc60000011600 */
[----:B------:R-:W0:Y:S01]  /*0ff0*/  SHFL.DOWN PT, R7, R9, 0x8, R5 ;  /* 0x0900000009077989 */ /* 0x000e2200000e0005 */
[----:B------:R-:W-:Y:S01]  /*1000*/  @!P1 LOP3.LUT R4, R4, 0xf8, RZ, 0xc0, !PT ;  /* 0x000000f804049812 */ /* 0x000fe200078ec0ff */
[----:B------:R-:W1:Y:S01]  /*1010*/  @!P1 S2R R13, SR_CgaCtaId ;  /* 0x00000000000d9919 */ /* 0x000e620000008800 */
[----:B0-----:R-:W-:-:S10]  /*1020*/  DADD R6, R6, R8 ;  /* 0x0000000006067229 */ /* 0x001fd40000000008 */
[----:B------:R-:W-:Y:S02]  /*1030*/  FSEL R10, R8, R6, P0 ;  /* 0x00000006080a7208 */ /* 0x000fe40000000000 */
[----:B------:R-:W-:Y:S02]  /*1040*/  FSEL R11, R9, R7, P0 ;  /* 0x00000007090b7208 */ /* 0x000fe40000000000 */
[----:B------:R-:W-:Y:S01]  /*1050*/  @!P1 MOV R8, 0x400 ;  /* 0x0000040000089802 */ /* 0x000fe20000000f00 */
[----:B------:R-:W-:Y:S01]  /*1060*/  SHFL.DOWN PT, R6, R10, 0x10, R5 ;  /* 0x0a0000000a067989 */ /* 0x000fe200000e0005 */
[----:B------:R-:W-:Y:S02]  /*1070*/  ISETP.GT.AND P0, PT, R2, R5, PT ;  /* 0x000000050200720c */ /* 0x000fe40003f04270 */
[----:B-1----:R-:W-:Y:S01]  /*1080*/  @!P1 LEA R13, R13, R8, 0x18 ;  /* 0x000000080d0d9211 */ /* 0x002fe200078ec0ff */
[----:B------:R-:W0:Y:S04]  /*1090*/  SHFL.DOWN PT, R7, R11, 0x10, R5 ;  /* 0x0a0000000b077989 */ /* 0x000e2800000e0005 */
[----:B------:R-:W-:Y:S01]  /*10a0*/  @!P1 IMAD.IADD R13, R4, 0x1, R13 ;  /* 0x00000001040d9824 */ /* 0x000fe200078e020d */
[----:B0-----:R-:W-:-:S10]  /*10b0*/  DADD R6, R6, R10 ;  /* 0x0000000006067229 */ /* 0x001fd4000000000a */
[----:B------:R-:W-:Y:S02]  /*10c0*/  FSEL R8, R10, R6, P0 ;  /* 0x000000060a087208 */ /* 0x000fe40000000000 */
[----:B------:R-:W-:Y:S02]  /*10d0*/  FSEL R9, R11, R7, P0 ;  /* 0x000000070b097208 */ /* 0x000fe40000000000 */
[----:B------:R-:W-:-:S03]  /*10e0*/  ISETP.NE.AND P0, PT, R0, RZ, PT ;  /* 0x000000ff0000720c */ /* 0x000fc60003f05270 */
[----:B------:R1:W-:Y:S01]  /*10f0*/  @!P1 STS.64 [R13+0x10], R8 ;  /* 0x000010080d009388 */ /* 0x0003e20000000a00 */
[----:B------:R-:W-:Y:S09]  /*1100*/  BAR.SYNC.DEFER_BLOCKING 0x0 ;  /* 0x0000000000007b1d */ /* 0x000ff20000010000 */
[----:B------:R-:W-:Y:S05]  /*1110*/  @P0 BRA `(.L_x_45) ;  /* 0x0000001400a00947 */ /* 0x000fea0003800000 */
[----:B------:R-:W0:Y:S01]  /*1120*/  S2UR UR5, SR_CgaCtaId ;  /* 0x00000000000579c3 */ /* 0x000e220000008800 */
[----:B------:R-:W-:Y:S01]  /*1130*/  UMOV UR4, 0x400 ;  /* 0x0000040000047882 */ /* 0x000fe20000000000 */
[----:B------:R-:W-:Y:S01]  /*1140*/  ISETP.GT.AND P1, PT, R3, 0x20, PT ;  /* 0x000000200300780c */ /* 0x000fe20003f24270 */
[----:B0-----:R-:W-:-:S09]  /*1150*/  ULEA UR4, UR5, UR4, 0x18 ;  /* 0x0000000405047291 */ /* 0x001fd2000f8ec0ff */
[----:B------:R-:W0:Y:S04]  /*1160*/  LDS.64 R10, [UR4+0x18] ;  /* 0x00001804ff0a7984 */ /* 0x000e280008000a00 */
[----:B------:R-:W2:Y:S01]  /*1170*/  LDS.128 R4, [UR4+0x20] ;  /* 0x00002004ff047984 */ /* 0x000ea20008000c00 */
[----:B0-----:R-:W-:-:S10]  /*1180*/  DADD R10, R8, R10 ;  /* 0x00000000080a7229 */ /* 0x001fd4000000000a */
[----:B------:R-:W-:Y:S02]  /*1190*/  FSEL R12, R10, R8, P1 ;  /* 0x000000080a0c7208 */ /* 0x000fe40000800000 */
[----:B-1----:R-:W-:Y:S02]  /*11a0*/  FSEL R13, R11, R9, P1 ;  /* 0x000000090b0d7208 */ /* 0x002fe40000800000 */
[----:B------:R-:W0:Y:S01]  /*11b0*/  LDS.128 R8, [UR4+0x30] ;  /* 0x00003004ff087984 */ /* 0x000e220008000c00 */
[----:B------:R-:W-:-:S03]  /*11c0*/  ISETP.GT.AND P1, PT, R3, 0x40, PT ;  /* 0x000000400300780c */ /* 0x000fc60003f24270 */
        /* <DEDUP_REMOVED lines=61> */
.L_x_31:
[----:B------:R-:W0:Y:S01]  /*15a0*/  S2R R0, SR_TID.X ;  /* 0x0000000000007919 */ /* 0x000e220000002100 */
[----:B------:R-:W1:Y:S01]  /*15b0*/  LDC.64 R4, c[0x0][0x380] ;  /* 0x0000e000ff047b82 */ /* 0x000e620000000a00 */
[----:B0-----:R-:W-:-:S04]  /*15c0*/  VIADD R21, R0, UR9 ;  /* 0x0000000900157c36 */ /* 0x001fc80008000000 */
[----:B-1----:R-:W-:-:S05]  /*15d0*/  IMAD.WIDE.U32 R20, R21, 0x8, R4 ;  /* 0x0000000815147825 */ /* 0x002fca00078e0004 */
[----:B------:R-:W2:Y:S04]  /*15e0*/  LDG.E.64 R14, desc[UR16][R20.64] ;  /* 0x00000010140e7981 */ /* 0x000ea8000c1e1b00 */
[----:B------:R-:W2:Y:S04]  /*15f0*/  LDG.E.64 R16, desc[UR16][R20.64+0x1000] ;  /* 0x0010001014107981 */ /* 0x000ea8000c1e1b00 */
[----:B------:R-:W3:Y:S04]  /*1600*/  LDG.E.64 R18, desc[UR16][R20.64+0x2000] ;  /* 0x0020001014127981 */ /* 0x000ee8000c1e1b00 */
[----:B------:R-:W4:Y:S04]  /*1610*/  LDG.E.64 R10, desc[UR16][R20.64+0x3000] ;  /* 0x00300010140a7981 */ /* 0x000f28000c1e1b00 */
[----:B------:R-:W5:Y:S04]  /*1620*/  LDG.E.64 R6, desc[UR16][R20.64+0x4000] ;  /* 0x0040001014067981 */ /* 0x000f68000c1e1b00 */
[----:B------:R-:W5:Y:S04]  /*1630*/  LDG.E.64 R4, desc[UR16][R20.64+0x5000] ;  /* 0x0050001014047981 */ /* 0x000f68000c1e1b00 */
[----:B------:R-:W5:Y:S01]  /*1640*/  LDG.E.64 R8, desc[UR16][R20.64+0x6000] ;  /* 0x0060001014087981 */ /* 0x000f62000c1e1b00 */
[----:B------:R-:W-:-:S04]  /*1650*/  ISETP.GE.U32.AND P0, PT, R13, UR5, PT ;  /* 0x000000050d007c0c */ /* 0x000fc8000bf06070 */
[----:B------:R-:W-:Y:S01]  /*1660*/  ISETP.GE.U32.AND.EX P0, PT, R2, UR4, PT, P0 ;  /* 0x0000000402007c0c */ /* 0x000fe2000bf06100 */
[----:B--2---:R-:W-:-:S08]  /*1670*/  DADD R14, R14, R16 ;  /* 0x000000000e0e7229 */ /* 0x004fd00000000010 */
[----:B---3--:R-:W-:-:S08]  /*1680*/  DADD R14, R18, R14 ;  /* 0x00000000120e7229 */ /* 0x008fd0000000000e */
[----:B----4-:R-:W-:-:S08]  /*1690*/  DADD R10, R10, R14 ;  /* 0x000000000a0a7229 */ /* 0x010fd0000000000e */
[----:B-----5:R-:W-:-:S08]  /*16a0*/  DADD R6, R6, R10 ;  /* 0x0000000006067229 */ /* 0x020fd0000000000a */
[----:B------:R-:W-:-:S08]  /*16b0*/  DADD R4, R4, R6 ;  /* 0x0000000004047229 */ /* 0x000fd00000000006 */
[----:B------:R-:W-:Y:S01]  /*16c0*/  DADD R8, R8, R4 ;  /* 0x0000000008087229 */ /* 0x000fe20000000004 */
[----:B------:R-:W-:Y:S10]  /*16d0*/  @!P0 BRA `(.L_x_46) ;  /* 0x0000000c001c8947 */ /* 0x000ff40003800000 */
[----:B------:R-:W-:Y:S01]  /*16e0*/  UIADD3 UR7, UP0, UPT, UR5, UR9, URZ ;  /* 0x0000000905077290 */ /* 0x000fe2000ff1e0ff */
[----:B------:R-:W-:Y:S01]  /*16f0*/  IADD3 R23, P1, PT, R12, -0xe00, RZ ;  /* 0xfffff2000c177810 */ /* 0x000fe20007f3e0ff */
[----:B------:R-:W0:Y:S01]  /*1700*/  LDCU.64 UR12, c[0x0][0x380] ;  /* 0x00007000ff0c77ac */ /* 0x000e220008000a00 */
[----:B------:R-:W-:Y:S02]  /*1710*/  LOP3.LUT R5, RZ, R0, RZ, 0x33, !PT ;  /* 0x00000000ff057212 */ /* 0x000fe400078e33ff */
[----:B------:R-:W-:Y:S01]  /*1720*/  IADD3.X R22, PT, PT, R3, -0x1, RZ, P1, !PT ;  /* 0xffffffff03167810 */ /* 0x000fe20000ffe4ff */
[----:B------:R-:W-:Y:S01]  /*1730*/  UIADD3.X UR8, UPT, UPT, URZ, UR4, URZ, UP0, !UPT ;  /* 0x00000004ff087290 */ /* 0x000fe200087fe4ff */
[----:B------:R-:W-:Y:S01]  /*1740*/  ISETP.LT.U32.AND P0, PT, R23, UR7, PT ;  /* 0x0000000717007c0c */ /* 0x000fe2000bf01070 */
[----:B------:R-:W-:Y:S01]  /*1750*/  UMOV UR6, UR5 ;  /* 0x0000000500067c82 */ /* 0x000fe20008000000 */
[----:B------:R-:W-:Y:S01]  /*1760*/  IADD3 R7, P2, PT, R0, UR7, RZ ;  /* 0x0000000700077c10 */ /* 0x000fe2000ff5e0ff */
[----:B------:R-:W-:Y:S01]  /*1770*/  UMOV UR4, URZ ;  /* 0x000000ff00047c82 */ /* 0x000fe20008000000 */
[----:B------:R-:W-:Y:S01]  /*1780*/  IADD3 R5, PT, PT, R12, -UR5, R5 ;  /* 0x800000050c057c10 */ /* 0x000fe2000fffe005 */
[----:B------:R-:W-:Y:S01]  /*1790*/  IMAD.U32 R11, RZ, RZ, UR8 ;  /* 0x00000008ff0b7e24 */ /* 0x000fe2000f8e00ff */
[----:B------:R-:W-:Y:S01]  /*17a0*/  UMOV UR10, UR8 ;  /* 0x00000008000a7c82 */ /* 0x000fe20008000000 */
[----:B------:R-:W-:-:S03]  /*17b0*/  IMAD.X R0, RZ, RZ, UR8, P2 ;  /* 0x00000008ff007e24 */ /* 0x000fc600090e06ff */
[----:B------:R-:W-:Y:S02]  /*17c0*/  ISETP.GT.U32.AND.EX P0, PT, R11, R22, PT, P0 ;  /* 0x000000160b00720c */ /* 0x000fe40003f04100 */
[----:B0-----:R-:W-:-:S04]  /*17d0*/  LEA R6, P1, R7, UR12, 0x3 ;  /* 0x0000000c07067c11 */ /* 0x001fc8000f8218ff */
[----:B------:R-:W-:Y:S02]  /*17e0*/  IADD3 R6, P2, PT, R6, 0x8000, RZ ;  /* 0x0000800006067810 */ /* 0x000fe40007f5e0ff */
[----:B------:R-:W-:Y:S01]  /*17f0*/  LEA.HI.X R7, R7, UR13, R0, 0x3, P1 ;  /* 0x0000000d07077c11 */ /* 0x000fe200088f1c00 */
[----:B------:R-:W-:Y:S01]  /*1800*/  VIADD R0, R5, -UR9 ;  /* 0x8000000905007c36 */ /* 0x000fe20008000000 */
[----:B------:R-:W-:-:S03]  /*1810*/  UMOV UR9, UR7 ;  /* 0x0000000700097c82 */ /* 0x000fc60008000000 */
[----:B------:R-:W-:Y:S01]  /*1820*/  IMAD.X R7, RZ, RZ, R7, P2 ;  /* 0x000000ffff077224 */ /* 0x000fe200010e0607 */
[----:B------:R-:W-:Y:S06]  /*1830*/  @P0 BRA `(.L_x_47) ;  /* 0x0000000000b80947 */ /* 0x000fec0003800000 */
[----:B------:R-:W0:Y:S01]  /*1840*/  LDC.64 R2, c[0x0][0x3b8] ;  /* 0x0000ee00ff027b82 */ /* 0x000e220000000a00 */
[----:B------:R-:W1:Y:S01]  /*1850*/  LDCU UR11, c[0x0][0x3c0] ;  /* 0x00007800ff0b77ac */ /* 0x000e620008000800 */
[----:B------:R-:W2:Y:S01]  /*1860*/  LDCU.64 UR12, c[0x0][0x380] ;  /* 0x00007000ff0c77ac */ /* 0x000ea20008000a00 */
[----:B------:R-:W-:Y:S01]  /*1870*/  NOP ;  /* 0x0000000000007918 */ /* 0x000fe20000000000 */
.L_x_48:
[----:B------:R-:W3:Y:S02]  /*1880*/  S2R R4, SR_TID.X ;  /* 0x0000000000047919 */ /* 0x000ee40000002100 */
[----:B---3--:R-:W-:-:S05]  /*1890*/  IADD3 R4, P0, PT, R4, UR7, RZ ;  /* 0x0000000704047c10 */ /* 0x008fca000ff1e0ff */
[----:B------:R-:W-:Y:S01]  /*18a0*/  IMAD.X R5, RZ, RZ, UR8, P0 ;  /* 0x00000008ff057e24 */ /* 0x000fe200080e06ff */
[----:B--2---:R-:W-:-:S04]  /*18b0*/  LEA R24, P0, R4, UR12, 0x3 ;  /* 0x0000000c04187c11 */ /* 0x004fc8000f8018ff */
[----:B------:R-:W-:-:S05]  /*18c0*/  LEA.HI.X R25, R4, UR13, R5, 0x3, P0 ;  /* 0x0000000d04197c11 */ /* 0x000fca00080f1c05 */
[----:B------:R-:W2:Y:S04]  /*18d0*/  LDG.E.64 R12, desc[UR16][R24.64] ;  /* 0x00000010180c7981 */ /* 0x000ea8000c1e1b00 */
[----:B------:R-:W3:Y:S04]  /*18e0*/  LDG.E.64 R14, desc[UR16][R24.64+0x1000] ;  /* 0x00100010180e7981 */ /* 0x000ee8000c1e1b00 */
[----:B------:R-:W4:Y:S04]  /*18f0*/  LDG.E.64 R16, desc[UR16][R24.64+0x2000] ;  /* 0x0020001018107981 */ /* 0x000f28000c1e1b00 */
[----:B------:R-:W5:Y:S04]  /*1900*/  LDG.E.64 R18, desc[UR16][R24.64+0x3000] ;  /* 0x0030001018127981 */ /* 0x000f68000c1e1b00 */
[----:B------:R-:W5:Y:S04]  /*1910*/  LDG.E.64 R20, desc[UR16][R24.64+0x4000] ;  /* 0x0040001018147981 */ /* 0x000f68000c1e1b00 */
[----:B------:R-:W5:Y:S04]  /*1920*/  LDG.E.64 R4, desc[UR16][R24.64+0x5000] ;  /* 0x0050001018047981 */ /* 0x000f68000c1e1b00 */
[----:B------:R-:W5:Y:S01]  /*1930*/  LDG.E.64 R10, desc[UR16][R24.64+0x6000] ;  /* 0x00600010180a7981 */ /* 0x000f62000c1e1b00 */
[----:B-1----:R-:W-:-:S04]  /*1940*/  UIMAD UR14, UR11, 0xe00, URZ ;  /* 0x00000e000b0e78a4 */ /* 0x002fc8000f8e02ff */
[----:B------:R-:W-:Y:S02]  /*1950*/  USHF.R.S32.HI UR15, URZ, 0x1f, UR14 ;  /* 0x0000001fff0f7899 */ /* 0x000fe4000801140e */
[----:B------:R-:W-:-:S04]  /*1960*/  UIADD3 UR5, UP0, UPT, UR14, UR9, URZ ;  /* 0x000000090e057290 */ /* 0x000fc8000ff1e0ff */
[----:B------:R-:W-:Y:S01]  /*1970*/  UIADD3.X UR6, UPT, UPT, UR15, UR10, URZ, UP0, !UPT ;  /* 0x0000000a0f067290 */ /* 0x000fe200087fe4ff */
[----:B--2---:R-:W-:-:S08]  /*1980*/  DADD R12, R12, R8 ;  /* 0x000000000c0c7229 */ /* 0x004fd00000000008 */
[----:B---3--:R-:W-:-:S08]  /*1990*/  DADD R12, R14, R12 ;  /* 0x000000000e0c7229 */ /* 0x008fd0000000000c */
[----:B----4-:R-:W-:-:S08]  /*19a0*/  DADD R12, R16, R12 ;  /* 0x00000000100c7229 */ /* 0x010fd0000000000c */
[----:B-----5:R-:W-:-:S08]  /*19b0*/  DADD R12, R18, R12 ;  /* 0x00000000120c7229 */ /* 0x020fd0000000000c */
[----:B------:R-:W-:Y:S01]  /*19c0*/  DADD R20, R20, R12 ;  /* 0x0000000014147229 */ /* 0x000fe2000000000c */
[----:B0-----:R-:W-:-:S05]  /*19d0*/  IMAD.MOV.U32 R12, RZ, RZ, R2 ;  /* 0x000000ffff0c7224 */ /* 0x001fca00078e0002 */
[----:B------:R-:W-:Y:S02]  /*19e0*/  IADD3 R8, P1, PT, R12, -UR7, RZ ;  /* 0x800000070c087c10 */ /* 0x000fe4000ff3e0ff */
[----:B------:R-:W-:Y:S02]  /*19f0*/  DADD R4, R4, R20 ;  /* 0x0000000004047229 */ /* 0x000fe40000000014 */
[----:B------:R-:W-:Y:S02]  /*1a00*/  ISETP.GE.U32.AND P0, PT, R8, UR14, PT ;  /* 0x0000000e08007c0c */ /* 0x000fe4000bf06070 */
[----:B------:R-:W-:-:S04]  /*1a10*/  IADD3.X R8, PT, PT, R3, ~UR8, RZ, P1, !PT ;  /* 0x8000000803087c10 */ /* 0x000fc80008ffe4ff */
[----:B------:R-:W-:Y:S01]  /*1a20*/  ISETP.GE.U32.AND.EX P0, PT, R8, UR15, PT, P0 ;  /* 0x0000000f08007c0c */ /* 0x000fe2000bf06100 */
[----:B------:R-:W-:-:S12]  /*1a30*/  DADD R8, R10, R4 ;  /* 0x000000000a087229 */ /* 0x000fd80000000004 */
[----:B------:R-:W-:Y:S05]  /*1a40*/  @!P0 BRA `(.L_x_46) ;  /* 0x0000000800408947 */ /* 0x000fea0003800000 */
[----:B------:R-:W-:Y:S02]  /*1a50*/  UIADD3 UR7, UP0, UPT, UR14, UR7, URZ ;  /* 0x000000070e077290 */ /* 0x000fe4000ff1e0ff */
[----:B------:R-:W-:Y:S01]  /*1a60*/  IMAD.U32 R5, RZ, RZ, UR14 ;  /* 0x0000000eff057e24 */ /* 0x000fe2000f8e00ff */
[----:B------:R-:W-:Y:S01]  /*1a70*/  UIADD3 UR4, UPT, UPT, UR4, 0x1, URZ ;  /* 0x0000000104047890 */ /* 0x000fe2000fffe0ff */
[----:B------:R-:W-:Y:S01]  /*1a80*/  VIADD R0, R0, -UR14 ;  /* 0x8000000e00007c36 */ /* 0x000fe20008000000 */
[----:B------:R-:W-:Y:S01]  /*1a90*/  UIADD3.X UR8, UPT, UPT, UR15, UR8, URZ, UP0, !UPT ;  /* 0x000000080f087290 */ /* 0x000fe200087fe4ff */
[----:B------:R-:W-:Y:S01]  /*1aa0*/  IMAD.WIDE R6, R5, 0x8, R6 ;  /* 0x0000000805067825 */ /* 0x000fe200078e0206 */
[----:B------:R-:W-:Y:S01]  /*1ab0*/  ISETP.LT.U32.AND P0, PT, R23, UR7, PT ;  /* 0x0000000717007c0c */ /* 0x000fe2000bf01070 */
[----:B------:R-:W-:Y:S01]  /*1ac0*/  UMOV UR9, UR5 ;  /* 0x0000000500097c82 */ /* 0x000fe20008000000 */
[----:B------:R-:W-:Y:S02]  /*1ad0*/  UMOV UR10, UR6 ;  /* 0x00000006000a7c82 */ /* 0x000fe40008000000 */
[----:B------:R-:W-:-:S05]  /*1ae0*/  IMAD.U32 R11, RZ, RZ, UR8 ;  /* 0x00000008ff0b7e24 */ /* 0x000fca000f8e00ff */
[----:B------:R-:W-:-:S13]  /*1af0*/  ISETP.GT.U32.AND.EX P0, PT, R11, R22, PT, P0 ;  /* 0x000000160b00720c */ /* 0x000fda0003f04100 */
[----:B------:R-:W-:Y:S05]  /*1b00*/  @!P0 BRA `(.L_x_48) ;  /* 0xfffffffc005c8947 */ /* 0x000fea000383ffff */
[----:B------:R-:W-:-:S05]  /*1b10*/  UMOV UR6, UR14 ;  /* 0x0000000e00067c82 */ /* 0x000fca0008000000 */
.L_x_47:
[----:B------:R-:W0:Y:S01]  /*1b20*/  S2R R11, SR_TID.X ;  /* 0x00000000000b7919 */ /* 0x000e220000002100 */
[C---:B------:R-:W-:Y:S01]  /*1b30*/  VIADD R2, R12.reuse, -UR7 ;  /* 0x800000070c027c36 */ /* 0x040fe20008000000 */
[----:B------:R-:W-:Y:S01]  /*1b40*/  ISETP.LE.U32.AND P1, PT, R12, UR7, PT ;  /* 0x000000070c007c0c */ /* 0x000fe2000bf23070 */
[----:B------:R-:W-:Y:S01]  /*1b50*/  IMAD.U32 R4, RZ, RZ, UR8 ;  /* 0x00000008ff047e24 */ /* 0x000fe2000f8e00ff */
[----:B------:R-:W-:Y:S02]  /*1b60*/  BSSY.RECONVERGENT B1, `(.L_x_46) ;  /* 0x000007e000017945 */ /* 0x000fe40003800200 */
[----:B0-----:R-:W-:-:S04]  /*1b70*/  ISETP.GE.AND P0, PT, R11, R2, PT ;  /* 0x000000020b00720c */ /* 0x001fc80003f06270 */
[----:B------:R-:W-:-:S13]  /*1b80*/  ISETP.GE.U32.OR.EX P0, PT, R4, R3, P0, P1 ;  /* 0x000000030400720c */ /* 0x000fda0000706510 */
[----:B------:R-:W-:Y:S05]  /*1b90*/  @P0 BRA `(.L_x_49) ;  /* 0x0000000400e80947 */ /* 0x000fea0003800000 */
[----:B------:R-:W-:Y:S01]  /*1ba0*/  UIMAD UR5, UR18, 0xe00, URZ ;  /* 0x00000e00120578a4 */ /* 0x000fe2000f8e02ff */
[----:B------:R-:W-:Y:S01]  /*1bb0*/  LOP3.LUT R3, RZ, R11, RZ, 0x33, !PT ;  /* 0x0000000bff037212 */ /* 0x000fe200078e33ff */
[----:B------:R-:W-:Y:S01]  /*1bc0*/  UIMAD UR14, UR4, UR11, URZ ;  /* 0x0000000b040e72a4 */ /* 0x000fe2000f8e02ff */
[----:B------:R-:W-:Y:S01]  /*1bd0*/  BSSY.RECONVERGENT B2, `(.L_x_50) ;  /* 0x0000035000027945 */ /* 0x000fe20003800200 */
[----:B------:R-:W-:Y:S01]  /*1be0*/  UIADD3 UR5, UPT, UPT, UR5, UR6, URZ ;  /* 0x0000000605057290 */ /* 0x000fe2000fffe0ff */
[----:B------:R-:W-:-:S03]  /*1bf0*/  IMAD.MOV.U32 R2, RZ, RZ, R11 ;  /* 0x000000ffff027224 */ /* 0x000fc600078e000b */
[----:B------:R-:W-:Y:S02]  /*1c00*/  IMAD.U32 R5, RZ, RZ, UR14 ;  /* 0x0000000eff057e24 */ /* 0x000fe4000f8e00ff */
[----:B------:R-:W-:-:S05]  /*1c10*/  IADD3 R12, PT, PT, R12, -UR5, R3 ;  /* 0x800000050c0c7c10 */ /* 0x000fca000fffe003 */
[----:B------:R-:W-:-:S05]  /*1c20*/  IMAD R12, R5, -0xe00, R12 ;  /* 0xfffff200050c7824 */ /* 0x000fca00078e020c */
[C---:B------:R-:W-:Y:S02]  /*1c30*/  ISETP.GE.U32.AND P1, PT, R12.reuse, 0x1e00, PT ;  /* 0x00001e000c00780c */ /* 0x040fe40003f26070 */
[----:B------:R-:W-:-:S04]  /*1c40*/  LEA.HI R3, R12, 0x1, RZ, 0x17 ;  /* 0x000000010c037811 */ /* 0x000fc800078fb8ff */
[----:B------:R-:W-:-:S04]  /*1c50*/  LOP3.LUT R4, R3, 0xf, RZ, 0xc0, !PT ;  /* 0x0000000f03047812 */ /* 0x000fc800078ec0ff */
[----:B------:R-:W-:-:S03]  /*1c60*/  ISETP.NE.AND P0, PT, R4, RZ, PT ;  /* 0x000000ff0400720c */ /* 0x000fc60003f05270 */
[----:B------:R-:W-:Y:S10]  /*1c70*/  @!P1 BRA `(.L_x_51) ;  /* 0x0000000000a89947 */ /* 0x000ff40003800000 */
[----:B------:R-:W-:-:S04]  /*1c80*/  LEA.HI R2, R0, 0x1, RZ, 0x17 ;  /* 0x0000000100027811 */ /* 0x000fc800078fb8ff */
[----:B------:R-:W-:Y:S01]  /*1c90*/  LOP3.LUT R5, R2, 0xfffff0, RZ, 0xc0, !PT ;  /* 0x00fffff002057812 */ /* 0x000fe200078ec0ff */
[----:B------:R-:W-:-:S04]  /*1ca0*/  IMAD.MOV.U32 R2, RZ, RZ, R11 ;  /* 0x000000ffff027224 */ /* 0x000fc800078e000b */
[----:B------:R-:W-:-:S07]  /*1cb0*/  IMAD.MOV R5, RZ, RZ, -R5 ;  /* 0x000000ffff057224 */ /* 0x000fce00078e0a05 */
.L_x_52:
[----:B------:R-:W2:Y:S04]  /*1cc0*/  LDG.E.64 R20, desc[UR16][R6.64+-0x8000] ;  /* 0xff80001006147981 */ /* 0x000ea8000c1e1b00 */
[----:B------:R-:W3:Y:S04]  /*1cd0*/  LDG.E.64 R18, desc[UR16][R6.64+-0x7000] ;  /* 0xff90001006127981 */ /* 0x000ee8000c1e1b00 */
[----:B------:R-:W4:Y:S04]  /*1ce0*/  LDG.E.64 R16, desc[UR16][R6.64+-0x6000] ;  /* 0xffa0001006107981 */ /* 0x000f28000c1e1b00 */
[----:B------:R-:W5:Y:S04]  /*1cf0*/  LDG.E.64 R14, desc[UR16][R6.64+-0x5000] ;  /* 0xffb00010060e7981 */ /* 0x000f68000c1e1b00 */
[----:B------:R-:W5:Y:S04]  /*1d00*/  LDG.E.64 R12, desc[UR16][R6.64+-0x4000] ;  /* 0xffc00010060c7981 */ /* 0x000f68000c1e1b00 */
[----:B------:R-:W5:Y:S04]  /*1d10*/  LDG.E.64 R10, desc[UR16][R6.64+-0x3000] ;  /* 0xffd00010060a7981 */ /* 0x000f68000c1e1b00 */
[----:B------:R-:W5:Y:S04]  /*1d20*/  LDG.E.64 R24, desc[UR16][R6.64+-0x2000] ;  /* 0xffe0001006187981 */ /* 0x000f68000c1e1b00 */
[----:B------:R-:W5:Y:S01]  /*1d30*/  LDG.E.64 R22, desc[UR16][R6.64+-0x1000] ;  /* 0xfff0001006167981 */ /* 0x000f62000c1e1b00 */
[----:B--2---:R-:W-:-:S03]  /*1d40*/  DADD R20, R20, R8 ;  /* 0x0000000014147229 */ /* 0x004fc60000000008 */
[----:B------:R-:W2:Y:S05]  /*1d50*/  LDG.E.64 R8, desc[UR16][R6.64] ;  /* 0x0000001006087981 */ /* 0x000eaa000c1e1b00 */
[----:B---3--:R-:W-:Y:S02]  /*1d60*/  DADD R18, R20, R18 ;  /* 0x0000000014127229 */ /* 0x008fe40000000012 */
[----:B------:R-:W3:Y:S06]  /*1d70*/  LDG.E.64 R20, desc[UR16][R6.64+0x1000] ;  /* 0x0010001006147981 */ /* 0x000eec000c1e1b00 */
[----:B----4-:R-:W-:-:S02]  /*1d80*/  DADD R16, R18, R16 ;  /* 0x0000000012107229 */ /* 0x010fc40000000010 */
[----:B------:R-:W4:Y:S06]  /*1d90*/  LDG.E.64 R18, desc[UR16][R6.64+0x2000] ;  /* 0x0020001006127981 */ /* 0x000f2c000c1e1b00 */
[----:B-----5:R-:W-:Y:S02]  /*1da0*/  DADD R14, R16, R14 ;  /* 0x00000000100e7229 */ /* 0x020fe4000000000e */
[----:B------:R-:W5:Y:S06]  /*1db0*/  LDG.E.64 R16, desc[UR16][R6.64+0x3000] ;  /* 0x0030001006107981 */ /* 0x000f6c000c1e1b00 */
[----:B------:R-:W-:-:S02]  /*1dc0*/  DADD R12, R14, R12 ;  /* 0x000000000e0c7229 */ /* 0x000fc4000000000c */
[----:B------:R-:W5:Y:S06]  /*1dd0*/  LDG.E.64 R14, desc[UR16][R6.64+0x4000] ;  /* 0x00400010060e7981 */ /* 0x000f6c000c1e1b00 */
[----:B------:R-:W-:Y:S02]  /*1de0*/  DADD R10, R12, R10 ;  /* 0x000000000c0a7229 */ /* 0x000fe4000000000a */
[----:B------:R-:W5:Y:S06]  /*1df0*/  LDG.E.64 R12, desc[UR16][R6.64+0x5000] ;  /* 0x00500010060c7981 */ /* 0x000f6c000c1e1b00 */
[----:B------:R-:W-:-:S02]  /*1e00*/  DADD R24, R10, R24 ;  /* 0x000000000a187229 */ /* 0x000fc40000000018 */
[----:B------:R-:W5:Y:S06]  /*1e10*/  LDG.E.64 R10, desc[UR16][R6.64+0x6000] ;  /* 0x00600010060a7981 */ /* 0x000f6c000c1e1b00 */
[----:B------:R-:W-:Y:S02]  /*1e20*/  DADD R22, R24, R22 ;  /* 0x0000000018167229 */ /* 0x000fe40000000016 */
[----:B------:R0:W5:Y:S01]  /*1e30*/  LDG.E.64 R24, desc[UR16][R6.64+0x7000] ;  /* 0x0070001006187981 */ /* 0x000162000c1e1b00 */
        /* <DEDUP_REMOVED lines=8> */
[----:B-----5:R-:W-:-:S08]  /*1ec0*/  DADD R8, R8, R16 ;  /* 0x0000000008087229 */ /* 0x020fd00000000010 */
[----:B------:R-:W-:-:S08]  /*1ed0*/  DADD R8, R8, R14 ;  /* 0x0000000008087229 */ /* 0x000fd0000000000e */
[----:B------:R-:W-:-:S08]  /*1ee0*/  DADD R8, R8, R12 ;  /* 0x0000000008087229 */ /* 0x000fd0000000000c */
[----:B------:R-:W-:-:S08]  /*1ef0*/  DADD R8, R8, R10 ;  /* 0x0000000008087229 */ /* 0x000fd0000000000a */
[----:B------:R-:W-:Y:S01]  /*1f00*/  DADD R8, R8, R24 ;  /* 0x0000000008087229 */ /* 0x000fe20000000018 */
[----:B------:R-:W-:Y:S10]  /*1f10*/  @P1 BRA `(.L_x_52) ;  /* 0xfffffffc00681947 */ /* 0x000ff4000383ffff */
.L_x_51:
[----:B------:R-:W-:Y:S05]  /*1f20*/  BSYNC.RECONVERGENT B2 ;  /* 0x0000000000027941 */ /* 0x000fea0003800200 */
.L_x_50:
[----:B------:R-:W-:Y:S05]  /*1f30*/  @!P0 BRA `(.L_x_49) ;  /* 0x0000000400008947 */ /* 0x000fea0003800000 */
[----:B------:R-:W-:Y:S01]  /*1f40*/  ISETP.GE.U32.AND P1, PT, R4, 0x8, PT ;  /* 0x000000080400780c */ /* 0x000fe20003f26070 */
[----:B------:R-:W-:Y:S01]  /*1f50*/  BSSY.RECONVERGENT B2, `(.L_x_53) ;  /* 0x0000019000027945 */ /* 0x000fe20003800200 */
[----:B------:R-:W-:-:S04]  /*1f60*/  LOP3.LUT R24, R3, 0x7, RZ, 0xc0, !PT ;  /* 0x0000000703187812 */ /* 0x000fc800078ec0ff */
[----:B------:R-:W-:-:S07]  /*1f70*/  ISETP.NE.AND P0, PT, R24, RZ, PT ;  /* 0x000000ff1800720c */ /* 0x000fce0003f05270 */
[----:B------:R-:W-:Y:S06]  /*1f80*/  @!P1 BRA `(.L_x_54) ;  /* 0x0000000000549947 */ /* 0x000fec0003800000 */
[----:B------:R-:W-:-:S05]  /*1f90*/  IADD3 R4, P1, PT, R2, UR7, RZ ;  /* 0x0000000702047c10 */ /* 0x000fca000ff3e0ff */
[----:B------:R-:W-:Y:S01]  /*1fa0*/  IMAD.X R5, RZ, RZ, UR8, P1 ;  /* 0x00000008ff057e24 */ /* 0x000fe200088e06ff */
[----:B------:R-:W-:-:S04]  /*1fb0*/  LEA R20, P1, R4, UR12, 0x3 ;  /* 0x0000000c04147c11 */ /* 0x000fc8000f8218ff */
[----:B------:R-:W-:-:S05]  /*1fc0*/  LEA.HI.X R21, R4, UR13, R5, 0x3, P1 ;  /* 0x0000000d04157c11 */ /* 0x000fca00088f1c05 */
        /* <DEDUP_REMOVED lines=8> */
[----:B------:R-:W-:Y:S01]  /*2050*/  VIADD R2, R2, 0x1000 ;  /* 0x0000100002027836 */ /* 0x000fe20000000000 */
[----:B--2---:R-:W-:-:S08]  /*2060*/  DADD R22, R8, R22 ;  /* 0x0000000008167229 */ /* 0x004fd00000000016 */
[----:B---3--:R-:W-:-:S08]  /*2070*/  DADD R16, R22, R16 ;  /* 0x0000000016107229 */ /* 0x008fd00000000010 */
[----:B----4-:R-:W-:-:S08]  /*2080*/  DADD R14, R16, R14 ;  /* 0x00000000100e7229 */ /* 0x010fd0000000000e */
[----:B-----5:R-:W-:-:S08]  /*2090*/  DADD R12, R14, R12 ;  /* 0x000000000e0c7229 */ /* 0x020fd0000000000c */
[----:B------:R-:W-:-:S08]  /*20a0*/  DADD R10, R12, R10 ;  /* 0x000000000c0a7229 */ /* 0x000fd0000000000a */
[----:B------:R-:W-:-:S08]  /*20b0*/  DADD R6, R10, R6 ;  /* 0x000000000a067229 */ /* 0x000fd00000000006 */
[----:B------:R-:W-:-:S08]  /*20c0*/  DADD R4, R6, R4 ;  /* 0x0000000006047229 */ /* 0x000fd00000000004 */
[----:B------:R-:W-:-:S11]  /*20d0*/  DADD R8, R4, R18 ;  /* 0x0000000004087229 */ /* 0x000fd60000000012 */
.L_x_54:
[----:B------:R-:W-:Y:S05]  /*20e0*/  BSYNC.RECONVERGENT B2 ;  /* 0x0000000000027941 */ /* 0x000fea0003800200 */
.L_x_53:
[----:B------:R-:W-:Y:S05]  /*20f0*/  @!P0 BRA `(.L_x_49) ;  /* 0x0000000000908947 */ /* 0x000fea0003800000 */
[----:B------:R-:W-:Y:S01]  /*2100*/  ISETP.GE.U32.AND P1, PT, R24, 0x4, PT ;  /* 0x000000041800780c */ /* 0x000fe20003f26070 */
[----:B------:R-:W-:Y:S01]  /*2110*/  BSSY.RECONVERGENT B2, `(.L_x_55) ;  /* 0x0000010000027945 */ /* 0x000fe20003800200 */
[----:B------:R-:W-:-:S11]  /*2120*/  LOP3.LUT P0, RZ, R3, 0x3, RZ, 0xc0, !PT ;  /* 0x0000000303ff7812 */ /* 0x000fd6000780c0ff */
[----:B------:R-:W-:Y:S05]  /*2130*/  @!P1 BRA `(.L_x_56) ;  /* 0x0000000000349947 */ /* 0x000fea0003800000 */
[----:B------:R-:W-:-:S05]  /*2140*/  IADD3 R3, P1, PT, R2, UR7, RZ ;  /* 0x0000000702037c10 */ /* 0x000fca000ff3e0ff */
[----:B------:R-:W-:Y:S01]  /*2150*/  IMAD.X R6, RZ, RZ, UR8, P1 ;  /* 0x00000008ff067e24 */ /* 0x000fe200088e06ff */
[----:B------:R-:W-:-:S04]  /*2160*/  LEA R4, P1, R3, UR12, 0x3 ;  /* 0x0000000c03047c11 */ /* 0x000fc8000f8218ff */
[----:B------:R-:W-:-:S05]  /*2170*/  LEA.HI.X R5, R3, UR13, R6, 0x3, P1 ;  /* 0x0000000d03057c11 */ /* 0x000fca00088f1c06 */
[----:B------:R-:W2:Y:S04]  /*2180*/  LDG.E.64 R6, desc[UR16][R4.64] ;  /* 0x0000001004067981 */ /* 0x000ea8000c1e1b00 */
[----:B------:R-:W3:Y:S04]  /*2190*/  LDG.E.64 R10, desc[UR16][R4.64+0x1000] ;  /* 0x00100010040a7981 */ /* 0x000ee8000c1e1b00 */
[----:B------:R-:W4:Y:S04]  /*21a0*/  LDG.E.64 R12, desc[UR16][R4.64+0x2000] ;  /* 0x00200010040c7981 */ /* 0x000f28000c1e1b00 */
[----:B------:R-:W5:Y:S01]  /*21b0*/  LDG.E.64 R14, desc[UR16][R4.64+0x3000] ;  /* 0x00300010040e7981 */ /* 0x000f62000c1e1b00 */
[----:B------:R-:W-:Y:S01]  /*21c0*/  VIADD R2, R2, 0x800 ;  /* 0x0000080002027836 */ /* 0x000fe20000000000 */
[----:B--2---:R-:W-:-:S08]  /*21d0*/  DADD R6, R8, R6 ;  /* 0x0000000008067229 */ /* 0x004fd00000000006 */
[----:B---3--:R-:W-:-:S08]  /*21e0*/  DADD R6, R6, R10 ;  /* 0x0000000006067229 */ /* 0x008fd0000000000a */
[----:B----4-:R-:W-:-:S08]  /*21f0*/  DADD R6, R6, R12 ;  /* 0x0000000006067229 */ /* 0x010fd0000000000c */
[----:B-----5:R-:W-:-:S11]  /*2200*/  DADD R8, R6, R14 ;  /* 0x0000000006087229 */ /* 0x020fd6000000000e */
.L_x_56:
[----:B------:R-:W-:Y:S05]  /*2210*/  BSYNC.RECONVERGENT B2 ;  /* 0x0000000000027941 */ /* 0x000fea0003800200 */
.L_x_55:
[----:B------:R-:W-:Y:S05]  /*2220*/  @!P0 BRA `(.L_x_49) ;  /* 0x0000000000448947 */ /* 0x000fea0003800000 */
[----:B------:R-:W-:Y:S02]  /*2230*/  LOP3.LUT R0, R0, 0xffff, RZ, 0xc0, !PT ;  /* 0x0000ffff00007812 */ /* 0x000fe400078ec0ff */
[----:B------:R-:W-:Y:S02]  /*2240*/  IADD3 R2, P0, PT, R2, UR9, RZ ;  /* 0x0000000902027c10 */ /* 0x000fe4000ff1e0ff */
[----:B------:R-:W-:Y:S02]  /*2250*/  LEA.HI R0, R0, 0x1, RZ, 0x17 ;  /* 0x0000000100007811 */ /* 0x000fe400078fb8ff */
[----:B------:R-:W-:Y:S01]  /*2260*/  LEA R4, P1, R2, UR12, 0x3 ;  /* 0x0000000c02047c11 */ /* 0x000fe2000f8218ff */
[----:B------:R-:W-:Y:S01]  /*2270*/  IMAD.X R5, RZ, RZ, UR10, P0 ;  /* 0x0000000aff057e24 */ /* 0x000fe200080e06ff */
[----:B------:R-:W-:-:S04]  /*2280*/  LOP3.LUT R0, R0, 0x3, RZ, 0xc0, !PT ;  /* 0x0000000300007812 */ /* 0x000fc800078ec0ff */
[----:B------:R-:W-:Y:S01]  /*2290*/  LEA.HI.X R5, R2, UR13, R5, 0x3, P1 ;  /* 0x0000000d02057c11 */ /* 0x000fe200088f1c05 */
[----:B------:R-:W-:-:S07]  /*22a0*/  IMAD.MOV R0, RZ, RZ, -R0 ;  /* 0x000000ffff007224 */ /* 0x000fce00078e0a00 */
.L_x_57:
[----:B------:R-:W-:Y:S02]  /*22b0*/  IMAD.MOV.U32 R2, RZ, RZ, R4 ;  /* 0x000000ffff027224 */ /* 0x000fe400078e0004 */
[----:B------:R-:W-:-:S06]  /*22c0*/  IMAD.MOV.U32 R3, RZ, RZ, R5 ;  /* 0x000000ffff037224 */ /* 0x000fcc00078e0005 */
[----:B------:R-:W2:Y:S01]  /*22d0*/  LDG.E.64 R2, desc[UR16][R2.64] ;  /* 0x0000001002027981 */ /* 0x000ea2000c1e1b00 */
[----:B------:R-:W-:Y:S01]  /*22e0*/  VIADD R0, R0, 0x1 ;  /* 0x0000000100007836 */ /* 0x000fe20000000000 */
[----:B------:R-:W-:-:S04]  /*22f0*/  IADD3 R4, P1, PT, R4, 0x1000, RZ ;  /* 0x0000100004047810 */ /* 0x000fc80007f3e0ff */
[----:B------:R-:W-:Y:S01]  /*2300*/  ISETP.NE.AND P0, PT, R0, RZ, PT ;  /* 0x000000ff0000720c */ /* 0x000fe20003f05270 */
[----:B------:R-:W-:Y:S01]  /*2310*/  IMAD.X R5, RZ, RZ, R5, P1 ;  /* 0x000000ffff057224 */ /* 0x000fe200008e0605 */
[----:B--2---:R-:W-:-:S11]  /*2320*/  DADD R8, R2, R8 ;  /* 0x0000000002087229 */ /* 0x004fd60000000008 */
[----:B------:R-:W-:Y:S05]  /*2330*/  @P0 BRA `(.L_x_57) ;  /* 0xfffffffc00dc0947 */ /* 0x000fea000383ffff */
.L_x_49:
[----:B------:R-:W-:Y:S05]  /*2340*/  BSYNC.RECONVERGENT B1 ;  /* 0x0000000000017941 */ /* 0x000fea0003800200 */
.L_x_46:
[----:B------:R-:W0:Y:S01]  /*2350*/  S2R R0, SR_LANEID ;  /* 0x0000000000007919 */ /* 0x000e220000000000 */
[----:B------:R-:W-:Y:S04]  /*2360*/  SHFL.DOWN PT, R2, R8, 0x1, 0x1f ;  /* 0x08201f0008027f89 */ /* 0x000fe800000e0000 */
[----:B------:R-:W1:Y:S01]  /*2370*/  SHFL.DOWN PT, R3, R9, 0x1, 0x1f ;  /* 0x08201f0009037f89 */ /* 0x000e6200000e0000 */
[----:B------:R-:W2:Y:S01]  /*2380*/  S2R R11, SR_TID.X ;  /* 0x00000000000b7919 */ /* 0x000ea20000002100 */
        /* <DEDUP_REMOVED lines=20> */
[----:B------:R-:W-:Y:S02]  /*24d0*/  @!P1 MOV R7, 0x400 ;  /* 0x0000040000079802 */ /* 0x000fe40000000f00 */
[----:B--2---:R-:W-:Y:S01]  /*24e0*/  @!P1 SHF.R.U32.HI R6, RZ, 0x2, R11 ;  /* 0x00000002ff069819 */ /* 0x004fe2000001160b */
[----:B------:R-:W0:Y:S01]  /*24f0*/  SHFL.DOWN PT, R3, R9, 0x8, 0x1f ;  /* 0x09001f0009037f89 */ /* 0x000e2200000e0000 */
[----:B-1----:R-:W-:-:S02]  /*2500*/  @!P1 LEA R7, R10, R7, 0x18 ;  /* 0x000000070a079211 */ /* 0x002fc400078ec0ff */
[----:B------:R-:W-:-:S05]  /*2510*/  @!P1 LOP3.LUT R6, R6, 0xf8, RZ, 0xc0, !PT ;  /* 0x000000f806069812 */ /* 0x000fca00078ec0ff */
        /* <DEDUP_REMOVED lines=14> */
[----:B------:R-:W1:Y:S01]  /*2600*/  S2UR UR5, SR_CgaCtaId ;  /* 0x00000000000579c3 */ /* 0x000e620000008800 */
[----:B------:R-:W-:Y:S02]  /*2610*/  UMOV UR4, 0x400 ;  /* 0x0000040000047882 */ /* 0x000fe40000000000 */
[----:B-1----:R-:W-:-:S09]  /*2620*/  ULEA UR4, UR5, UR4, 0x18 ;  /* 0x0000000405047291 */ /* 0x002fd2000f8ec0ff */
[----:B0-----:R-:W0:Y:S04]  /*2630*/  LDS.64 R2, [UR4+0x18] ;  /* 0x00001804ff027984 */ /* 0x001e280008000a00 */
        /* <DEDUP_REMOVED lines=22> */
.L_x_45:
[----:B------:R-:W-:Y:S05]  /*27a0*/  BSYNC.RECONVERGENT B0 ;  /* 0x0000000000007941 */ /* 0x000fea0003800200 */
.L_x_30:
[----:B------:R-:W-:Y:S05]  /*27b0*/  @P0 EXIT ;  /* 0x000000000000094d */ /* 0x000fea0003800000 */
[----:B------:R-:W3:Y:S02]  /*27c0*/  LDCU.64 UR4, c[0x0][0x388] ;  /* 0x00007100ff0477ac */ /* 0x000ee40008000a00 */
[----:B---3--:R-:W-:-:S06]  /*27d0*/  UIMAD.WIDE.U32 UR4, UR18, 0x8, UR4 ;  /* 0x00000008120478a5 */ /* 0x008fcc000f8e0004 */
[----:B0-----:R-:W-:Y:S02]  /*27e0*/  IMAD.U32 R2, RZ, RZ, UR4 ;  /* 0x00000004ff027e24 */ /* 0x001fe4000f8e00ff */
[----:B--2---:R-:W-:-:S05]  /*27f0*/  IMAD.U32 R3, RZ, RZ, UR5 ;  /* 0x00000005ff037e24 */ /* 0x004fca000f8e00ff */
[----:B------:R-:W-:Y:S01]  /*2800*/  STG.E.64 desc[UR16][R2.64], R8 ;  /* 0x0000000802007986 */ /* 0x000fe2000c101b10 */
[----:B------:R-:W-:Y:S05]  /*2810*/  EXIT ;  /* 0x000000000000794d */ /* 0x000fea0003800000 */
.L_x_58:
        /* <DEDUP_REMOVED lines=14> */
.L_x_230:


//--------------------- .text._ZN3cub18CUB_300001_SM_10006detail6reduce28DeviceReduceSingleTileKernelINS2_10policy_hubIdyN4cuda3std3__44plusIdEEE10Policy1000EN6thrust24THRUST_300001_SM_1000_NS6detail15normal_iteratorINSD_10device_ptrIdEEEEPdyS9_ddNS7_10__identityEEEvT0_T1_T2_T3_T4_T6_ --------------------------
	.section	.text._ZN3cub18CUB_300001_SM_10006detail6reduce28DeviceReduceSingleTileKernelINS2_10policy_hubIdyN4cuda3std3__44plusIdEEE10Policy1000EN6thrust24THRUST_300001_SM_1000_NS6detail15normal_iteratorINSD_10device_ptrIdEEEEPdyS9_ddNS7_10__identityEEEvT0_T1_T2_T3_T4_T6_,"ax",@progbits
	.align	128
        .global         _ZN3cub18CUB_300001_SM_10006detail6reduce28DeviceReduceSingleTileKernelINS2_10policy_hubIdyN4cuda3std3__44plusIdEEE10Policy1000EN6thrust24THRUST_300001_SM_1000_NS6detail15normal_iteratorINSD_10device_ptrIdEEEEPdyS9_ddNS7_10__identityEEEvT0_T1_T2_T3_T4_T6_
        .type           _ZN3cub18CUB_300001_SM_10006detail6reduce28DeviceReduceSingleTileKernelINS2_10policy_hubIdyN4cuda3std3__44plusIdEEE10Policy1000EN6thrust24THRUST_300001_SM_1000_NS6detail15normal_iteratorINSD_10device_ptrIdEEEEPdyS9_ddNS7_10__identityEEEvT0_T1_T2_T3_T4_T6_,@function
        .size           _ZN3cub18CUB_300001_SM_10006detail6reduce28DeviceReduceSingleTileKernelINS2_10policy_hubIdyN4cuda3std3__44plusIdEEE10Policy1000EN6thrust24THRUST_300001_SM_1000_NS6detail15normal_iteratorINSD_10device_ptrIdEEEEPdyS9_ddNS7_10__identityEEEvT0_T1_T2_T3_T4_T6_,(.L_x_231 - _ZN3cub18CUB_300001_SM_10006detail6reduce28DeviceReduceSingleTileKernelINS2_10policy_hubIdyN4cuda3std3__44plusIdEEE10Policy1000EN6thrust24THRUST_300001_SM_1000_NS6detail15normal_iteratorINSD_10device_ptrIdEEEEPdyS9_ddNS7_10__identityEEEvT0_T1_T2_T3_T4_T6_)
        .other          _ZN3cub18CUB_300001_SM_10006detail6reduce28DeviceReduceSingleTileKernelINS2_10policy_hubIdyN4cuda3std3__44plusIdEEE10Policy1000EN6thrust24THRUST_300001_SM_1000_NS6detail15normal_iteratorINSD_10device_ptrIdEEEEPdyS9_ddNS7_10__identityEEEvT0_T1_T2_T3_T4_T6_,@"STO_CUDA_ENTRY STV_DEFAULT"
_ZN3cub18CUB_300001_SM_10006detail6reduce28DeviceReduceSingleTileKernelINS2_10policy_hubIdyN4cuda3std3__44plusIdEEE10Policy1000EN6thrust24THRUST_300001_SM_1000_NS6detail15normal_iteratorINSD_10device_ptrIdEEEEPdyS9_ddNS7_10__identityEEEvT0_T1_T2_T3_T4_T6_:
.text._ZN3cub18CUB_300001_SM_10006detail6reduce28DeviceReduceSingleTileKernelINS2_10policy_hubIdyN4cuda3std3__44plusIdEEE10Policy1000EN6thrust24THRUST_300001_SM_1000_NS6detail15normal_iteratorINSD_10device_ptrIdEEEEPdyS9_ddNS7_10__identityEEEvT0_T1_T2_T3_T4_T6_:
[----:B------:R-:W-:Y:S01]  /*0000*/  LDC R1, c[0x0][0x37c] ;  /* 0x0000df00ff017b82 */ /* 0x000fe20000000800 */
[----:B------:R-:W0:Y:S01]  /*0010*/  LDCU.64 UR4, c[0x0][0x390] ;  /* 0x00007200ff0477ac */ /* 0x000e220008000a00 */
[----:B------:R-:W1:Y:S01]  /*0020*/  LDCU.64 UR6, c[0x0][0x358] ;  /* 0x00006b00ff0677ac */ /* 0x000e620008000a00 */
[----:B0-----:R-:W-:Y:S02]  /*0030*/  IMAD.U32 R8, RZ, RZ, UR4 ;  /* 0x00000004ff087e24 */ /* 0x001fe4000f8e00ff */
[----:B------:R-:W-:-:S03]  /*0040*/  IMAD.U32 R9, RZ, RZ, UR5 ;  /* 0x00000005ff097e24 */ /* 0x000fc6000f8e00ff */
[----:B------:R-:W-:-:S04]  /*0050*/  ISETP.NE.U32.AND P0, PT, R8, RZ, PT ;  /* 0x000000ff0800720c */ /* 0x000fc80003f05070 */
[----:B------:R-:W-:-:S13]  /*0060*/  ISETP.NE.AND.EX P0, PT, R9, RZ, PT, P0 ;  /* 0x000000ff0900720c */ /* 0x000fda0003f05300 */
        /* <DEDUP_REMOVED lines=8> */
.L_x_59:
[----:B------:R-:W-:Y:S01]  /*00f0*/  ISETP.GT.U32.AND P0, PT, R8, 0xdff, PT ;  /* 0x00000dff0800780c */ /* 0x000fe20003f04070 */
[----:B------:R-:W-:Y:S03]  /*0100*/  BSSY.RECONVERGENT B0, `(.L_x_60) ;  /* 0x000024d000007945 */ /* 0x000fe60003800200 */
[----:B------:R-:W-:-:S13]  /*0110*/  ISETP.GT.U32.AND.EX P0, PT, R9, RZ, PT, P0 ;  /* 0x000000ff0900720c */ /* 0x000fda0003f04100 */
[----:B------:R-:W-:Y:S05]  /*0120*/  @P0 BRA `(.L_x_61) ;  /* 0x0000001400340947 */ /* 0x000fea0003800000 */
[----:B------:R-:W0:Y:S01]  /*0130*/  S2R R0, SR_TID.X ;  /* 0x0000000000007919 */ /* 0x000e220000002100 */
[----:B------:R-:W-:Y:S01]  /*0140*/  BSSY.RECONVERGENT B1, `(.L_x_62) ;  /* 0x0000009000017945 */ /* 0x000fe20003800200 */
[----:B------:R-:W-:Y:S02]  /*0150*/  CS2R R4, SRZ ;  /* 0x0000000000047805 */ /* 0x000fe4000001ff00 */
[----:B0-----:R-:W-:Y:S01]  /*0160*/  ISETP.GE.U32.AND P0, PT, R0, R8, PT ;  /* 0x000000080000720c */ /* 0x001fe20003f06070 */
[----:B------:R-:W-:-:S12]  /*0170*/  IMAD.MOV.U32 R2, RZ, RZ, R0 ;  /* 0x000000ffff027224 */ /* 0x000fd800078e0000 */
[----:B------:R-:W-:Y:S05]  /*0180*/  @P0 BRA `(.L_x_63) ;  /* 0x0000000000100947 */ /* 0x000fea0003800000 */
[----:B------:R-:W0:Y:S02]  /*0190*/  LDC.64 R4, c[0x0][0x380] ;  /* 0x0000e000ff047b82 */ /* 0x000e240000000a00 */
[----:B0-----:R-:W-:-:S06]  /*01a0*/  IMAD.WIDE.U32 R4, R0, 0x8, R4 ;  /* 0x0000000800047825 */ /* 0x001fcc00078e0004 */
[----:B------:R-:W5:Y:S01]  /*01b0*/  LDG.E.64 R4, desc[UR6][R4.64] ;  /* 0x0000000604047981 */ /* 0x000f62000c1e1b00 */
[----:B------:R-:W-:-:S07]  /*01c0*/  VIADD R2, R0, 0x200 ;  /* 0x0000020000027836 */ /* 0x000fce0000000000 */
.L_x_63:
[----:B------:R-:W-:Y:S05]  /*01d0*/  BSYNC.RECONVERGENT B1 ;  /* 0x0000000000017941 */ /* 0x000fea0003800200 */
.L_x_62:
[----:B------:R-:W-:Y:S01]  /*01e0*/  ISETP.GE.U32.AND P0, PT, R2, R8, PT ;  /* 0x000000080200720c */ /* 0x000fe20003f06070 */
[----:B------:R-:W-:-:S12]  /*01f0*/  BSSY.RECONVERGENT B1, `(.L_x_64) ;  /* 0x000006d000017945 */ /* 0x000fd80003800200 */
[----:B------:R-:W-:Y:S05]  /*0200*/  @P0 BRA `(.L_x_65) ;  /* 0x0000000400ac0947 */ /* 0x000fea0003800000 */
[----:B------:R-:W-:Y:S01]  /*0210*/  LOP3.LUT R3, RZ, R2, RZ, 0x33, !PT ;  /* 0x00000002ff037212 */ /* 0x000fe200078e33ff */
[----:B------:R-:W-:Y:S04]  /*0220*/  BSSY.RECONVERGENT B2, `(.L_x_66) ;  /* 0x0000033000027945 */ /* 0x000fe80003800200 */
[----:B------:R-:W-:-:S05]  /*0230*/  IMAD.IADD R6, R3, 0x1, R8 ;  /* 0x0000000103067824 */ /* 0x000fca00078e0208 */
[C---:B------:R-:W-:Y:S02]  /*0240*/  ISETP.GE.U32.AND P1, PT, R6.reuse, 0x1e00, PT ;  /* 0x00001e000600780c */ /* 0x040fe40003f26070 */
[----:B------:R-:W-:-:S04]  /*0250*/  LEA.HI R3, R6, 0x1, RZ, 0x17 ;  /* 0x0000000106037811 */ /* 0x000fc800078fb8ff */
[----:B------:R-:W-:-:S04]  /*0260*/  LOP3.LUT R43, R3, 0xf, RZ, 0xc0, !PT ;  /* 0x0000000f032b7812 */ /* 0x000fc800078ec0ff */
[----:B------:R-:W-:-:S03]  /*0270*/  ISETP.NE.AND P0, PT, R43, RZ, PT ;  /* 0x000000ff2b00720c */ /* 0x000fc60003f05270 */
[----:B------:R-:W-:Y:S10]  /*0280*/  @!P1 BRA `(.L_x_67) ;  /* 0x0000000000b09947 */ /* 0x000ff40003800000 */
[----:B------:R-:W0:Y:S01]  /*0290*/  LDC.64 R6, c[0x0][0x380] ;  /* 0x0000e000ff067b82 */ /* 0x000e220000000a00 */
[----:B------:R-:W-:-:S05]  /*02a0*/  LOP3.LUT R42, R3, 0xfffff0, RZ, 0xc0, !PT ;  /* 0x00fffff0032a7812 */ /* 0x000fca00078ec0ff */
[----:B------:R-:W-:Y:S02]  /*02b0*/  IMAD.MOV R42, RZ, RZ, -R42 ;  /* 0x000000ffff2a7224 */ /* 0x000fe400078e0a2a */
[----:B0-----:R-:W-:-:S03]  /*02c0*/  IMAD.WIDE.U32 R6, R2, 0x8, R6 ;  /* 0x0000000802067825 */ /* 0x001fc600078e0006 */
[----:B------:R-:W-:-:S05]  /*02d0*/  IADD3 R6, P1, PT, R6, 0x8000, RZ ;  /* 0x0000800006067810 */ /* 0x000fca0007f3e0ff */
[----:B------:R-:W-:-:S08]  /*02e0*/  IMAD.X R7, RZ, RZ, R7, P1 ;  /* 0x000000ffff077224 */ /* 0x000fd000008e0607 */
.L_x_68:
[----:B------:R-:W2:Y:S04]  /*02f0*/  LDG.E.64 R10, desc[UR6][R6.64+-0x8000] ;  /* 0xff800006060a7981 */ /* 0x000ea8000c1e1b00 */
[----:B------:R-:W3:Y:S04]  /*0300*/  LDG.E.64 R12, desc[UR6][R6.64+-0x7000] ;  /* 0xff900006060c7981 */ /* 0x000ee8000c1e1b00 */
[----:B------:R-:W4:Y:S04]  /*0310*/  LDG.E.64 R14, desc[UR6][R6.64+-0x6000] ;  /* 0xffa00006060e7981 */ /* 0x000f28000c1e1b00 */
        /* <DEDUP_REMOVED lines=12> */
[----:B------:R0:W4:Y:S01]  /*03e0*/  LDG.E.64 R40, desc[UR6][R6.64+0x7000] ;  /* 0x0070000606287981 */ /* 0x000122000c1e1b00 */
[----:B------:R-:W-:-:S02]  /*03f0*/  VIADD R42, R42, 0x10 ;  /* 0x000000102a2a7836 */ /* 0x000fc40000000000 */
[----:B------:R-:W-:-:S03]  /*0400*/  VIADD R2, R2, 0x2000 ;  /* 0x0000200002027836 */ /* 0x000fc60000000000 */
[----:B------:R-:W-:Y:S02]  /*0410*/  ISETP.NE.AND P1, PT, R42, RZ, PT ;  /* 0x000000ff2a00720c */ /* 0x000fe40003f25270 */
[----:B0-----:R-:W-:-:S05]  /*0420*/  IADD3 R6, P2, PT, R6, 0x10000, RZ ;  /* 0x0001000006067810 */ /* 0x001fca0007f5e0ff */
[----:B------:R-:W-:Y:S01]  /*0430*/  IMAD.X R7, RZ, RZ, R7, P2 ;  /* 0x000000ffff077224 */ /* 0x000fe200010e0607 */
        /* <DEDUP_REMOVED lines=16> */
[----:B------:R-:W-:Y:S10]  /*0540*/  @P1 BRA `(.L_x_68) ;  /* 0xfffffffc00681947 */ /* 0x000ff4000383ffff */
.L_x_67:
[----:B------:R-:W-:Y:S05]  /*0550*/  BSYNC.RECONVERGENT B2 ;  /* 0x0000000000027941 */ /* 0x000fea0003800200 */
.L_x_66:
[----:B------:R-:W-:Y:S05]  /*0560*/  @!P0 BRA `(.L_x_65) ;  /* 0x0000000000d48947 */ /* 0x000fea0003800000 */
[----:B------:R-:W-:Y:S01]  /*0570*/  ISETP.GE.U32.AND P0, PT, R43, 0x8, PT ;  /* 0x000000082b00780c */ /* 0x000fe20003f06070 */
[----:B------:R-:W-:Y:S01]  /*0580*/  BSSY.RECONVERGENT B2, `(.L_x_69) ;  /* 0x0000017000027945 */ /* 0x000fe20003800200 */
[----:B------:R-:W-:-:S04]  /*0590*/  LOP3.LUT R26, R3, 0x7, RZ, 0xc0, !PT ;  /* 0x00000007031a7812 */ /* 0x000fc800078ec0ff */
[----:B------:R-:W-:-:S07]  /*05a0*/  ISETP.NE.AND P1, PT, R26, RZ, PT ;  /* 0x000000ff1a00720c */ /* 0x000fce0003f25270 */
[----:B------:R-:W-:Y:S06]  /*05b0*/  @!P0 BRA `(.L_x_70) ;  /* 0x00000000004c8947 */ /* 0x000fec0003800000 */
[----:B------:R-:W0:Y:S02]  /*05c0*/  LDC.64 R6, c[0x0][0x380] ;  /* 0x0000e000ff067b82 */ /* 0x000e240000000a00 */
[----:B0-----:R-:W-:-:S05]  /*05d0*/  IMAD.WIDE R6, R2, 0x8, R6 ;  /* 0x0000000802067825 */ /* 0x001fca00078e0206 */
        /* <DEDUP_REMOVED lines=17> */
.L_x_70:
[----:B------:R-:W-:Y:S05]  /*06f0*/  BSYNC.RECONVERGENT B2 ;  /* 0x0000000000027941 */ /* 0x000fea0003800200 */
.L_x_69:
        /* <DEDUP_REMOVED lines=17> */
.L_x_72:
[----:B------:R-:W-:Y:S05]  /*0810*/  BSYNC.RECONVERGENT B2 ;  /* 0x0000000000027941 */ /* 0x000fea0003800200 */
.L_x_71:
[----:B------:R-:W-:Y:S05]  /*0820*/  @!P1 BRA `(.L_x_65) ;  /* 0x0000000000249947 */ /* 0x000fea0003800000 */
[----:B------:R-:W0:Y:S01]  /*0830*/  LDC.64 R10, c[0x0][0x380] ;  /* 0x0000e000ff0a7b82 */ /* 0x000e220000000a00 */
[----:B------:R-:W-:-:S07]  /*0840*/  IMAD.MOV R3, RZ, RZ, -R3 ;  /* 0x000000ffff037224 */ /* 0x000fce00078e0a03 */
.L_x_73:
[----:B0-----:R-:W-:-:S06]  /*0850*/  IMAD.WIDE R6, R2, 0x8, R10 ;  /* 0x0000000802067825 */ /* 0x001fcc00078e020a */
[----:B------:R-:W2:Y:S01]  /*0860*/  LDG.E.64 R6, desc[UR6][R6.64] ;  /* 0x0000000606067981 */ /* 0x000ea2000c1e1b00 */
[----:B------:R-:W-:Y:S02]  /*0870*/  VIADD R3, R3, 0x1 ;  /* 0x0000000103037836 */ /* 0x000fe40000000000 */
[----:B------:R-:W-:-:S03]  /*0880*/  VIADD R2, R2, 0x200 ;  /* 0x0000020002027836 */ /* 0x000fc60000000000 */
[----:B------:R-:W-:Y:S01]  /*0890*/  ISETP.NE.AND P0, PT, R3, RZ, PT ;  /* 0x000000ff0300720c */ /* 0x000fe20003f05270 */
[----:B--2--5:R-:W-:-:S12]  /*08a0*/  DADD R4, R6, R4 ;  /* 0x0000000006047229 */ /* 0x024fd80000000004 */
[----:B------:R-:W-:Y:S05]  /*08b0*/  @P0 BRA `(.L_x_73) ;  /* 0xfffffffc00e40947 */ /* 0x000fea000383ffff */
.L_x_65:
[----:B------:R-:W-:Y:S05]  /*08c0*/  BSYNC.RECONVERGENT B1 ;  /* 0x0000000000017941 */ /* 0x000fea0003800200 */
.L_x_64:
[----:B------:R-:W-:-:S04]  /*08d0*/  ISETP.GE.U32.AND P0, PT, R8, 0x200, PT ;  /* 0x000002000800780c */ /* 0x000fc80003f06070 */
[----:B------:R-:W-:-:S13]  /*08e0*/  ISETP.GE.U32.AND.EX P0, PT, R9, RZ, PT, P0 ;  /* 0x000000ff0900720c */ /* 0x000fda0003f06100 */
        /* <DEDUP_REMOVED lines=32> */
[----:B------:R-:W-:Y:S02]  /*0af0*/  ISETP.GT.AND P0, PT, R10, 0xf, PT ;  /* 0x0000000f0a00780c */ /* 0x000fe40003f04270 */
[----:B------:R-:W-:Y:S01]  /*0b00*/  @!P1 LOP3.LUT R8, R4, 0xf8, RZ, 0xc0, !PT ;  /* 0x000000f804089812 */ /* 0x000fe200078ec0ff */
[----:B------:R-:W0:Y:S04]  /*0b10*/  SHFL.DOWN PT, R3, R7, 0x10, 0x1f ;  /* 0x0a001f0007037f89 */ /* 0x000e2800000e0000 */
[----:B------:R-:W-:Y:S01]  /*0b20*/  @!P1 IMAD.IADD R9, R8, 0x1, R9 ;  /* 0x0000000108099824 */ /* 0x000fe200078e0209 */
[----:B0-----:R-:W-:-:S07]  /*0b30*/  DADD R4, R2, R6 ;  /* 0x0000000002047229 */ /* 0x001fce0000000006 */
[----:B------:R0:W-:Y:S01]  /*0b40*/  @!P1 STS.64 [R9+0x10], R4 ;  /* 0x0000100409009388 */ /* 0x0001e20000000a00 */
[----:B------:R-:W-:Y:S01]  /*0b50*/  BAR.SYNC.DEFER_BLOCKING 0x0 ;  /* 0x0000000000007b1d */ /* 0x000fe20000010000 */
[----:B------:R-:W-:Y:S02]  /*0b60*/  ISETP.NE.AND P1, PT, R0, RZ, PT ;  /* 0x000000ff0000720c */ /* 0x000fe40003f25270 */
[----:B------:R-:W-:Y:S02]  /*0b70*/  FSEL R2, R6, R4, P0 ;  /* 0x0000000406027208 */ /* 0x000fe40000000000 */
[----:B------:R-:W-:-:S09]  /*0b80*/  FSEL R3, R7, R5, P0 ;  /* 0x0000000507037208 */ /* 0x000fd20000000000 */
[----:B0-----:R-:W-:Y:S05]  /*0b90*/  @P1 BRA `(.L_x_75) ;  /* 0x00000018008c1947 */ /* 0x001fea0003800000 */
        /* <DEDUP_REMOVED lines=27> */
.L_x_74:
[----:B------:R-:W-:Y:S01]  /*0d50*/  LOP3.LUT R2, R0, 0x3e0, RZ, 0xc0, !PT ;  /* 0x000003e000027812 */ /* 0x000fe200078ec0ff */
[----:B------:R-:W0:Y:S03]  /*0d60*/  S2R R12, SR_LANEID ;  /* 0x00000000000c7919 */ /* 0x000e260000000000 */
[----:B------:R-:W-:Y:S01]  /*0d70*/  LOP3.LUT R7, RZ, R2, RZ, 0x33, !PT ;  /* 0x00000002ff077212 */ /* 0x000fe200078e33ff */
[----:B------:R-:W-:-:S04]  /*0d80*/  VIADD R3, R2, 0x20 ;  /* 0x0000002002037836 */ /* 0x000fc80000000000 */
[----:B------:R-:W-:Y:S01]  /*0d90*/  IMAD.IADD R7, R7, 0x1, R8 ;  /* 0x0000000107077824 */ /* 0x000fe200078e0208 */
[----:B------:R-:W-:-:S04]  /*0da0*/  ISETP.GT.U32.AND P0, PT, R3, R8, PT ;  /* 0x000000080300720c */ /* 0x000fc80003f04070 */
[----:B------:R-:W-:-:S05]  /*0db0*/  SEL R13, R7, 0x1f, P0 ;  /* 0x0000001f070d7807 */ /* 0x000fca0000000000 */
[----:B-----5:R-:W-:Y:S04]  /*0dc0*/  SHFL.DOWN PT, R2, R4, 0x1, R13 ;  /* 0x0820000004027989 */ /* 0x020fe800000e000d */
[----:B------:R-:W1:Y:S01]  /*0dd0*/  SHFL.DOWN PT, R3, R5, 0x1, R13 ;  /* 0x0820000005037989 */ /* 0x000e6200000e000d */
[C---:B0-----:R-:W-:Y:S01]  /*0de0*/  ISETP.GE.AND P0, PT, R12.reuse, R13, PT ;  /* 0x0000000d0c00720c */ /* 0x041fe20003f06270 */
[C---:B------:R-:W-:Y:S01]  /*0df0*/  VIADD R10, R12.reuse, 0x2 ;  /* 0x000000020c0a7836 */ /* 0x040fe20000000000 */
[----:B------:R-:W-:Y:S01]  /*0e00*/  ISETP.NE.AND P1, PT, R12, RZ, PT ;  /* 0x000000ff0c00720c */ /* 0x000fe20003f25270 */
[----:B-1----:R-:W-:-:S10]  /*0e10*/  DADD R2, R2, R4 ;  /* 0x0000000002027229 */ /* 0x002fd40000000004 */
[----:B------:R-:W-:Y:S01]  /*0e20*/  FSEL R6, R2, R4, !P0 ;  /* 0x0000000402067208 */ /* 0x000fe20004000000 */
[----:B------:R-:W-:Y:S01]  /*0e30*/  VIADD R4, R12, 0x4 ;  /* 0x000000040c047836 */ /* 0x000fe20000000000 */
[----:B------:R-:W-:Y:S02]  /*0e40*/  FSEL R7, R3, R5, !P0 ;  /* 0x0000000503077208 */ /* 0x000fe40004000000 */
[----:B------:R-:W-:Y:S01]  /*0e50*/  ISETP.GT.AND P0, PT, R10, R13, PT ;  /* 0x0000000d0a00720c */ /* 0x000fe20003f04270 */
[----:B------:R-:W-:Y:S04]  /*0e60*/  SHFL.DOWN PT, R2, R6, 0x2, R13 ;  /* 0x0840000006027989 */ /* 0x000fe800000e000d */
[----:B------:R-:W0:Y:S02]  /*0e70*/  SHFL.DOWN PT, R3, R7, 0x2, R13 ;  /* 0x0840000007037989 */ /* 0x000e2400000e000d */
[----:B0-----:R-:W-:-:S10]  /*0e80*/  DADD R2, R2, R6 ;  /* 0x0000000002027229 */ /* 0x001fd40000000006 */
[----:B------:R-:W-:Y:S01]  /*0e90*/  FSEL R10, R6, R2, P0 ;  /* 0x00000002060a7208 */ /* 0x000fe20000000000 */
[----:B------:R-:W-:Y:S01]  /*0ea0*/  VIADD R6, R12, 0x8 ;  /* 0x000000080c067836 */ /* 0x000fe20000000000 */
[----:B------:R-:W-:Y:S02]  /*0eb0*/  FSEL R11, R7, R3, P0 ;  /* 0x00000003070b7208 */ /* 0x000fe40000000000 */
[----:B------:R-:W-:Y:S01]  /*0ec0*/  ISETP.GT.AND P0, PT, R4, R13, PT ;  /* 0x0000000d0400720c */ /* 0x000fe20003f04270 */
[----:B------:R-:W-:Y:S04]  /*0ed0*/  SHFL.DOWN PT, R2, R10, 0x4, R13 ;  /* 0x088000000a027989 */ /* 0x000fe800000e000d */
[----:B------:R-:W0:Y:S02]  /*0ee0*/  SHFL.DOWN PT, R3, R11, 0x4, R13 ;  /* 0x088000000b037989 */ /* 0x000e2400000e000d */
[----:B0-----:R-:W-:-:S10]  /*0ef0*/  DADD R2, R2, R10 ;  /* 0x0000000002027229 */ /* 0x001fd4000000000a */
[----:B------:R-:W-:Y:S02]  /*0f00*/  FSEL R4, R10, R2, P0 ;  /* 0x000000020a047208 */ /* 0x000fe40000000000 */
[----:B------:R-:W-:Y:S02]  /*0f10*/  FSEL R5, R11, R3, P0 ;  /* 0x000000030b057208 */ /* 0x000fe40000000000 */
[----:B------:R-:W-:Y:S01]  /*0f20*/  ISETP.GT.AND P0, PT, R6, R13, PT ;  /* 0x0000000d0600720c */ /* 0x000fe20003f04270 */
[----:B------:R-:W-:Y:S01]  /*0f30*/  SHFL.DOWN PT, R2, R4, 0x8, R13 ;  /* 0x0900000004027989 */ /* 0x000fe200000e000d */
[----:B------:R-:W-:-:S03]  /*0f40*/  @!P1 MOV R10, 0x400 ;  /* 0x00000400000a9802 */ /* 0x000fc60000000f00 */
[----:B------:R-:W0:Y:S01]  /*0f50*/  SHFL.DOWN PT, R3, R5, 0x8, R13 ;  /* 0x0900000005037989 */ /* 0x000e2200000e000d */
[----:B------:R-:W1:Y:S01]  /*0f60*/  @!P1 S2R R11, SR_CgaCtaId ;  /* 0x00000000000b9919 */ /* 0x000e620000008800 */
[----:B0-----:R-:W-:-:S10]  /*0f70*/  DADD R2, R2, R4 ;  /* 0x0000000002027229 */ /* 0x001fd40000000004 */
[----:B------:R-:W-:Y:S01]  /*0f80*/  FSEL R6, R4, R2, P0 ;  /* 0x0000000204067208 */ /* 0x000fe20000000000 */
[----:B------:R-:W-:Y:S01]  /*0f90*/  VIADD R4, R12, 0x10 ;  /* 0x000000100c047836 */ /* 0x000fe20000000000 */
[----:B------:R-:W-:Y:S02]  /*0fa0*/  FSEL R7, R5, R3, P0 ;  /* 0x0000000305077208 */ /* 0x000fe40000000000 */
[----:B------:R-:W-:Y:S01]  /*0fb0*/  @!P1 SHF.R.U32.HI R5, RZ, 0x2, R0 ;  /* 0x00000002ff059819 */ /* 0x000fe20000011600 */
[----:B------:R-:W-:Y:S01]  /*0fc0*/  SHFL.DOWN PT, R2, R6, 0x10, R13 ;  /* 0x0a00000006027989 */ /* 0x000fe200000e000d */
[----:B-1----:R-:W-:Y:S02]  /*0fd0*/  @!P1 LEA R10, R11, R10, 0x18 ;  /* 0x0000000a0b0a9211 */ /* 0x002fe400078ec0ff */
[----:B------:R-:W-:Y:S01]  /*0fe0*/  @!P1 LOP3.LUT R5, R5, 0xf8, RZ, 0xc0, !PT ;  /* 0x000000f805059812 */ /* 0x000fe200078ec0ff */
[----:B------:R-:W0:Y:S01]  /*0ff0*/  SHFL.DOWN PT, R3, R7, 0x10, R13 ;  /* 0x0a00000007037989 */ /* 0x000e2200000e000d */
[----:B------:R-:W-:-:S03]  /*1000*/  ISETP.GT.AND P0, PT, R4, R13, PT ;  /* 0x0000000d0400720c */ /* 0x000fc60003f04270 */
[----:B------:R-:W-:Y:S01]  /*1010*/  @!P1 IMAD.IADD R5, R5, 0x1, R10 ;  /* 0x0000000105059824 */ /* 0x000fe200078e020a */
[----:B0-----:R-:W-:-:S10]  /*1020*/  DADD R2, R2, R6 ;  /* 0x0000000002027229 */ /* 0x001fd40000000006 */
[----:B------:R-:W-:Y:S02]  /*1030*/  FSEL R2, R6, R2, P0 ;  /* 0x0000000206027208 */ /* 0x000fe40000000000 */
[----:B------:R-:W-:-:S05]  /*1040*/  FSEL R3, R7, R3, P0 ;  /* 0x0000000307037208 */ /* 0x000fca0000000000 */
[----:B------:R0:W-:Y:S01]  /*1050*/  @!P1 STS.64 [R5+0x10], R2 ;  /* 0x0000100205009388 */ /* 0x0001e20000000a00 */
[----:B------:R-:W-:Y:S01]  /*1060*/  BAR.SYNC.DEFER_BLOCKING 0x0 ;  /* 0x0000000000007b1d */ /* 0x000fe20000010000 */
[----:B------:R-:W-:-:S13]  /*1070*/  ISETP.NE.AND P1, PT, R0, RZ, PT ;  /* 0x000000ff0000720c */ /* 0x000fda0003f25270 */
[----:B0-----:R-:W-:Y:S05]  /*1080*/  @P1 BRA `(.L_x_75) ;  /* 0x0000001400501947 */ /* 0x001fea0003800000 */
[----:B------:R-:W0:Y:S01]  /*1090*/  S2UR UR5, SR_CgaCtaId ;  /* 0x00000000000579c3 */ /* 0x000e220000008800 */
[----:B------:R-:W-:Y:S01]  /*10a0*/  UMOV UR4, 0x400 ;  /* 0x0000040000047882 */ /* 0x000fe20000000000 */
[----:B------:R-:W-:-:S04]  /*10b0*/  ISETP.GT.U32.AND P0, PT, R8, 0x20, PT ;  /* 0x000000200800780c */ /* 0x000fc80003f04070 */
[----:B------:R-:W-:Y:S01]  /*10c0*/  ISETP.GT.U32.AND.EX P0, PT, R9, RZ, PT, P0 ;  /* 0x000000ff0900720c */ /* 0x000fe20003f04100 */
[----:B0-----:R-:W-:-:S09]  /*10d0*/  ULEA UR4, UR5, UR4, 0x18 ;  /* 0x0000000405047291 */ /* 0x001fd2000f8ec0ff */
[----:B------:R-:W0:Y:S04]  /*10e0*/  LDS.64 R4, [UR4+0x18] ;  /* 0x00001804ff047984 */ /* 0x000e280008000a00 */
[----:B------:R-:W1:Y:S01]  /*10f0*/  LDS.128 R12, [UR4+0x20] ;  /* 0x00002004ff0c7984 */ /* 0x000e620008000c00 */
[----:B0-----:R-:W-:-:S10]  /*1100*/  DADD R4, R2, R4 ;  /* 0x0000000002047229 */ /* 0x001fd40000000004 */
[----:B------:R-:W-:Y:S02]  /*1110*/  FSEL R2, R4, R2, P0 ;  /* 0x0000000204027208 */ /* 0x000fe40000000000 */
[----:B------:R-:W-:Y:S02]  /*1120*/  FSEL R3, R5, R3, P0 ;  /* 0x0000000305037208 */ /* 0x000fe40000000000 */
[----:B------:R-:W0:Y:S01]  /*1130*/  LDS.128 R4, [UR4+0x30] ;  /* 0x00003004ff047984 */ /* 0x000e220008000c00 */
[----:B------:R-:W-:-:S03]  /*1140*/  ISETP.GT.U32.AND P0, PT, R8, 0x40, PT ;  /* 0x000000400800780c */ /* 0x000fc60003f04070 */
[----:B-1----:R-:W-:Y:S01]  /*1150*/  DADD R12, R12, R2 ;  /* 0x000000000c0c7229 */ /* 0x002fe20000000002 */
[----:B------:R-:W-:-:S09]  /*1160*/  ISETP.GT.U32.AND.EX P0, PT, R9, RZ, PT, P0 ;  /* 0x000000ff0900720c */ /* 0x000fd20003f04100 */
[----:B------:R-:W-:Y:S02]  /*1170*/  FSEL R2, R12, R2, P0 ;  /* 0x000000020c027208 */ /* 0x000fe40000000000 */
[----:B------:R-:W-:Y:S02]  /*1180*/  FSEL R3, R13, R3, P0 ;  /* 0x000000030d037208 */ /* 0x000fe40000000000 */
[----:B------:R-:W-:-:S04]  /*1190*/  ISETP.GT.U32.AND P0, PT, R8, 0x60, PT ;  /* 0x000000600800780c */ /* 0x000fc80003f04070 */
[----:B------:R-:W-:Y:S01]  /*11a0*/  DADD R14, R2, R14 ;  /* 0x00000000020e7229 */ /* 0x000fe2000000000e */
[----:B------:R-:W-:-:S09]  /*11b0*/  ISETP.GT.U32.AND.EX P0, PT, R9, RZ, PT, P0 ;  /* 0x000000ff0900720c */ /* 0x000fd20003f04100 */
[----:B------:R-:W-:Y:S02]  /*11c0*/  FSEL R2, R14, R2, P0 ;  /* 0x000000020e027208 */ /* 0x000fe40000000000 */
[----:B------:R-:W-:Y:S02]  /*11d0*/  FSEL R3, R15, R3, P0 ;  /* 0x000000030f037208 */ /* 0x000fe40000000000 */
[----:B------:R-:W1:Y:S01]  /*11e0*/  LDS.128 R12, [UR4+0x40] ;  /* 0x00004004ff0c7984 */ /* 0x000e620008000c00 */
[----:B------:R-:W-:-:S03]  /*11f0*/  ISETP.GT.U32.AND P0, PT, R8, 0x80, PT ;  /* 0x000000800800780c */ /* 0x000fc60003f04070 */
[----:B0-----:R-:W-:Y:S01]  /*1200*/  DADD R4, R4, R2 ;  /* 0x0000000004047229 */ /* 0x001fe20000000002 */
        /* <DEDUP_REMOVED lines=52> */
[----:B------:R-:W-:-:S04]  /*1550*/  ISETP.GT.U32.AND P0, PT, R8, 0x1c0, PT ;  /* 0x000001c00800780c */ /* 0x000fc80003f04070 */
        /* <DEDUP_REMOVED lines=8> */
[----:B------:R-:W-:Y:S01]  /*15e0*/  FSEL R3, R15, R3, P0 ;  /* 0x000000030f037208 */ /* 0x000fe20000000000 */
[----:B------:R-:W-:Y:S06]  /*15f0*/  BRA `(.L_x_75) ;  /* 0x0000000c00f47947 */ /* 0x000fec0003800000 */
.L_x_61:
[----:B------:R-:W0:Y:S01]  /*1600*/  S2R R0, SR_TID.X ;  /* 0x0000000000007919 */ /* 0x000e220000002100 */
[----:B------:R-:W0:Y:S02]  /*1610*/  LDC.64 R4, c[0x0][0x380] ;  /* 0x0000e000ff047b82 */ /* 0x000e240000000a00 */
[----:B0-----:R-:W-:-:S05]  /*1620*/  IMAD.WIDE.U32 R4, R0, 0x8, R4 ;  /* 0x0000000800047825 */ /* 0x001fca00078e0004 */
[----:B------:R-:W2:Y:S04]  /*1630*/  LDG.E.64 R2, desc[UR6][R4.64] ;  /* 0x0000000604027981 */ /* 0x000ea8000c1e1b00 */
[----:B------:R-:W2:Y:S04]  /*1640*/  LDG.E.64 R6, desc[UR6][R4.64+0x1000] ;  /* 0x0010000604067981 */ /* 0x000ea8000c1e1b00 */
[----:B------:R-:W3:Y:S04]  /*1650*/  LDG.E.64 R10, desc[UR6][R4.64+0x2000] ;  /* 0x00200006040a7981 */ /* 0x000ee8000c1e1b00 */
[----:B------:R-:W4:Y:S04]  /*1660*/  LDG.E.64 R12, desc[UR6][R4.64+0x3000] ;  /* 0x00300006040c7981 */ /* 0x000f28000c1e1b00 */
[----:B------:R-:W5:Y:S04]  /*1670*/  LDG.E.64 R14, desc[UR6][R4.64+0x4000] ;  /* 0x00400006040e7981 */ /* 0x000f68000c1e1b00 */
[----:B------:R-:W5:Y:S04]  /*1680*/  LDG.E.64 R16, desc[UR6][R4.64+0x5000] ;  /* 0x0050000604107981 */ /* 0x000f68000c1e1b00 */
[----:B------:R-:W5:Y:S01]  /*1690*/  LDG.E.64 R18, desc[UR6][R4.64+0x6000] ;  /* 0x0060000604127981 */ /* 0x000f62000c1e1b00 */
[----:B--2---:R-:W-:-:S08]  /*16a0*/  DADD R2, R2, R6 ;  /* 0x0000000002027229 */ /* 0x004fd00000000006 */
[----:B---3--:R-:W-:-:S08]  /*16b0*/  DADD R2, R10, R2 ;  /* 0x000000000a027229 */ /* 0x008fd00000000002 */
[----:B----4-:R-:W-:Y:S01]  /*16c0*/  DADD R2, R12, R2 ;  /* 0x000000000c027229 */ /* 0x010fe20000000002 */
[----:B------:R-:W-:-:S04]  /*16d0*/  IADD3 R12, P1, PT, R8, -0xe00, RZ ;  /* 0xfffff200080c7810 */ /* 0x000fc80007f3e0ff */
[----:B------:R-:W-:Y:S02]  /*16e0*/  ISETP.GE.U32.AND P0, PT, R12, 0xe00, PT ;  /* 0x00000e000c00780c */ /* 0x000fe40003f06070 */
[----:B------:R-:W-:Y:S01]  /*16f0*/  IADD3.X R13, PT, PT, R9, -0x1, RZ, P1, !PT ;  /* 0xffffffff090d7810 */ /* 0x000fe20000ffe4ff */
[----:B-----5:R-:W-:-:S03]  /*1700*/  DADD R2, R14, R2 ;  /* 0x000000000e027229 */ /* 0x020fc60000000002 */
[----:B------:R-:W-:-:S05]  /*1710*/  ISETP.GE.U32.AND.EX P0, PT, R13, RZ, PT, P0 ;  /* 0x000000ff0d00720c */ /* 0x000fca0003f06100 */
[----:B------:R-:W-:-:S08]  /*1720*/  DADD R2, R16, R2 ;  /* 0x0000000010027229 */ /* 0x000fd00000000002 */
[----:B------:R-:W-:Y:S01]  /*1730*/  DADD R6, R18, R2 ;  /* 0x0000000012067229 */ /* 0x000fe20000000002 */
[----:B------:R-:W-:Y:S02]  /*1740*/  IMAD.MOV.U32 R3, RZ, RZ, 0xe00 ;  /* 0x00000e00ff037424 */ /* 0x000fe400078e00ff */
[----:B------:R-:W-:Y:S01]  /*1750*/  IMAD.MOV.U32 R2, RZ, RZ, RZ ;  /* 0x000000ffff027224 */ /* 0x000fe200078e00ff */
[----:B------:R-:W-:Y:S07]  /*1760*/  @!P0 BRA `(.L_x_76) ;  /* 0x0000000000748947 */ /* 0x000fee0003800000 */
[----:B------:R-:W0:Y:S01]  /*1770*/  LDC.64 R8, c[0x0][0x390] ;  /* 0x0000e400ff087b82 */ /* 0x000e220000000a00 */
[----:B------:R-:W-:Y:S02]  /*1780*/  IMAD.MOV.U32 R3, RZ, RZ, 0xe00 ;  /* 0x00000e00ff037424 */ /* 0x000fe400078e00ff */
[----:B------:R-:W-:-:S07]  /*1790*/  IMAD.MOV.U32 R2, RZ, RZ, RZ ;  /* 0x000000ffff027224 */ /* 0x000fce00078e00ff */
.L_x_78:
[----:B------:R-:W-:-:S04]  /*17a0*/  LEA R16, P0, R3, R4, 0x3 ;  /* 0x0000000403107211 */ /* 0x000fc800078018ff */
[----:B------:R-:W-:-:S05]  /*17b0*/  LEA.HI.X R17, R3, R5, R2, 0x3, P0 ;  /* 0x0000000503117211 */ /* 0x000fca00000f1c02 */
[----:B------:R-:W2:Y:S04]  /*17c0*/  LDG.E.64 R18, desc[UR6][R16.64] ;  /* 0x0000000610127981 */ /* 0x000ea8000c1e1b00 */
[----:B------:R-:W3:Y:S04]  /*17d0*/  LDG.E.64 R20, desc[UR6][R16.64+0x1000] ;  /* 0x0010000610147981 */ /* 0x000ee8000c1e1b00 */
[----:B------:R-:W4:Y:S04]  /*17e0*/  LDG.E.64 R22, desc[UR6][R16.64+0x2000] ;  /* 0x0020000610167981 */ /* 0x000f28000c1e1b00 */
[----:B------:R-:W5:Y:S04]  /*17f0*/  LDG.E.64 R24, desc[UR6][R16.64+0x3000] ;  /* 0x0030000610187981 */ /* 0x000f68000c1e1b00 */
[----:B------:R-:W5:Y:S04]  /*1800*/  LDG.E.64 R26, desc[UR6][R16.64+0x4000] ;  /* 0x00400006101a7981 */ /* 0x000f68000c1e1b00 */
[----:B------:R-:W5:Y:S04]  /*1810*/  LDG.E.64 R10, desc[UR6][R16.64+0x5000] ;  /* 0x00500006100a7981 */ /* 0x000f68000c1e1b00 */
[----:B------:R-:W5:Y:S01]  /*1820*/  LDG.E.64 R14, desc[UR6][R16.64+0x6000] ;  /* 0x00600006100e7981 */ /* 0x000f62000c1e1b00 */
[----:B--2---:R-:W-:Y:S01]  /*1830*/  DADD R18, R18, R6 ;  /* 0x0000000012127229 */ /* 0x004fe20000000006 */
[----:B0-----:R-:W-:-:S04]  /*1840*/  IADD3 R6, P1, PT, -R3, R8, RZ ;  /* 0x0000000803067210 */ /* 0x001fc80007f3e1ff */
[----:B------:R-:W-:Y:S01]  /*1850*/  ISETP.GE.U32.AND P0, PT, R6, 0xe00, PT ;  /* 0x00000e000600780c */ /* 0x000fe20003f06070 */
[----:B------:R-:W-:Y:S02]  /*1860*/  IMAD.X R6, R9, 0x1, ~R2, P1 ;  /* 0x0000000109067824 */ /* 0x000fe400008e0e02 */
[----:B---3--:R-:W-:-:S03]  /*1870*/  DADD R18, R20, R18 ;  /* 0x0000000014127229 */ /* 0x008fc60000000012 */
[----:B------:R-:W-:-:S05]  /*1880*/  ISETP.GE.U32.AND.EX P0, PT, R6, RZ, PT, P0 ;  /* 0x000000ff0600720c */ /* 0x000fca0003f06100 */
[----:B----4-:R-:W-:-:S08]  /*1890*/  DADD R18, R22, R18 ;  /* 0x0000000016127229 */ /* 0x010fd00000000012 */
[----:B-----5:R-:W-:-:S08]  /*18a0*/  DADD R18, R24, R18 ;  /* 0x0000000018127229 */ /* 0x020fd00000000012 */
[----:B------:R-:W-:-:S08]  /*18b0*/  DADD R18, R26, R18 ;  /* 0x000000001a127229 */ /* 0x000fd00000000012 */
[----:B------:R-:W-:-:S08]  /*18c0*/  DADD R10, R10, R18 ;  /* 0x000000000a0a7229 */ /* 0x000fd00000000012 */
[----:B------:R-:W-:Y:S01]  /*18d0*/  DADD R6, R14, R10 ;  /* 0x000000000e067229 */ /* 0x000fe2000000000a */
[----:B------:R-:W-:Y:S10]  /*18e0*/  @!P0 BRA `(.L_x_77) ;  /* 0x0000000800208947 */ /* 0x000ff40003800000 */
[----:B------:R-:W-:-:S05]  /*18f0*/  IADD3 R3, P0, PT, R3, 0xe00, RZ ;  /* 0x00000e0003037810 */ /* 0x000fca0007f1e0ff */
[----:B------:R-:W-:Y:S01]  /*1900*/  IMAD.X R2, RZ, RZ, R2, P0 ;  /* 0x000000ffff027224 */ /* 0x000fe200000e0602 */
[----:B------:R-:W-:-:S04]  /*1910*/  ISETP.GT.U32.AND P0, PT, R3, R12, PT ;  /* 0x0000000c0300720c */ /* 0x000fc80003f04070 */
[----:B------:R-:W-:-:S13]  /*1920*/  ISETP.GT.U32.AND.EX P0, PT, R2, R13, PT, P0 ;  /* 0x0000000d0200720c */ /* 0x000fda0003f04100 */
[----:B------:R-:W-:Y:S05]  /*1930*/  @!P0 BRA `(.L_x_78) ;  /* 0xfffffffc00988947 */ /* 0x000fea000383ffff */
.L_x_76:
[----:B------:R-:W-:Y:S01]  /*1940*/  IMAD.IADD R5, R8, 0x1, -R3 ;  /* 0x0000000108057824 */ /* 0x000fe200078e0a03 */
[----:B------:R-:W-:Y:S01]  /*1950*/  ISETP.GE.U32.AND P1, PT, R3, R8, PT ;  /* 0x000000080300720c */ /* 0x000fe20003f26070 */
[----:B------:R-:W-:Y:S03]  /*1960*/  BSSY.RECONVERGENT B1, `(.L_x_77) ;  /* 0x0000080000017945 */ /* 0x000fe60003800200 */
[----:B------:R-:W-:-:S04]  /*1970*/  ISETP.GE.AND P0, PT, R0, R5, PT ;  /* 0x000000050000720c */ /* 0x000fc80003f06270 */
[----:B------:R-:W-:-:S13]  /*1980*/  ISETP.GE.U32.OR.EX P0, PT, R2, R9, P0, P1 ;  /* 0x000000090200720c */ /* 0x000fda0000706510 */
[----:B------:R-:W-:Y:S05]  /*1990*/  @P0 BRA `(.L_x_79) ;  /* 0x0000000400f00947 */ /* 0x000fea0003800000 */
[----:B------:R-:W-:Y:S01]  /*19a0*/  LOP3.LUT R4, RZ, R0, RZ, 0x33, !PT ;  /* 0x00000000ff047212 */ /* 0x000fe200078e33ff */
[----:B------:R-:W-:Y:S01]  /*19b0*/  BSSY.RECONVERGENT B2, `(.L_x_80) ;  /* 0x0000038000027945 */ /* 0x000fe20003800200 */
[----:B------:R-:W-:Y:S02]  /*19c0*/  IMAD.MOV.U32 R42, RZ, RZ, R0 ;  /* 0x000000ffff2a7224 */ /* 0x000fe400078e0000 */
[----:B------:R-:W-:-:S04]  /*19d0*/  IADD3 R8, PT, PT, -R3, R8, R4 ;  /* 0x0000000803087210 */ /* 0x000fc80007ffe104 */
[C---:B------:R-:W-:Y:S02]  /*19e0*/  ISETP.GE.U32.AND P1, PT, R8.reuse, 0x1e00, PT ;  /* 0x00001e000800780c */ /* 0x040fe40003f26070 */
[----:B------:R-:W-:-:S04]  /*19f0*/  LEA.HI R4, R8, 0x1, RZ, 0x17 ;  /* 0x0000000108047811 */ /* 0x000fc800078fb8ff */
[----:B------:R-:W-:-:S04]  /*1a00*/  LOP3.LUT R5, R4, 0xf, RZ, 0xc0, !PT ;  /* 0x0000000f04057812 */ /* 0x000fc800078ec0ff */
[----:B------:R-:W-:-:S03]  /*1a10*/  ISETP.NE.AND P0, PT, R5, RZ, PT ;  /* 0x000000ff0500720c */ /* 0x000fc60003f05270 */
[----:B------:R-:W-:Y:S10]  /*1a20*/  @!P1 BRA `(.L_x_81) ;  /* 0x0000000000c09947 */ /* 0x000ff40003800000 */
[----:B------:R-:W0:Y:S01]  /*1a30*/  LDCU.64 UR4, c[0x0][0x380] ;  /* 0x00007000ff0477ac */ /* 0x000e220008000a00 */
[----:B------:R-:W-:Y:S01]  /*1a40*/  IADD3 R9, P2, PT, R0, R3, RZ ;  /* 0x0000000300097210 */ /* 0x000fe20007f5e0ff */
[----:B------:R-:W-:Y:S01]  /*1a50*/  IMAD.MOV.U32 R42, RZ, RZ, R0 ;  /* 0x000000ffff2a7224 */ /* 0x000fe200078e0000 */
[----:B------:R-:W-:-:S03]  /*1a60*/  LOP3.LUT R43, R4, 0xfffff0, RZ, 0xc0, !PT ;  /* 0x00fffff0042b7812 */ /* 0x000fc600078ec0ff */
[----:B------:R-:W-:Y:S02]  /*1a70*/  IMAD.X R10, RZ, RZ, R2, P2 ;  /* 0x000000ffff0a7224 */ /* 0x000fe400010e0602 */
[----:B------:R-:W-:Y:S01]  /*1a80*/  IMAD.MOV R43, RZ, RZ, -R43 ;  /* 0x000000ffff2b7224 */ /* 0x000fe200078e0a2b */
[----:B0-----:R-:W-:-:S04]  /*1a90*/  LEA R8, P1, R9, UR4, 0x3 ;  /* 0x0000000409087c11 */ /* 0x001fc8000f8218ff */
[----:B------:R-:W-:Y:S02]  /*1aa0*/  IADD3 R8, P2, PT, R8, 0x8000, RZ ;  /* 0x0000800008087810 */ /* 0x000fe40007f5e0ff */
[----:B------:R-:W-:-:S05]  /*1ab0*/  LEA.HI.X R9, R9, UR5, R10, 0x3, P1 ;  /* 0x0000000509097c11 */ /* 0x000fca00088f1c0a */
[----:B------:R-:W-:-:S07]  /*1ac0*/  IMAD.X R9, RZ, RZ, R9, P2 ;  /* 0x000000ffff097224 */ /* 0x000fce00010e0609 */
.L_x_82:
[----:B------:R-:W2:Y:S04]  /*1ad0*/  LDG.E.64 R10, desc[UR6][R8.64+-0x8000] ;  /* 0xff800006080a7981 */ /* 0x000ea8000c1e1b00 */
[----:B------:R-:W3:Y:S04]  /*1ae0*/  LDG.E.64 R12, desc[UR6][R8.64+-0x7000] ;  /* 0xff900006080c7981 */ /* 0x000ee8000c1e1b00 */
[----:B------:R-:W4:Y:S04]  /*1af0*/  LDG.E.64 R14, desc[UR6][R8.64+-0x6000] ;  /* 0xffa00006080e7981 */ /* 0x000f28000c1e1b00 */
[----:B------:R-:W5:Y:S04]  /*1b00*/  LDG.E.64 R16, desc[UR6][R8.64+-0x5000] ;  /* 0xffb0000608107981 */ /* 0x000f68000c1e1b00 */
        /* <DEDUP_REMOVED lines=11> */
[----:B------:R0:W5:Y:S01]  /*1bc0*/  LDG.E.64 R40, desc[UR6][R8.64+0x7000] ;  /* 0x0070000608287981 */ /* 0x000162000c1e1b00 */
[----:B------:R-:W-:-:S02]  /*1bd0*/  VIADD R43, R43, 0x10 ;  /* 0x000000102b2b7836 */ /* 0x000fc40000000000 */
        /* <DEDUP_REMOVED lines=21> */
.L_x_81:
[----:B------:R-:W-:Y:S05]  /*1d30*/  BSYNC.RECONVERGENT B2 ;  /* 0x0000000000027941 */ /* 0x000fea0003800200 */
.L_x_80:
[----:B------:R-:W-:Y:S05]  /*1d40*/  @!P0 BRA `(.L_x_79) ;  /* 0x0000000400048947 */ /* 0x000fea0003800000 */
[----:B------:R-:W-:Y:S01]  /*1d50*/  ISETP.GE.U32.AND P1, PT, R5, 0x8, PT ;  /* 0x000000080500780c */ /* 0x000fe20003f26070 */
[----:B------:R-:W-:Y:S01]  /*1d60*/  BSSY.RECONVERGENT B2, `(.L_x_83) ;  /* 0x000001a000027945 */ /* 0x000fe20003800200 */
[----:B------:R-:W-:-:S04]  /*1d70*/  LOP3.LUT R26, R4, 0x7, RZ, 0xc0, !PT ;  /* 0x00000007041a7812 */ /* 0x000fc800078ec0ff */
[----:B------:R-:W-:-:S07]  /*1d80*/  ISETP.NE.AND P0, PT, R26, RZ, PT ;  /* 0x000000ff1a00720c */ /* 0x000fce0003f05270 */
[----:B------:R-:W-:Y:S06]  /*1d90*/  @!P1 BRA `(.L_x_84) ;  /* 0x0000000000589947 */ /* 0x000fec0003800000 */
[----:B------:R-:W0:Y:S01]  /*1da0*/  LDCU.64 UR4, c[0x0][0x380] ;  /* 0x00007000ff0477ac */ /* 0x000e220008000a00 */
[----:B------:R-:W-:-:S05]  /*1db0*/  IADD3 R5, P1, PT, R42, R3, RZ ;  /* 0x000000032a057210 */ /* 0x000fca0007f3e0ff */
[----:B------:R-:W-:Y:S01]  /*1dc0*/  IMAD.X R10, RZ, RZ, R2, P1 ;  /* 0x000000ffff0a7224 */ /* 0x000fe200008e0602 */
[----:B0-----:R-:W-:-:S04]  /*1dd0*/  LEA R8, P1, R5, UR4, 0x3 ;  /* 0x0000000405087c11 */ /* 0x001fc8000f8218ff */
        /* <DEDUP_REMOVED lines=18> */
.L_x_84:
[----:B------:R-:W-:Y:S05]  /*1f00*/  BSYNC.RECONVERGENT B2 ;  /* 0x0000000000027941 */ /* 0x000fea0003800200 */
.L_x_83:
        /* <DEDUP_REMOVED lines=20> */
.L_x_86:
[----:B------:R-:W-:Y:S05]  /*2050*/  BSYNC.RECONVERGENT B2 ;  /* 0x0000000000027941 */ /* 0x000fea0003800200 */
.L_x_85:
[----:B------:R-:W-:Y:S05]  /*2060*/  @!P0 BRA `(.L_x_79) ;  /* 0x00000000003c8947 */ /* 0x000fea0003800000 */
[----:B------:R-:W0:Y:S01]  /*2070*/  LDCU.64 UR4, c[0x0][0x380] ;  /* 0x00007000ff0477ac */ /* 0x000e220008000a00 */
[----:B------:R-:W-:Y:S01]  /*2080*/  IADD3 R3, P0, PT, R42, R3, RZ ;  /* 0x000000032a037210 */ /* 0x000fe20007f1e0ff */
[----:B------:R-:W-:-:S04]  /*2090*/  IMAD.MOV R4, RZ, RZ, -R16 ;  /* 0x000000ffff047224 */ /* 0x000fc800078e0a10 */
[----:B------:R-:W-:Y:S01]  /*20a0*/  IMAD.X R2, RZ, RZ, R2, P0 ;  /* 0x000000ffff027224 */ /* 0x000fe200000e0602 */
[----:B0-----:R-:W-:-:S04]  /*20b0*/  LEA R5, P1, R3, UR4, 0x3 ;  /* 0x0000000403057c11 */ /* 0x001fc8000f8218ff */
[----:B------:R-:W-:-:S09]  /*20c0*/  LEA.HI.X R8, R3, UR5, R2, 0x3, P1 ;  /* 0x0000000503087c11 */ /* 0x000fd200088f1c02 */
.L_x_87:
        /* <DEDUP_REMOVED lines=9> */
.L_x_79:
[----:B------:R-:W-:Y:S05]  /*2160*/  BSYNC.RECONVERGENT B1 ;  /* 0x0000000000017941 */ /* 0x000fea0003800200 */
.L_x_77:
        /* <DEDUP_REMOVED lines=40> */
[----:B------:R-:W-:-:S03]  /*23f0*/  FSEL R5, R5, R3, P0 ;  /* 0x0000000305057208 */ /* 0x000fc60000000000 */
[----:B0-----:R-:W-:Y:S02]  /*2400*/  IMAD.MOV.U32 R2, RZ, RZ, R0 ;  /* 0x000000ffff027224 */ /* 0x001fe400078e0000 */
[----:B------:R-:W-:-:S04]  /*2410*/  IMAD.MOV.U32 R3, RZ, RZ, R5 ;  /* 0x000000ffff037224 */ /* 0x000fc800078e0005 */
[----:B------:R-:W-:Y:S05]  /*2420*/  @P1 BRA `(.L_x_75) ;  /* 0x0000000000681947 */ /* 0x000fea0003800000 */
        /* <DEDUP_REMOVED lines=26> */
.L_x_75:
[----:B------:R-:W-:Y:S05]  /*25d0*/  BSYNC.RECONVERGENT B0 ;  /* 0x0000000000007941 */ /* 0x000fea0003800200 */
.L_x_60:
[----:B------:R-:W-:Y:S05]  /*25e0*/  @P1 EXIT ;  /* 0x000000000000194d */ /* 0x000fea0003800000 */
[----:B------:R-:W0:Y:S01]  /*25f0*/  LDCU.64 UR4, c[0x0][0x3a0] ;  /* 0x00007400ff0477ac */ /* 0x000e220008000a00 */
[----:B------:R-:W1:Y:S01]  /*2600*/  LDC.64 R4, c[0x0][0x388] ;  /* 0x0000e200ff047b82 */ /* 0x000e620000000a00 */
[----:B0-----:R-:W-:-:S07]  /*2610*/  DADD R2, R2, UR4 ;  /* 0x0000000402027e29 */ /* 0x001fce0008000000 */
[----:B-1----:R-:W-:Y:S01]  /*2620*/  STG.E.64 desc[UR6][R4.64], R2 ;  /* 0x0000000204007986 */ /* 0x002fe2000c101b06 */
[----:B------:R-:W-:Y:S05]  /*2630*/  EXIT ;  /* 0x000000000000794d */ /* 0x000fea0003800000 */
.L_x_88:
        /* <DEDUP_REMOVED lines=12> */
.L_x_231:


//--------------------- .text._ZN3cub18CUB_300001_SM_10006detail6reduce28DeviceReduceSingleTileKernelINS2_10policy_hubIdjN4cuda3std3__44plusIdEEE10Policy1000EPdSC_iS9_ddNS7_10__identityEEEvT0_T1_T2_T3_T4_T6_ --------------------------
	.section	.text._ZN3cub18CUB_300001_SM_10006detail6reduce28DeviceReduceSingleTileKernelINS2_10policy_hubIdjN4cuda3std3__44plusIdEEE10Policy1000EPdSC_iS9_ddNS7_10__identityEEEvT0_T1_T2_T3_T4_T6_,"ax",@progbits
	.align	128
        .global         _ZN3cub18CUB_300001_SM_10006detail6reduce28DeviceReduceSingleTileKernelINS2_10policy_hubIdjN4cuda3std3__44plusIdEEE10Policy1000EPdSC_iS9_ddNS7_10__identityEEEvT0_T1_T2_T3_T4_T6_
        .type           _ZN3cub18CUB_300001_SM_10006detail6reduce28DeviceReduceSingleTileKernelINS2_10policy_hubIdjN4cuda3std3__44plusIdEEE10Policy1000EPdSC_iS9_ddNS7_10__identityEEEvT0_T1_T2_T3_T4_T6_,@function
        .size           _ZN3cub18CUB_300001_SM_10006detail6reduce28DeviceReduceSingleTileKernelINS2_10policy_hubIdjN4cuda3std3__44plusIdEEE10Policy1000EPdSC_iS9_ddNS7_10__identityEEEvT0_T1_T2_T3_T4_T6_,(.L_x_232 - _ZN3cub18CUB_300001_SM_10006detail6reduce28DeviceReduceSingleTileKernelINS2_10policy_hubIdjN4cuda3std3__44plusIdEEE10Policy1000EPdSC_iS9_ddNS7_10__identityEEEvT0_T1_T2_T3_T4_T6_)
        .other          _ZN3cub18CUB_300001_SM_10006detail6reduce28DeviceReduceSingleTileKernelINS2_10policy_hubIdjN4cuda3std3__44plusIdEEE10Policy1000EPdSC_iS9_ddNS7_10__identityEEEvT0_T1_T2_T3_T4_T6_,@"STO_CUDA_ENTRY STV_DEFAULT"
_ZN3cub18CUB_300001_SM_10006detail6reduce28DeviceReduceSingleTileKernelINS2_10policy_hubIdjN4cuda3std3__44plusIdEEE10Policy1000EPdSC_iS9_ddNS7_10__identityEEEvT0_T1_T2_T3_T4_T6_:
.text._ZN3cub18CUB_300001_SM_10006detail6reduce28DeviceReduceSingleTileKernelINS2_10policy_hubIdjN4cuda3std3__44plusIdEEE10Policy1000EPdSC_iS9_ddNS7_10__identityEEEvT0_T1_T2_T3_T4_T6_:
        /* <DEDUP_REMOVED lines=13> */
.L_x_89:
        /* <DEDUP_REMOVED lines=13> */
.L_x_93:
[----:B------:R-:W-:Y:S05]  /*01a0*/  BSYNC.RECONVERGENT B1 ;  /* 0x0000000000017941 */ /* 0x000fea0003800200 */
.L_x_92:
[----:B------:R-:W-:Y:S01]  /*01b0*/  ISETP.GE.AND P0, PT, R5, R4, PT ;  /* 0x000000040500720c */ /* 0x000fe20003f06270 */
[----:B------:R-:W-:-:S12]  /*01c0*/  BSSY.RECONVERGENT B1, `(.L_x_94) ;  /* 0x0000078000017945 */ /* 0x000fd80003800200 */
[----:B------:R-:W-:Y:S05]  /*01d0*/  @P0 BRA `(.L_x_95) ;  /* 0x0000000400d80947 */ /* 0x000fea0003800000 */
[----:B------:R-:W-:Y:S01]  /*01e0*/  LOP3.LUT R9, RZ, R5, RZ, 0x33, !PT ;  /* 0x00000005ff097212 */ /* 0x000fe200078e33ff */
[----:B------:R-:W-:Y:S04]  /*01f0*/  BSSY.RECONVERGENT B2, `(.L_x_96) ;  /* 0x0000019000027945 */ /* 0x000fe80003800200 */
[----:B------:R-:W-:-:S04]  /*0200*/  IMAD.IADD R9, R9, 0x1, R4 ;  /* 0x0000000109097824 */ /* 0x000fc800078e0204 */
[C---:B------:R-:W-:Y:S01]  /*0210*/  IMAD.HI.U32 R0, R9.reuse, -0x33333333, RZ ;  /* 0xcccccccd09007827 */ /* 0x040fe200078e00ff */
[----:B------:R-:W-:-:S04]  /*0220*/  ISETP.GE.U32.AND P0, PT, R9, 0x780, PT ;  /* 0x000007800900780c */ /* 0x000fc80003f06070 */
[----:B------:R-:W-:-:S04]  /*0230*/  SHF.R.U32.HI R0, RZ, 0x9, R0 ;  /* 0x00000009ff007819 */ /* 0x000fc80000011600 */
[----:B------:R-:W-:-:S04]  /*0240*/  LOP3.LUT R2, R0, 0x3, RZ, 0xc0, !PT ;  /* 0x0000000300027812 */ /* 0x000fc800078ec0ff */
[----:B------:R-:W-:-:S13]  /*0250*/  ISETP.NE.AND P1, PT, R2, 0x3, PT ;  /* 0x000000030200780c */ /* 0x000fda0003f25270 */
[----:B------:R-:W-:Y:S05]  /*0260*/  @!P1 BRA `(.L_x_97) ;  /* 0x0000000000449947 */ /* 0x000fea0003800000 */
[----:B------:R-:W0:Y:S01]  /*0270*/  LDC.64 R8, c[0x0][0x380] ;  /* 0x0000e000ff087b82 */ /* 0x000e220000000a00 */
[----:B------:R-:W-:-:S05]  /*0280*/  VIADD R0, R0, 0x1 ;  /* 0x0000000100007836 */ /* 0x000fca0000000000 */
[----:B------:R-:W-:-:S05]  /*0290*/  LOP3.LUT R0, R0, 0x3, RZ, 0xc0, !PT ;  /* 0x0000000300007812 */ /* 0x000fca00078ec0ff */
[----:B------:R-:W-:Y:S02]  /*02a0*/  IMAD.MOV R0, RZ, RZ, -R0 ;  /* 0x000000ffff007224 */ /* 0x000fe400078e0a00 */
[----:B0-----:R-:W-:-:S04]  /*02b0*/  IMAD.WIDE.U32 R8, R5, 0x8, R8 ;  /* 0x0000000805087825 */ /* 0x001fc800078e0008 */
[----:B------:R-:W-:Y:S02]  /*02c0*/  IMAD.MOV.U32 R2, RZ, RZ, R8 ;  /* 0x000000ffff027224 */ /* 0x000fe400078e0008 */
[----:B------:R-:W-:-:S07]  /*02d0*/  IMAD.MOV.U32 R11, RZ, RZ, R9 ;  /* 0x000000ffff0b7224 */ /* 0x000fce00078e0009 */
.L_x_98:
        /* <DEDUP_REMOVED lines=10> */
.L_x_97:
[----:B------:R-:W-:Y:S05]  /*0380*/  BSYNC.RECONVERGENT B2 ;  /* 0x0000000000027941 */ /* 0x000fea0003800200 */
.L_x_96:
        /* <DEDUP_REMOVED lines=8> */
.L_x_101:
        /* <DEDUP_REMOVED lines=43> */
.L_x_100:
[----:B------:R-:W-:Y:S05]  /*06c0*/  BSYNC.RECONVERGENT B2 ;  /* 0x0000000000027941 */ /* 0x000fea0003800200 */
.L_x_99:
        /* <DEDUP_REMOVED lines=26> */
.L_x_103:
[----:B------:R-:W-:Y:S05]  /*0870*/  BSYNC.RECONVERGENT B2 ;  /* 0x0000000000027941 */ /* 0x000fea0003800200 */
.L_x_102:
        /* <DEDUP_REMOVED lines=12> */
.L_x_95:
[----:B------:R-:W-:Y:S05]  /*0940*/  BSYNC.RECONVERGENT B1 ;  /* 0x0000000000017941 */ /* 0x000fea0003800200 */
.L_x_94:
        /* <DEDUP_REMOVED lines=47> */
[----:B------:R-:W0:Y:S04]  /*0c40*/  LDS.128 R8, [UR4+0x20] ;  /* 0x00002004ff087984 */ /* 0x000e280008000c00 */
[----:B------:R-:W1:Y:S04]  /*0c50*/  LDS.128 R16, [UR4+0x30] ;  /* 0x00003004ff107984 */ /* 0x000e680008000c00 */
[----:B--2---:R-:W2:Y:S01]  /*0c60*/  LDS.128 R4, [UR4+0x40] ;  /* 0x00004004ff047984 */ /* 0x004ea20008000c00 */
[----:B0-----:R-:W-:-:S03]  /*0c70*/  DADD R8, R12, R8 ;  /* 0x000000000c087229 */ /* 0x001fc60000000008 */
[----:B------:R-:W-:Y:S05]  /*0c80*/  LDS.128 R12, [UR4+0x60] ;  /* 0x00006004ff0c7984 */ /* 0x000fea0008000c00 */
[----:B------:R-:W-:Y:S02]  /*0c90*/  DADD R2, R8, R10 ;  /* 0x0000000008027229 */ /* 0x000fe4000000000a */
[----:B------:R-:W0:Y:S06]  /*0ca0*/  LDS.128 R8, [UR4+0x50] ;  /* 0x00005004ff087984 */ /* 0x000e2c0008000c00 */
[----:B-1----:R-:W-:-:S08]  /*0cb0*/  DADD R2, R2, R16 ;  /* 0x0000000002027229 */ /* 0x002fd00000000010 */
[----:B------:R-:W-:-:S08]  /*0cc0*/  DADD R2, R2, R18 ;  /* 0x0000000002027229 */ /* 0x000fd00000000012 */
[----:B--2---:R-:W-:-:S08]  /*0cd0*/  DADD R2, R2, R4 ;  /* 0x0000000002027229 */ /* 0x004fd00000000004 */
[----:B------:R-:W-:Y:S01]  /*0ce0*/  DADD R2, R2, R6 ;  /* 0x0000000002027229 */ /* 0x000fe20000000006 */
[----:B------:R-:W1:Y:S07]  /*0cf0*/  LDS.128 R4, [UR4+0x70] ;  /* 0x00007004ff047984 */ /* 0x000e6e0008000c00 */
[----:B0-----:R-:W-:-:S08]  /*0d00*/  DADD R2, R2, R8 ;  /* 0x0000000002027229 */ /* 0x001fd00000000008 */
[----:B------:R-:W-:Y:S01]  /*0d10*/  DADD R2, R2, R10 ;  /* 0x0000000002027229 */ /* 0x000fe2000000000a */
[----:B------:R-:W0:Y:S07]  /*0d20*/  LDS.128 R8, [UR4+0x80] ;  /* 0x00008004ff087984 */ /* 0x000e2e0008000c00 */
[----:B------:R-:W-:-:S08]  /*0d30*/  DADD R2, R2, R12 ;  /* 0x0000000002027229 */ /* 0x000fd0000000000c */
[----:B------:R-:W-:Y:S01]  /*0d40*/  DADD R2, R2, R14 ;  /* 0x0000000002027229 */ /* 0x000fe2000000000e */
[----:B------:R-:W2:Y:S07]  /*0d50*/  LDS.128 R12, [UR4+0x90] ;  /* 0x00009004ff0c7984 */ /* 0x000eae0008000c00 */
[----:B-1----:R-:W-:-:S08]  /*0d60*/  DADD R2, R2, R4 ;  /* 0x0000000002027229 */ /* 0x002fd00000000004 */
[----:B------:R-:W-:Y:S01]  /*0d70*/  DADD R2, R2, R6 ;  /* 0x0000000002027229 */ /* 0x000fe20000000006 */
[----:B------:R-:W1:Y:S07]  /*0d80*/  LDS.128 R4, [UR4+0xa0] ;  /* 0x0000a004ff047984 */ /* 0x000e6e0008000c00 */
[----:B0-----:R-:W-:Y:S01]  /*0d90*/  DADD R2, R2, R8 ;  /* 0x0000000002027229 */ /* 0x001fe20000000008 */
[----:B------:R-:W0:Y:S07]  /*0da0*/  LDS.64 R8, [UR4+0xb0] ;  /* 0x0000b004ff087984 */ /* 0x000e2e0008000a00 */
[----:B------:R-:W-:-:S08]  /*0db0*/  DADD R2, R2, R10 ;  /* 0x0000000002027229 */ /* 0x000fd0000000000a */
[----:B--2---:R-:W-:-:S08]  /*0dc0*/  DADD R2, R2, R12 ;  /* 0x0000000002027229 */ /* 0x004fd0000000000c */
[----:B------:R-:W-:-:S08]  /*0dd0*/  DADD R2, R2, R14 ;  /* 0x0000000002027229 */ /* 0x000fd0000000000e */
[----:B-1----:R-:W-:-:S08]  /*0de0*/  DADD R2, R2, R4 ;  /* 0x0000000002027229 */ /* 0x002fd00000000004 */
[----:B------:R-:W-:-:S08]  /*0df0*/  DADD R2, R2, R6 ;  /* 0x0000000002027229 */ /* 0x000fd00000000006 */
[----:B0-----:R-:W-:Y:S01]  /*0e00*/  DADD R12, R2, R8 ;  /* 0x00000000020c7229 */ /* 0x001fe20000000008 */
[----:B------:R-:W-:Y:S10]  /*0e10*/  BRA `(.L_x_105) ;  /* 0x0000001800487947 */ /* 0x000ff40003800000 */
.L_x_104:
        /* <DEDUP_REMOVED lines=32> */
[----:B------:R-:W-:Y:S01]  /*1020*/  VIADD R0, R2, 0x10 ;  /* 0x0000001002007836 */ /* 0x000fe20000000000 */
[----:B------:R-:W-:Y:S02]  /*1030*/  @!P1 SHF.R.U32.HI R2, RZ, 0x2, R3 ;  /* 0x00000002ff029819 */ /* 0x000fe40000011603 */
[----:B------:R-:W1:Y:S02]  /*1040*/  SHFL.DOWN PT, R7, R11, 0x8, R5 ;  /* 0x090000000b077989 */ /* 0x000e6400000e0005 */
[----:B------:R-:W-:Y:S01]  /*1050*/  @!P1 LOP3.LUT R2, R2, 0xf8, RZ, 0xc0, !PT ;  /* 0x000000f802029812 */ /* 0x000fe200078ec0ff */
[----:B-1----:R-:W-:-:S10]  /*1060*/  DADD R6, R6, R10 ;  /* 0x0000000006067229 */ /* 0x002fd4000000000a */
[----:B------:R-:W-:Y:S02]  /*1070*/  FSEL R8, R10, R6, P0 ;  /* 0x000000060a087208 */ /* 0x000fe40000000000 */
[----:B------:R-:W-:Y:S02]  /*1080*/  FSEL R9, R11, R7, P0 ;  /* 0x000000070b097208 */ /* 0x000fe40000000000 */
[----:B------:R-:W-:Y:S01]  /*1090*/  @!P1 MOV R10, 0x400 ;  /* 0x00000400000a9802 */ /* 0x000fe20000000f00 */
[----:B------:R-:W-:Y:S01]  /*10a0*/  SHFL.DOWN PT, R6, R8, 0x10, R5 ;  /* 0x0a00000008067989 */ /* 0x000fe200000e0005 */
[----:B------:R-:W-:Y:S02]  /*10b0*/  ISETP.GT.AND P0, PT, R0, R5, PT ;  /* 0x000000050000720c */ /* 0x000fe40003f04270 */
[----:B0-----:R-:W-:Y:S01]  /*10c0*/  @!P1 LEA R11, R13, R10, 0x18 ;  /* 0x0000000a0d0b9211 */ /* 0x001fe200078ec0ff */
        /* <DEDUP_REMOVED lines=13> */
[----:B------:R-:W0:Y:S04]  /*11a0*/  LDS.128 R16, [UR4+0x20] ;  /* 0x00002004ff107984 */ /* 0x000e280008000c00 */
[----:B-1----:R-:W1:Y:S01]  /*11b0*/  LDS.128 R8, [UR4+0x30] ;  /* 0x00003004ff087984 */ /* 0x002e620008000c00 */
[----:B0-----:R-:W-:-:S10]  /*11c0*/  DADD R16, R12, R16 ;  /* 0x000000000c107229 */ /* 0x001fd40000000010 */
[----:B------:R-:W-:Y:S02]  /*11d0*/  FSEL R2, R16, R12, P1 ;  /* 0x0000000c10027208 */ /* 0x000fe40000800000 */
[----:B------:R-:W-:Y:S02]  /*11e0*/  FSEL R3, R17, R13, P1 ;  /* 0x0000000d11037208 */ /* 0x000fe40000800000 */
[----:B------:R-:W-:Y:S01]  /*11f0*/  ISETP.GT.AND P1, PT, R4, 0x40, PT ;  /* 0x000000400400780c */ /* 0x000fe20003f24270 */
[----:B------:R-:W0:Y:S03]  /*1200*/  LDS.128 R12, [UR4+0x40] ;  /* 0x00004004ff0c7984 */ /* 0x000e260008000c00 */
        /* <DEDUP_REMOVED lines=65> */
[----:B------:R-:W1:Y:S01]  /*1620*/  LDS.64 R2, [UR4+0xb0] ;  /* 0x0000b004ff027984 */ /* 0x000e620008000a00 */
        /* <DEDUP_REMOVED lines=11> */
[----:B------:R-:W-:Y:S01]  /*16e0*/  FSEL R13, R3, R7, P1 ;  /* 0x00000007030d7208 */ /* 0x000fe20000800000 */
[----:B------:R-:W-:Y:S06]  /*16f0*/  BRA `(.L_x_105) ;  /* 0x0000001000107947 */ /* 0x000fec0003800000 */
.L_x_91:
[----:B------:R-:W0:Y:S01]  /*1700*/  S2R R0, SR_TID.X ;  /* 0x0000000000007919 */ /* 0x000e220000002100 */
[----:B------:R-:W0:Y:S02]  /*1710*/  LDC.64 R6, c[0x0][0x380] ;  /* 0x0000e000ff067b82 */ /* 0x000e240000000a00 */
[----:B0-----:R-:W-:-:S05]  /*1720*/  IMAD.WIDE.U32 R6, R0, 0x8, R6 ;  /* 0x0000000800067825 */ /* 0x001fca00078e0006 */
[----:B------:R-:W2:Y:S04]  /*1730*/  LDG.E.64.CONSTANT R20, desc[UR6][R6.64] ;  /* 0x0000000606147981 */ /* 0x000ea8000c1e9b00 */
[----:B------:R-:W2:Y:S04]  /*1740*/  LDG.E.64.CONSTANT R2, desc[UR6][R6.64+0x1400] ;  /* 0x0014000606027981 */ /* 0x000ea8000c1e9b00 */
[----:B------:R-:W3:Y:S04]  /*1750*/  LDG.E.64.CONSTANT R8, desc[UR6][R6.64+0x2800] ;  /* 0x0028000606087981 */ /* 0x000ee8000c1e9b00 */
[----:B------:R-:W4:Y:S04]  /*1760*/  LDG.E.64.CONSTANT R10, desc[UR6][R6.64+0x3c00] ;  /* 0x003c0006060a7981 */ /* 0x000f28000c1e9b00 */
[----:B------:R-:W5:Y:S04]  /*1770*/  LDG.E.64.CONSTANT R12, desc[UR6][R6.64+0x5000] ;  /* 0x00500006060c7981 */ /* 0x000f68000c1e9b00 */
[----:B------:R-:W5:Y:S04]  /*1780*/  LDG.E.64.CONSTANT R14, desc[UR6][R6.64+0x6400] ;  /* 0x00640006060e7981 */ /* 0x000f68000c1e9b00 */
[----:B------:R-:W5:Y:S04]  /*1790*/  LDG.E.64.CONSTANT R16, desc[UR6][R6.64+0x7800] ;  /* 0x0078000606107981 */ /* 0x000f68000c1e9b00 */
[----:B------:R-:W5:Y:S01]  /*17a0*/  LDG.E.64.CONSTANT R18, desc[UR6][R6.64+0x8c00] ;  /* 0x008c000606127981 */ /* 0x000f62000c1e9b00 */
[----:B------:R-:W-:Y:S01]  /*17b0*/  ISETP.GE.U32.AND P0, PT, R4, 0x2800, PT ;  /* 0x000028000400780c */ /* 0x000fe20003f06070 */
[----:B--2---:R-:W-:-:S08]  /*17c0*/  DADD R2, R20, R2 ;  /* 0x0000000014027229 */ /* 0x004fd00000000002 */
[----:B---3--:R-:W-:Y:S01]  /*17d0*/  DADD R2, R8, R2 ;  /* 0x0000000008027229 */ /* 0x008fe20000000002 */
[----:B------:R-:W-:-:S07]  /*17e0*/  IMAD.MOV.U32 R9, RZ, RZ, 0x1400 ;  /* 0x00001400ff097424 */ /* 0x000fce00078e00ff */
[----:B----4-:R-:W-:-:S08]  /*17f0*/  DADD R2, R10, R2 ;  /* 0x000000000a027229 */ /* 0x010fd00000000002 */
[----:B-----5:R-:W-:-:S08]  /*1800*/  DADD R2, R12, R2 ;  /* 0x000000000c027229 */ /* 0x020fd00000000002 */
[----:B------:R-:W-:-:S08]  /*1810*/  DADD R2, R14, R2 ;  /* 0x000000000e027229 */ /* 0x000fd00000000002 */
[----:B------:R-:W-:-:S08]  /*1820*/  DADD R2, R16, R2 ;  /* 0x0000000010027229 */ /* 0x000fd00000000002 */
[----:B------:R-:W-:Y:S01]  /*1830*/  DADD R2, R18, R2 ;  /* 0x0000000012027229 */ /* 0x000fe20000000002 */
[----:B------:R-:W-:Y:S10]  /*1840*/  @!P0 BRA `(.L_x_106) ;  /* 0x00000000006c8947 */ /* 0x000ff40003800000 */
[----:B------:R-:W0:Y:S01]  /*1850*/  LDC R26, c[0x0][0x390] ;  /* 0x0000e400ff1a7b82 */ /* 0x000e220000000800 */
[----:B------:R-:W-:Y:S02]  /*1860*/  VIADD R8, R4, 0xffffec00 ;  /* 0xffffec0004087836 */ /* 0x000fe40000000000 */
[----:B------:R-:W-:-:S07]  /*1870*/  IMAD.MOV.U32 R9, RZ, RZ, 0x1400 ;  /* 0x00001400ff097424 */ /* 0x000fce00078e00ff */
.L_x_108:
[----:B------:R-:W-:-:S05]  /*1880*/  IMAD.WIDE R12, R9, 0x8, R6 ;  /* 0x00000008090c7825 */ /* 0x000fca00078e0206 */
[----:B------:R-:W2:Y:S04]  /*1890*/  LDG.E.64.CONSTANT R4, desc[UR6][R12.64] ;  /* 0x000000060c047981 */ /* 0x000ea8000c1e9b00 */
[----:B------:R-:W3:Y:S04]  /*18a0*/  LDG.E.64.CONSTANT R14, desc[UR6][R12.64+0x1400] ;  /* 0x001400060c0e7981 */ /* 0x000ee8000c1e9b00 */
[----:B------:R-:W4:Y:S04]  /*18b0*/  LDG.E.64.CONSTANT R16, desc[UR6][R12.64+0x2800] ;  /* 0x002800060c107981 */ /* 0x000f28000c1e9b00 */
[----:B------:R-:W5:Y:S04]  /*18c0*/  LDG.E.64.CONSTANT R18, desc[UR6][R12.64+0x3c00] ;  /* 0x003c00060c127981 */ /* 0x000f68000c1e9b00 */
        /* <DEDUP_REMOVED lines=8> */
[----:B------:R-:W-:-:S08]  /*1950*/  DADD R4, R20, R4 ;  /* 0x0000000014047229 */ /* 0x000fd00000000004 */
[----:B------:R-:W-:Y:S01]  /*1960*/  DADD R22, R22, R4 ;  /* 0x0000000016167229 */ /* 0x000fe20000000004 */
[----:B0-----:R-:W-:-:S04]  /*1970*/  IMAD.MOV.U32 R4, RZ, RZ, R26 ;  /* 0x000000ffff047224 */ /* 0x001fc800078e001a */
[----:B------:R-:W-:-:S03]  /*1980*/  IMAD.IADD R2, R4, 0x1, -R9 ;  /* 0x0000000104027824 */ /* 0x000fc600078e0a09 */
[----:B------:R-:W-:Y:S02]  /*1990*/  DADD R22, R24, R22 ;  /* 0x0000000018167229 */ /* 0x000fe40000000016 */
[----:B------:R-:W-:-:S06]  /*19a0*/  ISETP.GE.AND P0, PT, R2, 0x1400, PT ;  /* 0x000014000200780c */ /* 0x000fcc0003f06270 */
[----:B------:R-:W-:-:S07]  /*19b0*/  DADD R2, R10, R22 ;  /* 0x000000000a027229 */ /* 0x000fce0000000016 */
[----:B------:R-:W-:Y:S05]  /*19c0*/  @!P0 BRA `(.L_x_107) ;  /* 0x0000000800348947 */ /* 0x000fea0003800000 */
[----:B------:R-:W-:-:S05]  /*19d0*/  VIADD R9, R9, 0x1400 ;  /* 0x0000140009097836 */ /* 0x000fca0000000000 */
[----:B------:R-:W-:-:S13]  /*19e0*/  ISETP.GT.AND P0, PT, R9, R8, PT ;  /* 0x000000080900720c */ /* 0x000fda0003f04270 */
[----:B------:R-:W-:Y:S05]  /*19f0*/  @!P0 BRA `(.L_x_108) ;  /* 0xfffffffc00a08947 */ /* 0x000fea000383ffff */
.L_x_106:
[----:B------:R-:W-:-:S13]  /*1a00*/  ISETP.GE.AND P0, PT, R9, R4, PT ;  /* 0x000000040900720c */ /* 0x000fda0003f06270 */
[----:B------:R-:W-:Y:S05]  /*1a10*/  @P0 BRA `(.L_x_107) ;  /* 0x0000000800200947 */ /* 0x000fea0003800000 */
[----:B------:R-:W-:Y:S01]  /*1a20*/  IMAD.IADD R39, R4, 0x1, -R9 ;  /* 0x0000000104277824 */ /* 0x000fe200078e0a09 */
[----:B------:R-:W-:Y:S04]  /*1a30*/  BSSY.RECONVERGENT B1, `(.L_x_107) ;  /* 0x0000086000017945 */ /* 0x000fe80003800200 */
[----:B------:R-:W-:-:S13]  /*1a40*/  ISETP.GE.AND P0, PT, R0, R39, PT ;  /* 0x000000270000720c */ /* 0x000fda0003f06270 */
[----:B------:R-:W-:Y:S05]  /*1a50*/  @P0 BRA `(.L_x_109) ;  /* 0x00000008000c0947 */ /* 0x000fea0003800000 */
[----:B------:R-:W-:Y:S01]  /*1a60*/  LOP3.LUT R5, RZ, R0, RZ, 0x33, !PT ;  /* 0x00000000ff057212 */ /* 0x000fe200078e33ff */
[----:B------:R-:W-:Y:S01]  /*1a70*/  BSSY.RECONVERGENT B2, `(.L_x_110) ;  /* 0x0000017000027945 */ /* 0x000fe20003800200 */
[----:B------:R-:W-:Y:S02]  /*1a80*/  IMAD.MOV.U32 R38, RZ, RZ, R0 ;  /* 0x000000ffff267224 */ /* 0x000fe400078e0000 */
[----:B------:R-:W-:-:S04]  /*1a90*/  IADD3 R5, PT, PT, -R9, R4, R5 ;  /* 0x0000000409057210 */ /* 0x000fc80007ffe105 */
[C---:B------:R-:W-:Y:S01]  /*1aa0*/  ISETP.GE.U32.AND P1, PT, R5.reuse, 0x780, PT ;  /* 0x000007800500780c */ /* 0x040fe20003f26070 */
[----:B------:R-:W-:-:S05]  /*1ab0*/  IMAD.HI.U32 R4, R5, -0x33333333, RZ ;  /* 0xcccccccd05047827 */ /* 0x000fca00078e00ff */
[----:B------:R-:W-:-:S04]  /*1ac0*/  SHF.R.U32.HI R4, RZ, 0x9, R4 ;  /* 0x00000009ff047819 */ /* 0x000fc80000011604 */
[----:B------:R-:W-:-:S04]  /*1ad0*/  LOP3.LUT R6, R4, 0x3, RZ, 0xc0, !PT ;  /* 0x0000000304067812 */ /* 0x000fc800078ec0ff */
[----:B------:R-:W-:-:S13]  /*1ae0*/  ISETP.NE.AND P0, PT, R6, 0x3, PT ;  /* 0x000000030600780c */ /* 0x000fda0003f05270 */
[----:B------:R-:W-:Y:S05]  /*1af0*/  @!P0 BRA `(.L_x_111) ;  /* 0x0000000000388947 */ /* 0x000fea0003800000 */
[----:B------:R-:W0:Y:S01]  /*1b00*/  LDC.64 R6, c[0x0][0x380] ;  /* 0x0000e000ff067b82 */ /* 0x000e220000000a00 */
[----:B------:R-:W-:Y:S02]  /*1b10*/  VIADD R4, R4, 0x1 ;  /* 0x0000000104047836 */ /* 0x000fe40000000000 */
[----:B------:R-:W-:Y:S02]  /*1b20*/  IMAD.IADD R11, R0, 0x1, R9 ;  /* 0x00000001000b7824 */ /* 0x000fe400078e0209 */
[----:B------:R-:W-:Y:S01]  /*1b30*/  IMAD.MOV.U32 R38, RZ, RZ, R0 ;  /* 0x000000ffff267224 */ /* 0x000fe200078e0000 */
[----:B------:R-:W-:-:S05]  /*1b40*/  LOP3.LUT R4, R4, 0x3, RZ, 0xc0, !PT ;  /* 0x0000000304047812 */ /* 0x000fca00078ec0ff */
[----:B------:R-:W-:-:S07]  /*1b50*/  IMAD.MOV R8, RZ, RZ, -R4 ;  /* 0x000000ffff087224 */ /* 0x000fce00078e0a04 */
.L_x_112:
[----:B0-----:R-:W-:-:S06]  /*1b60*/  IMAD.WIDE.U32 R4, R11, 0x8, R6 ;  /* 0x000000080b047825 */ /* 0x001fcc00078e0006 */
[----:B------:R-:W2:Y:S01]  /*1b70*/  LDG.E.64.CONSTANT R4, desc[UR6][R4.64] ;  /* 0x0000000604047981 */ /* 0x000ea2000c1e9b00 */
[----:B------:R-:W-:Y:S02]  /*1b80*/  VIADD R8, R8, 0x1 ;  /* 0x0000000108087836 */ /* 0x000fe40000000000 */
[----:B------:R-:W-:Y:S02]  /*1b90*/  VIADD R38, R38, 0x280 ;  /* 0x0000028026267836 */ /* 0x000fe40000000000 */
[----:B------:R-:W-:Y:S01]  /*1ba0*/  VIADD R11, R11, 0x280 ;  /* 0x000002800b0b7836 */ /* 0x000fe20000000000 */
[----:B------:R-:W-:Y:S01]  /*1bb0*/  ISETP.NE.AND P0, PT, R8, RZ, PT ;  /* 0x000000ff0800720c */ /* 0x000fe20003f05270 */
[----:B--2---:R-:W-:-:S12]  /*1bc0*/  DADD R2, R4, R2 ;  /* 0x0000000004027229 */ /* 0x004fd80000000002 */
[----:B------:R-:W-:Y:S05]  /*1bd0*/  @P0 BRA `(.L_x_112) ;  /* 0xfffffffc00e00947 */ /* 0x000fea000383ffff */
.L_x_111:
[----:B------:R-:W-:Y:S05]  /*1be0*/  BSYNC.RECONVERGENT B2 ;  /* 0x0000000000027941 */ /* 0x000fea0003800200 */
.L_x_110:
[----:B------:R-:W-:Y:S05]  /*1bf0*/  @!P1 BRA `(.L_x_109) ;  /* 0x0000000400a49947 */ /* 0x000fea0003800000 */
[----:B------:R-:W0:Y:S01]  /*1c00*/  LDCU.64 UR4, c[0x0][0x380] ;  /* 0x00007000ff0477ac */ /* 0x000e220008000a00 */
[----:B------:R-:W-:Y:S01]  /*1c10*/  IMAD.IADD R7, R39, 0x1, -R38 ;  /* 0x0000000127077824 */ /* 0x000fe200078e0a26 */
[C---:B------:R-:W-:Y:S01]  /*1c20*/  IADD3 R5, P0, PT, R38.reuse, R9, RZ ;  /* 0x0000000926057210 */ /* 0x040fe20007f1e0ff */
[----:B------:R-:W-:Y:S01]  /*1c30*/  BSSY.RECONVERGENT B2, `(.L_x_113) ;  /* 0x000003a000027945 */ /* 0x000fe20003800200 */
[----:B------:R-:W-:Y:S02]  /*1c40*/  IMAD.IADD R40, R38, 0x1, R9 ;  /* 0x0000000126287824 */ /* 0x000fe400078e0209 */
        /* <DEDUP_REMOVED lines=10> */
.L_x_115:
[----:B------:R-:W0:Y:S01]  /*1cf0*/  LDC.64 R30, c[0x0][0x380] ;  /* 0x0000e000ff1e7b82 */ /* 0x000e220000000a00 */
[----:B------:R-:W2:Y:S04]  /*1d00*/  LDG.E.64.CONSTANT R8, desc[UR6][R4.64+-0x1400] ;  /* 0xffec000604087981 */ /* 0x000ea8000c1e9b00 */
[----:B------:R-:W3:Y:S01]  /*1d10*/  LDG.E.64.CONSTANT R10, desc[UR6][R4.64] ;  /* 0x00000006040a7981 */ /* 0x000ee2000c1e9b00 */
[----:B------:R-:W-:-:S03]  /*1d20*/  VIADD R15, R40, 0xa00 ;  /* 0x00000a00280f7836 */ /* 0x000fc60000000000 */
[----:B------:R-:W4:Y:S04]  /*1d30*/  LDG.E.64.CONSTANT R12, desc[UR6][R4.64+0x1400] ;  /* 0x00140006040c7981 */ /* 0x000f28000c1e9b00 */
[----:B------:R-:W5:Y:S04]  /*1d40*/  LDG.E.64.CONSTANT R16, desc[UR6][R4.64+0x3c00] ;  /* 0x003c000604107981 */ /* 0x000f68000c1e9b00 */
[----:B------:R-:W5:Y:S01]  /*1d50*/  LDG.E.64.CONSTANT R18, desc[UR6][R4.64+0x5000] ;  /* 0x0050000604127981 */ /* 0x000f62000c1e9b00 */
[----:B------:R-:W-:-:S03]  /*1d60*/  VIADD R23, R40, 0x1400 ;  /* 0x0000140028177836 */ /* 0x000fc60000000000 */
[----:B------:R-:W5:Y:S01]  /*1d70*/  LDG.E.64.CONSTANT R20, desc[UR6][R4.64+0x6400] ;  /* 0x0064000604147981 */ /* 0x000f62000c1e9b00 */
[----:B0-----:R-:W-:-:S03]  /*1d80*/  IMAD.WIDE.U32 R6, R40, 0x8, R30 ;  /* 0x0000000828067825 */ /* 0x001fc600078e001e */
[----:B------:R-:W5:Y:S04]  /*1d90*/  LDG.E.64.CONSTANT R24, desc[UR6][R4.64+0x8c00] ;  /* 0x008c000604187981 */ /* 0x000f68000c1e9b00 */
[----:B------:R-:W5:Y:S04]  /*1da0*/  LDG.E.64.CONSTANT R26, desc[UR6][R4.64+0xa000] ;  /* 0x00a00006041a7981 */ /* 0x000f68000c1e9b00 */
[----:B------:R-:W2:Y:S01]  /*1db0*/  LDG.E.64.CONSTANT R6, desc[UR6][R6.64] ;  /* 0x0000000606067981 */ /* 0x000ea2000c1e9b00 */
[----:B------:R-:W-:-:S03]  /*1dc0*/  IMAD.WIDE.U32 R14, R15, 0x8, R30 ;  /* 0x000000080f0e7825 */ /* 0x000fc600078e001e */
[----:B------:R-:W5:Y:S04]  /*1dd0*/  LDG.E.64.CONSTANT R28, desc[UR6][R4.64+0xb400] ;  /* 0x00b40006041c7981 */ /* 0x000f68000c1e9b00 */
[----:B------:R-:W5:Y:S01]  /*1de0*/  LDG.E.64.CONSTANT R14, desc[UR6][R14.64] ;  /* 0x000000060e0e7981 */ /* 0x000f62000c1e9b00 */
[----:B------:R-:W-:-:S03]  /*1df0*/  IMAD.WIDE.U32 R22, R23, 0x8, R30 ;  /* 0x0000000817167825 */ /* 0x000fc600078e001e */
[----:B------:R-:W5:Y:S04]  /*1e00*/  LDG.E.64.CONSTANT R34, desc[UR6][R4.64+0xf000] ;  /* 0x00f0000604227981 */ /* 0x000f68000c1e9b00 */
[----:B------:R-:W5:Y:S01]  /*1e10*/  LDG.E.64.CONSTANT R22, desc[UR6][R22.64] ;  /* 0x0000000616167981 */ /* 0x000f62000c1e9b00 */
[----:B------:R-:W-:-:S03]  /*1e20*/  VIADD R33, R40, 0x1e00 ;  /* 0x00001e0028217836 */ /* 0x000fc60000000000 */
[----:B------:R-:W5:Y:S01]  /*1e30*/  LDG.E.64.CONSTANT R36, desc[UR6][R4.64+0x10400] ;  /* 0x0104000604247981 */ /* 0x000f62000c1e9b00 */
[----:B------:R-:W-:-:S03]  /*1e40*/  IMAD.WIDE.U32 R30, R33, 0x8, R30 ;  /* 0x00000008211e7825 */ /* 0x000fc600078e001e */
[----:B------:R0:W5:Y:S04]  /*1e50*/  LDG.E.64.CONSTANT R32, desc[UR6][R4.64+0xdc00] ;  /* 0x00dc000604207981 */ /* 0x000168000c1e9b00 */
[----:B------:R-:W5:Y:S01]  /*1e60*/  LDG.E.64.CONSTANT R30, desc[UR6][R30.64] ;  /* 0x000000061e1e7981 */ /* 0x000f62000c1e9b00 */
[----:B------:R-:W-:-:S05]  /*1e70*/  VIADD R38, R38, 0x2800 ;  /* 0x0000280026267836 */ /* 0x000fca0000000000 */
[----:B------:R-:W-:Y:S02]  /*1e80*/  ISETP.GE.AND P1, PT, R38, R41, PT ;  /* 0x000000292600720c */ /* 0x000fe40003f26270 */
[----:B0-----:R-:W-:Y:S01]  /*1e90*/  IADD3 R4, P2, PT, R4, 0x14000, RZ ;  /* 0x0001400004047810 */ /* 0x001fe20007f5e0ff */
[----:B------:R-:W-:-:S04]  /*1ea0*/  VIADD R40, R40, 0x2800 ;  /* 0x0000280028287836 */ /* 0x000fc80000000000 */
[----:B------:R-:W-:Y:S01]  /*1eb0*/  IMAD.X R5, RZ, RZ, R5, P2 ;  /* 0x000000ffff057224 */ /* 0x000fe200010e0605 */
[----:B--2---:R-:W-:-:S08]  /*1ec0*/  DADD R6, R6, R2 ;  /* 0x0000000006067229 */ /* 0x004fd00000000002 */
[----:B------:R-:W-:-:S08]  /*1ed0*/  DADD R6, R6, R8 ;  /* 0x0000000006067229 */ /* 0x000fd00000000008 */
        /* <DEDUP_REMOVED lines=15> */
.L_x_114:
[----:B------:R-:W-:Y:S05]  /*1fd0*/  BSYNC.RECONVERGENT B2 ;  /* 0x0000000000027941 */ /* 0x000fea0003800200 */
.L_x_113:
[----:B------:R-:W-:Y:S01]  /*1fe0*/  IMAD.IADD R6, R39, 0x1, -R38 ;  /* 0x0000000127067824 */ /* 0x000fe200078e0a26 */
[----:B------:R-:W-:Y:S04]  /*1ff0*/  BSSY.RECONVERGENT B2, `(.L_x_116) ;  /* 0x000001d000027945 */ /* 0x000fe80003800200 */
[----:B------:R-:W-:-:S13]  /*2000*/  ISETP.GT.AND P1, PT, R6, 0xa00, PT ;  /* 0x00000a000600780c */ /* 0x000fda0003f24270 */
[----:B------:R-:W-:Y:S05]  /*2010*/  @!P1 BRA `(.L_x_117) ;  /* 0x0000000000689947 */ /* 0x000fea0003800000 */
[----:B------:R-:W0:Y:S01]  /*2020*/  LDC.64 R14, c[0x0][0x380] ;  /* 0x0000e000ff0e7b82 */ /* 0x000e220000000a00 */
[----:B------:R-:W2:Y:S04]  /*2030*/  LDG.E.64.CONSTANT R8, desc[UR6][R4.64+-0x1400] ;  /* 0xffec000604087981 */ /* 0x000ea8000c1e9b00 */
[----:B------:R-:W3:Y:S01]  /*2040*/  LDG.E.64.CONSTANT R10, desc[UR6][R4.64] ;  /* 0x00000006040a7981 */ /* 0x000ee2000c1e9b00 */
[----:B------:R-:W-:-:S03]  /*2050*/  VIADD R17, R40, 0xa00 ;  /* 0x00000a0028117836 */ /* 0x000fc60000000000 */
[----:B------:R-:W4:Y:S04]  /*2060*/  LDG.E.64.CONSTANT R12, desc[UR6][R4.64+0x1400] ;  /* 0x00140006040c7981 */ /* 0x000f28000c1e9b00 */
[----:B------:R-:W5:Y:S04]  /*2070*/  LDG.E.64.CONSTANT R18, desc[UR6][R4.64+0x5000] ;  /* 0x0050000604127981 */ /* 0x000f68000c1e9b00 */
[----:B------:R1:W5:Y:S01]  /*2080*/  LDG.E.64.CONSTANT R20, desc[UR6][R4.64+0x6400] ;  /* 0x0064000604147981 */ /* 0x000362000c1e9b00 */
[----:B0-----:R-:W-:-:S06]  /*2090*/  IMAD.WIDE.U32 R6, R40, 0x8, R14 ;  /* 0x0000000828067825 */ /* 0x001fcc00078e000e */
[----:B------:R-:W2:Y:S01]  /*20a0*/  LDG.E.64.CONSTANT R6, desc[UR6][R6.64] ;  /* 0x0000000606067981 */ /* 0x000ea2000c1e9b00 */
[----:B------:R-:W-:-:S03]  /*20b0*/  IMAD.WIDE.U32 R14, R17, 0x8, R14 ;  /* 0x00000008110e7825 */ /* 0x000fc600078e000e */
[----:B------:R-:W5:Y:S04]  /*20c0*/  LDG.E.64.CONSTANT R16, desc[UR6][R4.64+0x3c00] ;  /* 0x003c000604107981 */ /* 0x000f68000c1e9b00 */
[----:B------:R-:W5:Y:S01]  /*20d0*/  LDG.E.64.CONSTANT R14, desc[UR6][R14.64] ;  /* 0x000000060e0e7981 */ /* 0x000f62000c1e9b00 */
[----:B------:R-:W-:Y:S01]  /*20e0*/  PLOP3.LUT P0, PT, PT, PT, PT, 0x8, 0x80 ;  /* 0x000000000080781c */ /* 0x000fe20003f0e170 */
[----:B------:R-:W-:Y:S02]  /*20f0*/  VIADD R38, R38, 0x1400 ;  /* 0x0000140026267836 */ /* 0x000fe40000000000 */
[----:B------:R-:W-:Y:S01]  /*2100*/  VIADD R40, R40, 0x1400 ;  /* 0x0000140028287836 */ /* 0x000fe20000000000 */
[----:B--2---:R-:W-:-:S08]  /*2110*/  DADD R2, R2, R6 ;  /* 0x0000000002027229 */ /* 0x004fd00000000006 */
[----:B------:R-:W-:-:S08]  /*2120*/  DADD R2, R2, R8 ;  /* 0x0000000002027229 */ /* 0x000fd00000000008 */
[----:B---3--:R-:W-:-:S08]  /*2130*/  DADD R2, R2, R10 ;  /* 0x0000000002027229 */ /* 0x008fd0000000000a */
[----:B----4-:R-:W-:-:S08]  /*2140*/  DADD R2, R2, R12 ;  /* 0x0000000002027229 */ /* 0x010fd0000000000c */
[----:B-----5:R-:W-:-:S08]  /*2150*/  DADD R2, R2, R14 ;  /* 0x0000000002027229 */ /* 0x020fd0000000000e */
[----:B------:R-:W-:Y:S01]  /*2160*/  DADD R2, R2, R16 ;  /* 0x0000000002027229 */ /* 0x000fe20000000010 */
[----:B------:R-:W-:-:S07]  /*2170*/  IADD3 R6, P1, PT, R4, 0xa000, RZ ;  /* 0x0000a00004067810 */ /* 0x000fce0007f3e0ff */
[----:B------:R-:W-:Y:S01]  /*2180*/  DADD R2, R2, R18 ;  /* 0x0000000002027229 */ /* 0x000fe20000000012 */
[----:B-1----:R-:W-:Y:S02]  /*2190*/  IMAD.X R5, RZ, RZ, R5, P1 ;  /* 0x000000ffff057224 */ /* 0x002fe400008e0605 */
[----:B------:R-:W-:-:S05]  /*21a0*/  IMAD.MOV.U32 R4, RZ, RZ, R6 ;  /* 0x000000ffff047224 */ /* 0x000fca00078e0006 */
[----:B------:R-:W-:-:S11]  /*21b0*/  DADD R2, R2, R20 ;  /* 0x0000000002027229 */ /* 0x000fd60000000014 */
.L_x_117:
[----:B------:R-:W-:Y:S05]  /*21c0*/  BSYNC.RECONVERGENT B2 ;  /* 0x0000000000027941 */ /* 0x000fea0003800200 */
.L_x_116:
[----:B------:R-:W-:-:S13]  /*21d0*/  ISETP.LT.OR P0, PT, R38, R39, P0 ;  /* 0x000000272600720c */ /* 0x000fda0000701670 */
[----:B------:R-:W-:Y:S05]  /*21e0*/  @!P0 BRA `(.L_x_109) ;  /* 0x0000000000288947 */ /* 0x000fea0003800000 */
[----:B------:R-:W0:Y:S01]  /*21f0*/  LDC.64 R6, c[0x0][0x380] ;  /* 0x0000e000ff067b82 */ /* 0x000e220000000a00 */
[----:B------:R-:W2:Y:S04]  /*2200*/  LDG.E.64.CONSTANT R8, desc[UR6][R4.64] ;  /* 0x0000000604087981 */ /* 0x000ea8000c1e9b00 */
[----:B------:R-:W3:Y:S01]  /*2210*/  LDG.E.64.CONSTANT R10, desc[UR6][R4.64+0x1400] ;  /* 0x00140006040a7981 */ /* 0x000ee2000c1e9b00 */
[----:B0-----:R-:W-:-:S03]  /*2220*/  IMAD.WIDE.U32 R40, R40, 0x8, R6 ;  /* 0x0000000828287825 */ /* 0x001fc600078e0006 */
[----:B------:R-:W4:Y:S04]  /*2230*/  LDG.E.64.CONSTANT R6, desc[UR6][R4.64+-0x1400] ;  /* 0xffec000604067981 */ /* 0x000f28000c1e9b00 */
[----:B------:R-:W5:Y:S02]  /*2240*/  LDG.E.64.CONSTANT R40, desc[UR6][R40.64] ;  /* 0x0000000628287981 */ /* 0x000f64000c1e9b00 */
[----:B-----5:R-:W-:-:S08]  /*2250*/  DADD R2, R2, R40 ;  /* 0x0000000002027229 */ /* 0x020fd00000000028 */
[----:B----4-:R-:W-:-:S08]  /*2260*/  DADD R2, R2, R6 ;  /* 0x0000000002027229 */ /* 0x010fd00000000006 */
[----:B--2---:R-:W-:-:S08]  /*2270*/  DADD R2, R2, R8 ;  /* 0x0000000002027229 */ /* 0x004fd00000000008 */
[----:B---3--:R-:W-:-:S11]  /*2280*/  DADD R2, R2, R10 ;  /* 0x0000000002027229 */ /* 0x008fd6000000000a */
.L_x_109:
[----:B------:R-:W-:Y:S05]  /*2290*/  BSYNC.RECONVERGENT B1 ;  /* 0x0000000000017941 */ /* 0x000fea0003800200 */
.L_x_107:
        /* <DEDUP_REMOVED lines=16> */
[----:B------:R-:W-:Y:S01]  /*23a0*/  SHFL.DOWN PT, R2, R4, 0x4, 0x1f ;  /* 0x08801f0004027f89 */ /* 0x000fe200000e0000 */
[----:B------:R-:W-:Y:S02]  /*23b0*/  @!P1 MOV R7, 0x400 ;  /* 0x0000040000079802 */ /* 0x000fe40000000f00 */
[----:B------:R-:W-:Y:S01]  /*23c0*/  @!P1 SHF.R.U32.HI R6, RZ, 0x2, R0 ;  /* 0x00000002ff069819 */ /* 0x000fe20000011600 */
[----:B------:R-:W0:Y:S01]  /*23d0*/  SHFL.DOWN PT, R3, R5, 0x4, 0x1f ;  /* 0x08801f0005037f89 */ /* 0x000e2200000e0000 */
[----:B-1----:R-:W-:-:S02]  /*23e0*/  @!P1 LEA R7, R12, R7, 0x18 ;  /* 0x000000070c079211 */ /* 0x002fc400078ec0ff */
[----:B------:R-:W-:-:S05]  /*23f0*/  @!P1 LOP3.LUT R6, R6, 0xf8, RZ, 0xc0, !PT ;  /* 0x000000f806069812 */ /* 0x000fca00078ec0ff */
[----:B------:R-:W-:Y:S01]  /*2400*/  @!P1 IMAD.IADD R7, R6, 0x1, R7 ;  /* 0x0000000106079824 */ /* 0x000fe200078e0207 */
        /* <DEDUP_REMOVED lines=22> */
[----:B------:R-:W1:Y:S04]  /*2570*/  LDS.128 R8, [UR4+0x20] ;  /* 0x00002004ff087984 */ /* 0x000e680008000c00 */
[----:B------:R-:W2:Y:S04]  /*2580*/  LDS.128 R16, [UR4+0x30] ;  /* 0x00003004ff107984 */ /* 0x000ea80008000c00 */
[----:B0-----:R-:W0:Y:S01]  /*2590*/  LDS.128 R4, [UR4+0x40] ;  /* 0x00004004ff047984 */ /* 0x001e220008000c00 */
[----:B-1----:R-:W-:-:S03]  /*25a0*/  DADD R8, R12, R8 ;  /* 0x000000000c087229 */ /* 0x002fc60000000008 */
[----:B------:R-:W-:Y:S05]  /*25b0*/  LDS.128 R12, [UR4+0x60] ;  /* 0x00006004ff0c7984 */ /* 0x000fea0008000c00 */
[----:B------:R-:W-:Y:S02]  /*25c0*/  DADD R2, R8, R10 ;  /* 0x0000000008027229 */ /* 0x000fe4000000000a */
[----:B------:R-:W1:Y:S06]  /*25d0*/  LDS.128 R8, [UR4+0x50] ;  /* 0x00005004ff087984 */ /* 0x000e6c0008000c00 */
[----:B--2---:R-:W-:-:S08]  /*25e0*/  DADD R2, R2, R16 ;  /* 0x0000000002027229 */ /* 0x004fd00000000010 */
[----:B------:R-:W-:-:S08]  /*25f0*/  DADD R2, R2, R18 ;  /* 0x0000000002027229 */ /* 0x000fd00000000012 */
[----:B0-----:R-:W-:-:S08]  /*2600*/  DADD R2, R2, R4 ;  /* 0x0000000002027229 */ /* 0x001fd00000000004 */
[----:B------:R-:W-:Y:S01]  /*2610*/  DADD R2, R2, R6 ;  /* 0x0000000002027229 */ /* 0x000fe20000000006 */
[----:B------:R-:W0:Y:S07]  /*2620*/  LDS.128 R4, [UR4+0x70] ;  /* 0x00007004ff047984 */ /* 0x000e2e0008000c00 */
[----:B-1----:R-:W-:-:S08]  /*2630*/  DADD R2, R2, R8 ;  /* 0x0000000002027229 */ /* 0x002fd00000000008 */
[----:B------:R-:W-:Y:S01]  /*2640*/  DADD R2, R2, R10 ;  /* 0x0000000002027229 */ /* 0x000fe2000000000a */
[----:B------:R-:W1:Y:S07]  /*2650*/  LDS.128 R8, [UR4+0x80] ;  /* 0x00008004ff087984 */ /* 0x000e6e0008000c00 */
[----:B------:R-:W-:-:S08]  /*2660*/  DADD R2, R2, R12 ;  /* 0x0000000002027229 */ /* 0x000fd0000000000c */
[----:B------:R-:W-:Y:S01]  /*2670*/  DADD R2, R2, R14 ;  /* 0x0000000002027229 */ /* 0x000fe2000000000e */
[----:B------:R-:W2:Y:S07]  /*2680*/  LDS.128 R12, [UR4+0x90] ;  /* 0x00009004ff0c7984 */ /* 0x000eae0008000c00 */
[----:B0-----:R-:W-:-:S08]  /*2690*/  DADD R2, R2, R4 ;  /* 0x0000000002027229 */ /* 0x001fd00000000004 */
[----:B------:R-:W-:Y:S01]  /*26a0*/  DADD R2, R2, R6 ;  /* 0x0000000002027229 */ /* 0x000fe20000000006 */
[----:B------:R-:W0:Y:S07]  /*26b0*/  LDS.128 R4, [UR4+0xa0] ;  /* 0x0000a004ff047984 */ /* 0x000e2e0008000c00 */
[----:B-1----:R-:W-:Y:S01]  /*26c0*/  DADD R2, R2, R8 ;  /* 0x0000000002027229 */ /* 0x002fe20000000008 */
[----:B------:R-:W1:Y:S07]  /*26d0*/  LDS.64 R8, [UR4+0xb0] ;  /* 0x0000b004ff087984 */ /* 0x000e6e0008000a00 */
[----:B------:R-:W-:-:S08]  /*26e0*/  DADD R2, R2, R10 ;  /* 0x0000000002027229 */ /* 0x000fd0000000000a */
[----:B--2---:R-:W-:-:S08]  /*26f0*/  DADD R2, R2, R12 ;  /* 0x0000000002027229 */ /* 0x004fd0000000000c */
[----:B------:R-:W-:-:S08]  /*2700*/  DADD R2, R2, R14 ;  /* 0x0000000002027229 */ /* 0x000fd0000000000e */
[----:B0-----:R-:W-:-:S08]  /*2710*/  DADD R2, R2, R4 ;  /* 0x0000000002027229 */ /* 0x001fd00000000004 */
[----:B------:R-:W-:-:S08]  /*2720*/  DADD R2, R2, R6 ;  /* 0x0000000002027229 */ /* 0x000fd00000000006 */
[----:B-1----:R-:W-:-:S11]  /*2730*/  DADD R12, R2, R8 ;  /* 0x00000000020c7229 */ /* 0x002fd60000000008 */
.L_x_105:
[----:B------:R-:W-:Y:S05]  /*2740*/  BSYNC.RECONVERGENT B0 ;  /* 0x0000000000007941 */ /* 0x000fea0003800200 */
.L_x_90:
[----:B------:R-:W-:Y:S05]  /*2750*/  @P0 EXIT ;  /* 0x000000000000094d */ /* 0x000fea0003800000 */
[----:B------:R-:W1:Y:S01]  /*2760*/  LDCU.64 UR4, c[0x0][0x398] ;  /* 0x00007300ff0477ac */ /* 0x000e620008000a00 */
[----:B0-----:R-:W0:Y:S01]  /*2770*/  LDC.64 R2, c[0x0][0x388] ;  /* 0x0000e200ff027b82 */ /* 0x001e220000000a00 */
[----:B-1----:R-:W-:-:S07]  /*2780*/  DADD R12, R12, UR4 ;  /* 0x000000040c0c7e29 */ /* 0x002fce0008000000 */
[----:B0-----:R-:W-:Y:S01]  /*2790*/  STG.E.64 desc[UR6][R2.64], R12 ;  /* 0x0000000c02007986 */ /* 0x001fe2000c101b06 */
[----:B------:R-:W-:Y:S05]  /*27a0*/  EXIT ;  /* 0x000000000000794d */ /* 0x000fea0003800000 */
.L_x_118:
        /* <DEDUP_REMOVED lines=13> */
.L_x_232:


//--------------------- .text._ZN3cub18CUB_300001_SM_10006detail6reduce18DeviceReduceKernelINS2_10policy_hubIdjN4cuda3std3__44plusIdEEE10Policy1000EN6thrust24THRUST_300001_SM_1000_NS6detail15normal_iteratorINSD_10device_ptrIdEEEEjS9_dNS7_10__identityEEEvT0_PT3_T1_NS0_13GridEvenShareISN_EET2_T4_ --------------------------
	.section	.text._ZN3cub18CUB_300001_SM_10006detail6reduce18DeviceReduceKernelINS2_10policy_hubIdjN4cuda3std3__44plusIdEEE10Policy1000EN6thrust24THRUST_300001_SM_1000_NS6detail15normal_iteratorINSD_10device_ptrIdEEEEjS9_dNS7_10__identityEEEvT0_PT3_T1_NS0_13GridEvenShareISN_EET2_T4_,"ax",@progbits
	.align	128
        .global         _ZN3cub18CUB_300001_SM_10006detail6reduce18DeviceReduceKernelINS2_10policy_hubIdjN4cuda3std3__44plusIdEEE10Policy1000EN6thrust24THRUST_300001_SM_1000_NS6detail15normal_iteratorINSD_10device_ptrIdEEEEjS9_dNS7_10__identityEEEvT0_PT3_T1_NS0_13GridEvenShareISN_EET2_T4_
        .type           _ZN3cub18CUB_300001_SM_10006detail6reduce18DeviceReduceKernelINS2_10policy_hubIdjN4cuda3std3__44plusIdEEE10Policy1000EN6thrust24THRUST_300001_SM_1000_NS6detail15normal_iteratorINSD_10device_ptrIdEEEEjS9_dNS7_10__identityEEEvT0_PT3_T1_NS0_13GridEvenShareISN_EET2_T4_,@function
        .size           _ZN3cub18CUB_300001_SM_10006detail6reduce18DeviceReduceKernelINS2_10policy_hubIdjN4cuda3std3__44plusIdEEE10Policy1000EN6thrust24THRUST_300001_SM_1000_NS6detail15normal_iteratorINSD_10device_ptrIdEEEEjS9_dNS7_10__identityEEEvT0_PT3_T1_NS0_13GridEvenShareISN_EET2_T4_,(.L_x_233 - _ZN3cub18CUB_300001_SM_10006detail6reduce18DeviceReduceKernelINS2_10policy_hubIdjN4cuda3std3__44plusIdEEE10Policy1000EN6thrust24THRUST_300001_SM_1000_NS6detail15normal_iteratorINSD_10device_ptrIdEEEEjS9_dNS7_10__identityEEEvT0_PT3_T1_NS0_13GridEvenShareISN_EET2_T4_)
        .other          _ZN3cub18CUB_300001_SM_10006detail6reduce18DeviceReduceKernelINS2_10policy_hubIdjN4cuda3std3__44plusIdEEE10Policy1000EN6thrust24THRUST_300001_SM_1000_NS6detail15normal_iteratorINSD_10device_ptrIdEEEEjS9_dNS7_10__identityEEEvT0_PT3_T1_NS0_13GridEvenShareISN_EET2_T4_,@"STO_CUDA_ENTRY STV_DEFAULT"
_ZN3cub18CUB_300001_SM_10006detail6reduce18DeviceReduceKernelINS2_10policy_hubIdjN4cuda3std3__44plusIdEEE10Policy1000EN6thrust24THRUST_300001_SM_1000_NS6detail15normal_iteratorINSD_10device_ptrIdEEEEjS9_dNS7_10__identityEEEvT0_PT3_T1_NS0_13GridEvenShareISN_EET2_T4_:
.text._ZN3cub18CUB_300001_SM_10006detail6reduce18DeviceReduceKernelINS2_10policy_hubIdjN4cuda3std3__44plusIdEEE10Policy1000EN6thrust24THRUST_300001_SM_1000_NS6detail15normal_iteratorINSD_10device_ptrIdEEEEjS9_dNS7_10__identityEEEvT0_PT3_T1_NS0_13GridEvenShareISN_EET2_T4_:
[----:B------:R-:W-:Y:S08]  /*0000*/  LDC R1, c[0x0][0x37c] ;  /* 0x0000df00ff017b82 */ /* 0x000ff00000000800 */
[----:B------:R-:W0:Y:S01]  /*0010*/  S2UR UR9, SR_CTAID.X ;  /* 0x00000000000979c3 */ /* 0x000e220000002500 */
[----:B------:R-:W1:Y:S01]  /*0020*/  LDCU.64 UR12, c[0x0][0x3a8] ;  /* 0x00007500ff0c77ac */ /* 0x000e620008000a00 */
[----:B------:R-:W-:Y:S01]  /*0030*/  BSSY.RECONVERGENT B0, `(.L_x_119) ;  /* 0x00002d4000007945 */ /* 0x000fe20003800200 */
[----:B------:R-:W2:Y:S01]  /*0040*/  LDCU.64 UR10, c[0x0][0x358] ;  /* 0x00006b00ff0a77ac */ /* 0x000ea20008000a00 */
[----:B-1----:R-:W-:Y:S01]  /*0050*/  IMAD.U32 R4, RZ, RZ, UR12 ;  /* 0x0000000cff047e24 */ /* 0x002fe2000f8e00ff */
[----:B------:R-:W-:-:S02]  /*0060*/  UIMAD UR8, UR13, 0x1400, URZ ;  /* 0x000014000d0878a4 */ /* 0x000fc4000f8e02ff */
[----:B0-----:R-:W-:-:S06]  /*0070*/  UIMAD UR4, UR9, 0x1400, URZ ;  /* 0x00001400090478a4 */ /* 0x001fcc000f8e02ff */
[----:B------:R-:W-:-:S05]  /*0080*/  VIADD R0, R4, -UR4 ;  /* 0x8000000404007c36 */ /* 0x000fca0008000000 */
[----:B------:R-:W-:-:S13]  /*0090*/  ISETP.GT.U32.AND P0, PT, R0, 0x13ff, PT ;  /* 0x000013ff0000780c */ /* 0x000fda0003f04070 */
[----:B--2---:R-:W-:Y:S05]  /*00a0*/  @P0 BRA `(.L_x_120) ;  /* 0x0000001800380947 */ /* 0x004fea0003800000 */
[----:B------:R-:W0:Y:S01]  /*00b0*/  S2R R3, SR_TID.X ;  /* 0x0000000000037919 */ /* 0x000e220000002100 */
[----:B------:R-:W-:Y:S01]  /*00c0*/  BSSY.RECONVERGENT B1, `(.L_x_121) ;  /* 0x000000a000017945 */ /* 0x000fe20003800200 */
[----:B------:R-:W-:Y:S02]  /*00d0*/  CS2R R20, SRZ ;  /* 0x0000000000147805 */ /* 0x000fe4000001ff00 */
[----:B0-----:R-:W-:Y:S01]  /*00e0*/  ISETP.GE.U32.AND P0, PT, R3, R0, PT ;  /* 0x000000000300720c */ /* 0x001fe20003f06070 */
[----:B------:R-:W-:-:S12]  /*00f0*/  IMAD.MOV.U32 R19, RZ, RZ, R3 ;  /* 0x000000ffff137224 */ /* 0x000fd800078e0003 */
[----:B------:R-:W-:Y:S05]  /*0100*/  @P0 BRA `(.L_x_122) ;  /* 0x0000000000140947 */ /* 0x000fea0003800000 */
[----:B------:R-:W0:Y:S01]  /*0110*/  LDC.64 R20, c[0x0][0x380] ;  /* 0x0000e000ff147b82 */ /* 0x000e220000000a00 */
[----:B------:R-:W-:-:S04]  /*0120*/  VIADD R5, R3, UR4 ;  /* 0x0000000403057c36 */ /* 0x000fc80008000000 */
[----:B0-----:R-:W-:-:S06]  /*0130*/  IMAD.WIDE.U32 R20, R5, 0x8, R20 ;  /* 0x0000000805147825 */ /* 0x001fcc00078e0014 */
[----:B------:R-:W5:Y:S01]  /*0140*/  LDG.E.64 R20, desc[UR10][R20.64] ;  /* 0x0000000a14147981 */ /* 0x000f62000c1e1b00 */
[----:B------:R-:W-:-:S07]  /*0150*/  VIADD R19, R3, 0x280 ;  /* 0x0000028003137836 */ /* 0x000fce0000000000 */
.L_x_122:
[----:B------:R-:W-:Y:S05]  /*0160*/  BSYNC.RECONVERGENT B1 ;  /* 0x0000000000017941 */ /* 0x000fea0003800200 */
.L_x_121:
[----:B------:R-:W-:Y:S01]  /*0170*/  ISETP.GE.U32.AND P0, PT, R19, R0, PT ;  /* 0x000000001300720c */ /* 0x000fe20003f06070 */
[----:B------:R-:W-:-:S12]  /*0180*/  BSSY.RECONVERGENT B1, `(.L_x_123) ;  /* 0x00000a5000017945 */ /* 0x000fd80003800200 */
[----:B------:R-:W-:Y:S05]  /*0190*/  @P0 BRA `(.L_x_124) ;  /* 0x00000008008c0947 */ /* 0x000fea0003800000 */
[----:B------:R-:W-:Y:S01]  /*01a0*/  LOP3.LUT R5, RZ, R19, RZ, 0x33, !PT ;  /* 0x00000013ff057212 */ /* 0x000fe200078e33ff */
[----:B------:R-:W-:Y:S03]  /*01b0*/  BSSY.RECONVERGENT B2, `(.L_x_125) ;  /* 0x0000053000027945 */ /* 0x000fe60003800200 */
[----:B------:R-:W-:-:S04]  /*01c0*/  IADD3 R5, PT, PT, R4, -UR4, R5 ;  /* 0x8000000404057c10 */ /* 0x000fc8000fffe005 */
[C---:B------:R-:W-:Y:S01]  /*01d0*/  ISETP.GE.U32.AND P0, PT, R5.reuse, 0x2580, PT ;  /* 0x000025800500780c */ /* 0x040fe20003f06070 */
[----:B------:R-:W-:-:S05]  /*01e0*/  IMAD.HI.U32 R4, R5, -0x33333333, RZ ;  /* 0xcccccccd05047827 */ /* 0x000fca00078e00ff */
[----:B------:R-:W-:-:S04]  /*01f0*/  LEA.HI R4, R4, 0x1, RZ, 0x17 ;  /* 0x0000000104047811 */ /* 0x000fc800078fb8ff */
[----:B------:R-:W-:-:S03]  /*0200*/  LOP3.LUT R5, R4, 0xf, RZ, 0xc0, !PT ;  /* 0x0000000f04057812 */ /* 0x000fc600078ec0ff */
[----:B------:R-:W-:Y:S05]  /*0210*/  @!P0 BRA `(.L_x_126) ;  /* 0x0000000400308947 */ /* 0x000fea0003800000 */
[----:B------:R-:W-:Y:S01]  /*0220*/  LOP3.LUT R24, R4, 0xfffff0, RZ, 0xc0, !PT ;  /* 0x00fffff004187812 */ /* 0x000fe200078ec0ff */
[----:B------:R-:W-:Y:S01]  /*0230*/  BSSY.RECONVERGENT B3, `(.L_x_127) ;  /* 0x0000049000037945 */ /* 0x000fe20003800200 */
[C---:B------:R-:W-:Y:S02]  /*0240*/  VIADD R2, R19.reuse, 0x1400 ;  /* 0x0000140013027836 */ /* 0x040fe40000000000 */
[----:B------:R-:W-:Y:S02]  /*0250*/  VIADD R25, R19, UR4 ;  /* 0x0000000413197c36 */ /* 0x000fe40008000000 */
[----:B------:R-:W-:-:S07]  /*0260*/  IMAD.MOV R24, RZ, RZ, -R24 ;  /* 0x000000ffff187224 */ /* 0x000fce00078e0a18 */
.L_x_128:
[----:B------:R-:W0:Y:S02]  /*0270*/  LDC.64 R22, c[0x0][0x380] ;  /* 0x0000e000ff167b82 */ /* 0x000e240000000a00 */
[----:B0-----:R-:W-:-:S06]  /*0280*/  IMAD.WIDE.U32 R18, R25, 0x8, R22 ;  /* 0x0000000819127825 */ /* 0x001fcc00078e0016 */
[----:B------:R-:W2:Y:S01]  /*0290*/  LDG.E.64 R18, desc[UR10][R18.64] ;  /* 0x0000000a12127981 */ /* 0x000ea2000c1e1b00 */
[C---:B------:R-:W-:Y:S02]  /*02a0*/  VIADD R7, R25.reuse, 0x280 ;  /* 0x0000028019077836 */ /* 0x040fe40000000000 */
[----:B------:R-:W-:Y:S02]  /*02b0*/  VIADD R17, R25, 0x500 ;  /* 0x0000050019117836 */ /* 0x000fe40000000000 */
[----:B------:R-:W-:-:S04]  /*02c0*/  IMAD.WIDE.U32 R6, R7, 0x8, R22 ;  /* 0x0000000807067825 */ /* 0x000fc800078e0016 */
[--C-:B------:R-:W-:Y:S02]  /*02d0*/  IMAD.WIDE.U32 R16, R17, 0x8, R22.reuse ;  /* 0x0000000811107825 */ /* 0x100fe400078e0016 */
[----:B------:R-:W3:Y:S02]  /*02e0*/  LDG.E.64 R6, desc[UR10][R6.64] ;  /* 0x0000000a06067981 */ /* 0x000ee4000c1e1b00 */
[C---:B------:R-:W-:Y:S02]  /*02f0*/  VIADD R15, R25.reuse, 0x780 ;  /* 0x00000780190f7836 */ /* 0x040fe40000000000 */
[----:B------:R-:W4:Y:S01]  /*0300*/  LDG.E.64 R16, desc[UR10][R16.64] ;  /* 0x0000000a10107981 */ /* 0x000f22000c1e1b00 */
[----:B------:R-:W-:Y:S02]  /*0310*/  VIADD R13, R25, 0xa00 ;  /* 0x00000a00190d7836 */ /* 0x000fe40000000000 */
[----:B------:R-:W-:-:S04]  /*0320*/  IMAD.WIDE.U32 R14, R15, 0x8, R22 ;  /* 0x000000080f0e7825 */ /* 0x000fc800078e0016 */
[--C-:B------:R-:W-:Y:S02]  /*0330*/  IMAD.WIDE.U32 R12, R13, 0x8, R22.reuse ;  /* 0x000000080d0c7825 */ /* 0x100fe400078e0016 */
[----:B------:R-:W4:Y:S02]  /*0340*/  LDG.E.64 R14, desc[UR10][R14.64] ;  /* 0x0000000a0e0e7981 */ /* 0x000f24000c1e1b00 */
[C---:B------:R-:W-:Y:S02]  /*0350*/  VIADD R11, R25.reuse, 0xc80 ;  /* 0x00000c80190b7836 */ /* 0x040fe40000000000 */
[----:B------:R-:W4:Y:S01]  /*0360*/  LDG.E.64 R12, desc[UR10][R12.64] ;  /* 0x0000000a0c0c7981 */ /* 0x000f22000c1e1b00 */
[----:B------:R-:W-:Y:S02]  /*0370*/  VIADD R9, R25, 0xf00 ;  /* 0x00000f0019097836 */ /* 0x000fe40000000000 */
[----:B------:R-:W-:-:S04]  /*0380*/  IMAD.WIDE.U32 R10, R11, 0x8, R22 ;  /* 0x000000080b0a7825 */ /* 0x000fc800078e0016 */
[----:B------:R-:W-:Y:S02]  /*0390*/  IMAD.WIDE.U32 R8, R9, 0x8, R22 ;  /* 0x0000000809087825 */ /* 0x000fe400078e0016 */
[----:B------:R-:W4:Y:S04]  /*03a0*/  LDG.E.64 R10, desc[UR10][R10.64] ;  /* 0x0000000a0a0a7981 */ /* 0x000f28000c1e1b00 */
[----:B------:R-:W4:Y:S01]  /*03b0*/  LDG.E.64 R8, desc[UR10][R8.64] ;  /* 0x0000000a08087981 */ /* 0x000f22000c1e1b00 */
[----:B--2--5:R-:W-:Y:S01]  /*03c0*/  DADD R18, R18, R20 ;  /* 0x0000000012127229 */ /* 0x024fe20000000014 */
[----:B------:R-:W-:-:S04]  /*03d0*/  VIADD R21, R25, 0x1180 ;  /* 0x0000118019157836 */ /* 0x000fc80000000000 */
[----:B------:R-:W-:-:S06]  /*03e0*/  IMAD.WIDE.U32 R20, R21, 0x8, R22 ;  /* 0x0000000815147825 */ /* 0x000fcc00078e0016 */
[----:B------:R-:W2:Y:S01]  /*03f0*/  LDG.E.64 R20, desc[UR10][R20.64] ;  /* 0x0000000a14147981 */ /* 0x000ea2000c1e1b00 */
[----:B---3--:R-:W-:Y:S01]  /*0400*/  DADD R18, R18, R6 ;  /* 0x0000000012127229 */ /* 0x008fe20000000006 */
[----:B------:R-:W-:-:S04]  /*0410*/  VIADD R7, R25, 0x1400 ;  /* 0x0000140019077836 */ /* 0x000fc80000000000 */
[----:B------:R-:W-:-:S03]  /*0420*/  IMAD.WIDE.U32 R6, R7, 0x8, R22 ;  /* 0x0000000807067825 */ /* 0x000fc600078e0016 */
[----:B----4-:R-:W-:Y:S01]  /*0430*/  DADD R16, R18, R16 ;  /* 0x0000000012107229 */ /* 0x010fe20000000010 */
[----:B------:R-:W-:Y:S02]  /*0440*/  VIADD R19, R25, 0x1680 ;  /* 0x0000168019137836 */ /* 0x000fe40000000000 */
[----:B------:R-:W3:Y:S02]  /*0450*/  LDG.E.64 R6, desc[UR10][R6.64] ;  /* 0x0000000a06067981 */ /* 0x000ee4000c1e1b00 */
[----:B------:R-:W-:-:S03]  /*0460*/  IMAD.WIDE.U32 R18, R19, 0x8, R22 ;  /* 0x0000000813127825 */ /* 0x000fc600078e0016 */
[----:B------:R-:W-:Y:S01]  /*0470*/  DADD R14, R16, R14 ;  /* 0x00000000100e7229 */ /* 0x000fe2000000000e */
[----:B------:R-:W-:Y:S02]  /*0480*/  VIADD R17, R25, 0x1900 ;  /* 0x0000190019117836 */ /* 0x000fe40000000000 */
[----:B------:R-:W4:Y:S02]  /*0490*/  LDG.E.64 R18, desc[UR10][R18.64] ;  /* 0x0000000a12127981 */ /* 0x000f24000c1e1b00 */
        /* <DEDUP_REMOVED lines=12> */
[----:B------:R-:W-:-:S06]  /*0560*/  IMAD.WIDE.U32 R10, R11, 0x8, R22 ;  /* 0x000000080b0a7825 */ /* 0x000fcc00078e0016 */
[----:B------:R-:W4:Y:S01]  /*0570*/  LDG.E.64 R10, desc[UR10][R10.64] ;  /* 0x0000000a0a0a7981 */ /* 0x000f22000c1e1b00 */
[C---:B------:R-:W-:Y:S01]  /*0580*/  VIADD R27, R25.reuse, 0x2580 ;  /* 0x00002580191b7836 */ /* 0x040fe20000000000 */
[----:B--2---:R-:W-:Y:S01]  /*0590*/  DADD R20, R8, R20 ;  /* 0x0000000008147229 */ /* 0x004fe20000000014 */
[----:B------:R-:W-:-:S04]  /*05a0*/  VIADD R9, R25, 0x2300 ;  /* 0x0000230019097836 */ /* 0x000fc80000000000 */
[----:B------:R-:W-:-:S04]  /*05b0*/  IMAD.WIDE.U32 R8, R9, 0x8, R22 ;  /* 0x0000000809087825 */ /* 0x000fc800078e0016 */
[----:B------:R-:W-:Y:S02]  /*05c0*/  IMAD.WIDE.U32 R22, R27, 0x8, R22 ;  /* 0x000000081b167825 */ /* 0x000fe400078e0016 */
[----:B------:R-:W2:Y:S04]  /*05d0*/  LDG.E.64 R8, desc[UR10][R8.64] ;  /* 0x0000000a08087981 */ /* 0x000ea8000c1e1b00 */
[----:B------:R-:W2:Y:S01]  /*05e0*/  LDG.E.64 R22, desc[UR10][R22.64] ;  /* 0x0000000a16167981 */ /* 0x000ea2000c1e1b00 */
[----:B---3--:R-:W-:-:S08]  /*05f0*/  DADD R6, R20, R6 ;  /* 0x0000000014067229 */ /* 0x008fd00000000006 */
[----:B----4-:R-:W-:-:S08]  /*0600*/  DADD R6, R6, R18 ;  /* 0x0000000006067229 */ /* 0x010fd00000000012 */
[----:B------:R-:W-:-:S08]  /*0610*/  DADD R6, R6, R16 ;  /* 0x0000000006067229 */ /* 0x000fd00000000010 */
[----:B------:R-:W-:Y:S01]  /*0620*/  DADD R6, R6, R14 ;  /* 0x0000000006067229 */ /* 0x000fe2000000000e */
[----:B------:R-:W-:-:S07]  /*0630*/  VIADD R24, R24, 0x10 ;  /* 0x0000001018187836 */ /* 0x000fce0000000000 */
[----:B------:R-:W-:Y:S01]  /*0640*/  DADD R6, R6, R12 ;  /* 0x0000000006067229 */ /* 0x000fe2000000000c */
[----:B------:R-:W-:-:S07]  /*0650*/  ISETP.NE.AND P0, PT, R24, RZ, PT ;  /* 0x000000ff1800720c */ /* 0x000fce0003f05270 */
[----:B------:R-:W-:Y:S01]  /*0660*/  DADD R6, R6, R10 ;  /* 0x0000000006067229 */ /* 0x000fe2000000000a */
[----:B------:R-:W-:Y:S02]  /*0670*/  VIADD R2, R2, 0x2800 ;  /* 0x0000280002027836 */ /* 0x000fe40000000000 */
[----:B------:R-:W-:-:S05]  /*0680*/  VIADD R25, R25, 0x2800 ;  /* 0x0000280019197836 */ /* 0x000fca0000000000 */
[----:B--2---:R-:W-:-:S08]  /*0690*/  DADD R6, R6, R8 ;  /* 0x0000000006067229 */ /* 0x004fd00000000008 */
[----:B------:R-:W-:Y:S01]  /*06a0*/  DADD R20, R6, R22 ;  /* 0x0000000006147229 */ /* 0x000fe20000000016 */
[----:B------:R-:W-:Y:S10]  /*06b0*/  @P0 BRA `(.L_x_128) ;  /* 0xfffffff800ec0947 */ /* 0x000ff4000383ffff */
[----:B------:R-:W-:Y:S05]  /*06c0*/  BSYNC.RECONVERGENT B3 ;  /* 0x0000000000037941 */ /* 0x000fea0003800200 */
.L_x_127:
[----:B------:R-:W-:-:S07]  /*06d0*/  VIADD R19, R2, 0xffffec00 ;  /* 0xffffec0002137836 */ /* 0x000fce0000000000 */
.L_x_126:
[----:B------:R-:W-:Y:S05]  /*06e0*/  BSYNC.RECONVERGENT B2 ;  /* 0x0000000000027941 */ /* 0x000fea0003800200 */
.L_x_125:
[----:B------:R-:W-:-:S13]  /*06f0*/  ISETP.NE.AND P0, PT, R5, RZ, PT ;  /* 0x000000ff0500720c */ /* 0x000fda0003f05270 */
[----:B------:R-:W-:Y:S05]  /*0700*/  @!P0 BRA `(.L_x_124) ;  /* 0x0000000400308947 */ /* 0x000fea0003800000 */
[----:B------:R-:W-:Y:S01]  /*0710*/  ISETP.GE.U32.AND P0, PT, R5, 0x8, PT ;  /* 0x000000080500780c */ /* 0x000fe20003f06070 */
[----:B------:R-:W-:Y:S01]  /*0720*/  BSSY.RECONVERGENT B2, `(.L_x_129) ;  /* 0x0000026000027945 */ /* 0x000fe20003800200 */
[----:B------:R-:W-:-:S04]  /*0730*/  LOP3.LUT R2, R4, 0x7, RZ, 0xc0, !PT ;  /* 0x0000000704027812 */ /* 0x000fc800078ec0ff */
[----:B------:R-:W-:-:S07]  /*0740*/  ISETP.NE.AND P1, PT, R2, RZ, PT ;  /* 0x000000ff0200720c */ /* 0x000fce0003f25270 */
[----:B------:R-:W-:Y:S06]  /*0750*/  @!P0 BRA `(.L_x_130) ;  /* 0x0000000000888947 */ /* 0x000fec0003800000 */
[----:B------:R-:W0:Y:S01]  /*0760*/  LDC.64 R22, c[0x0][0x380] ;  /* 0x0000e000ff167b82 */ /* 0x000e220000000a00 */
[----:B------:R-:W-:-:S04]  /*0770*/  VIADD R5, R19, UR4 ;  /* 0x0000000413057c36 */ /* 0x000fc80008000000 */
[C---:B------:R-:W-:Y:S02]  /*0780*/  VIADD R15, R5.reuse, 0x280 ;  /* 0x00000280050f7836 */ /* 0x040fe40000000000 */
[C---:B------:R-:W-:Y:S02]  /*0790*/  VIADD R13, R5.reuse, 0x500 ;  /* 0x00000500050d7836 */ /* 0x040fe40000000000 */
[----:B0-----:R-:W-:-:S04]  /*07a0*/  IMAD.WIDE.U32 R16, R5, 0x8, R22 ;  /* 0x0000000805107825 */ /* 0x001fc800078e0016 */
[--C-:B------:R-:W-:Y:S02]  /*07b0*/  IMAD.WIDE.U32 R14, R15, 0x8, R22.reuse ;  /* 0x000000080f0e7825 */ /* 0x100fe400078e0016 */
[----:B------:R-:W2:Y:S02]  /*07c0*/  LDG.E.64 R16, desc[UR10][R16.64] ;  /* 0x0000000a10107981 */ /* 0x000ea4000c1e1b00 */
[----:B------:R-:W-:Y:S02]  /*07d0*/  IMAD.WIDE.U32 R12, R13, 0x8, R22 ;  /* 0x000000080d0c7825 */ /* 0x000fe400078e0016 */
[----:B------:R-:W3:Y:S02]  /*07e0*/  LDG.E.64 R14, desc[UR10][R14.64] ;  /* 0x0000000a0e0e7981 */ /* 0x000ee4000c1e1b00 */
[C---:B------:R-:W-:Y:S02]  /*07f0*/  VIADD R11, R5.reuse, 0x780 ;  /* 0x00000780050b7836 */ /* 0x040fe40000000000 */
[----:B------:R-:W4:Y:S01]  /*0800*/  LDG.E.64 R12, desc[UR10][R12.64] ;  /* 0x0000000a0c0c7981 */ /* 0x000f22000c1e1b00 */
[----:B------:R-:W-:-:S02]  /*0810*/  VIADD R9, R5, 0xa00 ;  /* 0x00000a0005097836 */ /* 0x000fc40000000000 */
[----:B------:R-:W-:-:S04]  /*0820*/  IMAD.WIDE.U32 R10, R11, 0x8, R22 ;  /* 0x000000080b0a7825 */ /* 0x000fc800078e0016 */
[--C-:B------:R-:W-:Y:S02]  /*0830*/  IMAD.WIDE.U32 R8, R9, 0x8, R22.reuse ;  /* 0x0000000809087825 */ /* 0x100fe400078e0016 */
[----:B------:R-:W4:Y:S02]  /*0840*/  LDG.E.64 R10, desc[UR10][R10.64] ;  /* 0x0000000a0a0a7981 */ /* 0x000f24000c1e1b00 */
[C---:B------:R-:W-:Y:S02]  /*0850*/  VIADD R7, R5.reuse, 0xc80 ;  /* 0x00000c8005077836 */ /* 0x040fe40000000000 */
[----:B------:R-:W4:Y:S01]  /*0860*/  LDG.E.64 R8, desc[UR10][R8.64] ;  /* 0x0000000a08087981 */ /* 0x000f22000c1e1b00 */
[----:B------:R-:W-:Y:S02]  /*0870*/  VIADD R25, R5, 0xf00 ;  /* 0x00000f0005197836 */ /* 0x000fe40000000000 */
[----:B------:R-:W-:-:S04]  /*0880*/  IMAD.WIDE.U32 R6, R7, 0x8, R22 ;  /* 0x0000000807067825 */ /* 0x000fc800078e0016 */
[--C-:B------:R-:W-:Y:S02]  /*0890*/  IMAD.WIDE.U32 R24, R25, 0x8, R22.reuse ;  /* 0x0000000819187825 */ /* 0x100fe400078e0016 */
[----:B------:R-:W4:Y:S02]  /*08a0*/  LDG.E.64 R6, desc[UR10][R6.64] ;  /* 0x0000000a06067981 */ /* 0x000f24000c1e1b00 */
[----:B------:R-:W-:Y:S02]  /*08b0*/  VIADD R5, R5, 0x1180 ;  /* 0x0000118005057836 */ /* 0x000fe40000000000 */
[----:B------:R-:W4:Y:S02]  /*08c0*/  LDG.E.64 R24, desc[UR10][R24.64] ;  /* 0x0000000a18187981 */ /* 0x000f24000c1e1b00 */
[----:B------:R-:W-:-:S06]  /*08d0*/  IMAD.WIDE.U32 R22, R5, 0x8, R22 ;  /* 0x0000000805167825 */ /* 0x000fcc00078e0016 */
        /* <DEDUP_REMOVED lines=10> */
.L_x_130:
[----:B------:R-:W-:Y:S05]  /*0980*/  BSYNC.RECONVERGENT B2 ;  /* 0x0000000000027941 */ /* 0x000fea0003800200 */
.L_x_129:
        /* <DEDUP_REMOVED lines=13> */
[--C-:B------:R-:W-:Y:S02]  /*0a60*/  IMAD.WIDE.U32 R12, R13, 0x8, R8.reuse ;  /* 0x000000080d0c7825 */ /* 0x100fe400078e0008 */
[----:B------:R-:W3:Y:S02]  /*0a70*/  LDG.E.64 R10, desc[UR10][R10.64] ;  /* 0x0000000a0a0a7981 */ /* 0x000ee4000c1e1b00 */
        /* <DEDUP_REMOVED lines=8> */
[----:B------:R-:W-:-:S11]  /*0b00*/  DADD R20, R20, R8 ;  /* 0x0000000014147229 */ /* 0x000fd60000000008 */
.L_x_132:
[----:B------:R-:W-:Y:S05]  /*0b10*/  BSYNC.RECONVERGENT B2 ;  /* 0x0000000000027941 */ /* 0x000fea0003800200 */
.L_x_131:
[----:B------:R-:W-:Y:S05]  /*0b20*/  @!P1 BRA `(.L_x_124) ;  /* 0x0000000000289947 */ /* 0x000fea0003800000 */
[----:B------:R-:W0:Y:S01]  /*0b30*/  LDC.64 R6, c[0x0][0x380] ;  /* 0x0000e000ff067b82 */ /* 0x000e220000000a00 */
[----:B------:R-:W-:Y:S02]  /*0b40*/  VIADD R9, R19, UR4 ;  /* 0x0000000413097c36 */ /* 0x000fe40008000000 */
[----:B------:R-:W-:-:S07]  /*0b50*/  IMAD.MOV R2, RZ, RZ, -R4 ;  /* 0x000000ffff027224 */ /* 0x000fce00078e0a04 */
.L_x_133:
[----:B0-----:R-:W-:-:S06]  /*0b60*/  IMAD.WIDE.U32 R4, R9, 0x8, R6 ;  /* 0x0000000809047825 */ /* 0x001fcc00078e0006 */
[----:B------:R-:W2:Y:S01]  /*0b70*/  LDG.E.64 R4, desc[UR10][R4.64] ;  /* 0x0000000a04047981 */ /* 0x000ea2000c1e1b00 */
[----:B------:R-:W-:Y:S02]  /*0b80*/  VIADD R2, R2, 0x1 ;  /* 0x0000000102027836 */ /* 0x000fe40000000000 */
[----:B------:R-:W-:-:S03]  /*0b90*/  VIADD R9, R9, 0x280 ;  /* 0x0000028009097836 */ /* 0x000fc60000000000 */
[----:B------:R-:W-:Y:S01]  /*0ba0*/  ISETP.NE.AND P0, PT, R2, RZ, PT ;  /* 0x000000ff0200720c */ /* 0x000fe20003f05270 */
[----:B--2--5:R-:W-:-:S12]  /*0bb0*/  DADD R20, R4, R20 ;  /* 0x0000000004147229 */ /* 0x024fd80000000014 */
[----:B------:R-:W-:Y:S05]  /*0bc0*/  @P0 BRA `(.L_x_133) ;  /* 0xfffffffc00e40947 */ /* 0x000fea000383ffff */
.L_x_124:
[----:B------:R-:W-:Y:S05]  /*0bd0*/  BSYNC.RECONVERGENT B1 ;  /* 0x0000000000017941 */ /* 0x000fea0003800200 */
.L_x_123:
[----:B------:R-:W-:-:S13]  /*0be0*/  ISETP.GE.U32.AND P0, PT, R0, 0x280, PT ;  /* 0x000002800000780c */ /* 0x000fda0003f06070 */
        /* <DEDUP_REMOVED lines=50> */
[----:B------:R-:W1:Y:S05]  /*0f10*/  LDS.128 R4, [UR4+0x50] ;  /* 0x00005004ff047984 */ /* 0x000e6a0008000c00 */
[----:B------:R-:W-:-:S08]  /*0f20*/  DADD R16, R16, R18 ;  /* 0x0000000010107229 */ /* 0x000fd00000000012 */
[----:B--2---:R-:W-:-:S08]  /*0f30*/  DADD R12, R16, R12 ;  /* 0x00000000100c7229 */ /* 0x004fd0000000000c */
[----:B------:R-:W-:Y:S02]  /*0f40*/  DADD R2, R12, R14 ;  /* 0x000000000c027229 */ /* 0x000fe4000000000e */
[----:B------:R-:W2:Y:S06]  /*0f50*/  LDS.128 R12, [UR4+0x60] ;  /* 0x00006004ff0c7984 */ /* 0x000eac0008000c00 */
[----:B0-----:R-:W-:-:S08]  /*0f60*/  DADD R2, R2, R8 ;  /* 0x0000000002027229 */ /* 0x001fd00000000008 */
[----:B------:R-:W-:Y:S01]  /*0f70*/  DADD R2, R2, R10 ;  /* 0x0000000002027229 */ /* 0x000fe2000000000a */
[----:B------:R-:W0:Y:S07]  /*0f80*/  LDS.128 R8, [UR4+0x70] ;  /* 0x00007004ff087984 */ /* 0x000e2e0008000c00 */
        /* <DEDUP_REMOVED lines=16> */
[----:B-1----:R-:W-:Y:S01]  /*1090*/  DADD R4, R2, R4 ;  /* 0x0000000002047229 */ /* 0x002fe20000000004 */
[----:B------:R-:W-:Y:S10]  /*10a0*/  BRA `(.L_x_135) ;  /* 0x0000001c00307947 */ /* 0x000ff40003800000 */
.L_x_134:
[----:B------:R-:W-:-:S04]  /*10b0*/  LOP3.LUT R2, R3, 0x3e0, RZ, 0xc0, !PT ;  /* 0x000003e003027812 */ /* 0x000fc800078ec0ff */
[----:B------:R-:W-:Y:S01]  /*10c0*/  LOP3.LUT R7, RZ, R2, RZ, 0x33, !PT ;  /* 0x00000002ff077212 */ /* 0x000fe200078e33ff */
[----:B------:R-:W-:Y:S02]  /*10d0*/  VIADD R5, R2, 0x20 ;  /* 0x0000002002057836 */ /* 0x000fe40000000000 */
[----:B------:R-:W0:Y:S02]  /*10e0*/  S2R R2, SR_LANEID ;  /* 0x0000000000027919 */ /* 0x000e240000000000 */
[----:B------:R-:W-:Y:S01]  /*10f0*/  IMAD.IADD R7, R0, 0x1, R7 ;  /* 0x0000000100077824 */ /* 0x000fe200078e0207 */
[----:B------:R-:W-:-:S04]  /*1100*/  ISETP.GT.U32.AND P0, PT, R5, R0, PT ;  /* 0x000000000500720c */ /* 0x000fc80003f04070 */
[----:B------:R-:W-:-:S05]  /*1110*/  SEL R7, R7, 0x1f, P0 ;  /* 0x0000001f07077807 */ /* 0x000fca0000000000 */
[----:B-----5:R-:W-:Y:S04]  /*1120*/  SHFL.DOWN PT, R4, R20, 0x1, R7 ;  /* 0x0820000014047989 */ /* 0x020fe800000e0007 */
[----:B------:R-:W1:Y:S01]  /*1130*/  SHFL.DOWN PT, R5, R21, 0x1, R7 ;  /* 0x0820000015057989 */ /* 0x000e6200000e0007 */
[C---:B0-----:R-:W-:Y:S01]  /*1140*/  ISETP.GE.AND P0, PT, R2.reuse, R7, PT ;  /* 0x000000070200720c */ /* 0x041fe20003f06270 */
[----:B------:R-:W-:Y:S01]  /*1150*/  VIADD R6, R2, 0x2 ;  /* 0x0000000202067836 */ /* 0x000fe20000000000 */
[----:B-1----:R-:W-:-:S10]  /*1160*/  DADD R4, R4, R20 ;  /* 0x0000000004047229 */ /* 0x002fd40000000014 */
        /* <DEDUP_REMOVED lines=11> */
[----:B------:R-:W-:-:S03]  /*1220*/  VIADD R6, R2, 0x8 ;  /* 0x0000000802067836 */ /* 0x000fc60000000000 */
[----:B------:R-:W0:Y:S02]  /*1230*/  SHFL.DOWN PT, R5, R11, 0x4, R7 ;  /* 0x088000000b057989 */ /* 0x000e2400000e0007 */
[----:B------:R-:W-:Y:S01]  /*1240*/  ISETP.GT.AND P1, PT, R6, R7, PT ;  /* 0x000000070600720c */ /* 0x000fe20003f24270 */
[----:B0-----:R-:W-:-:S10]  /*1250*/  DADD R4, R4, R10 ;  /* 0x0000000004047229 */ /* 0x001fd4000000000a */
[----:B------:R-:W-:Y:S02]  /*1260*/  FSEL R8, R10, R4, P0 ;  /* 0x000000040a087208 */ /* 0x000fe40000000000 */
[----:B------:R-:W-:Y:S02]  /*1270*/  FSEL R9, R11, R5, P0 ;  /* 0x000000050b097208 */ /* 0x000fe40000000000 */
[C---:B------:R-:W-:Y:S01]  /*1280*/  ISETP.NE.AND P0, PT, R2.reuse, RZ, PT ;  /* 0x000000ff0200720c */ /* 0x040fe20003f05270 */
[----:B------:R-:W-:Y:S01]  /*1290*/  SHFL.DOWN PT, R4, R8, 0x8, R7 ;  /* 0x0900000008047989 */ /* 0x000fe200000e0007 */
[----:B------:R-:W-:-:S03]  /*12a0*/  VIADD R2, R2, 0x10 ;  /* 0x0000001002027836 */ /* 0x000fc60000000000 */
[----:B------:R-:W0:Y:S08]  /*12b0*/  SHFL.DOWN PT, R5, R9, 0x8, R7 ;  /* 0x0900000009057989 */ /* 0x000e3000000e0007 */
[----:B------:R-:W1:Y:S01]  /*12c0*/  @!P0 S2R R13, SR_CgaCtaId ;  /* 0x00000000000d8919 */ /* 0x000e620000008800 */
[----:B------:R-:W-:-:S04]  /*12d0*/  @!P0 SHF.R.U32.HI R6, RZ, 0x2, R3 ;  /* 0x00000002ff068819 */ /* 0x000fc80000011603 */
[----:B------:R-:W-:Y:S01]  /*12e0*/  @!P0 LOP3.LUT R6, R6, 0xf8, RZ, 0xc0, !PT ;  /* 0x000000f806068812 */ /* 0x000fe200078ec0ff */
        /* <DEDUP_REMOVED lines=18> */
[----:B------:R-:W-:Y:S01]  /*1410*/  ISETP.GT.U32.AND P1, PT, R0, 0x20, PT ;  /* 0x000000200000780c */ /* 0x000fe20003f24070 */
[----:B0-----:R-:W-:-:S09]  /*1420*/  ULEA UR4, UR5, UR4, 0x18 ;  /* 0x0000000405047291 */ /* 0x001fd2000f8ec0ff */
[----:B------:R-:W0:Y:S04]  /*1430*/  LDS.128 R12, [UR4+0x20] ;  /* 0x00002004ff0c7984 */ /* 0x000e280008000c00 */
[----:B------:R-:W1:Y:S01]  /*1440*/  LDS.128 R8, [UR4+0x30] ;  /* 0x00003004ff087984 */ /* 0x000e620008000c00 */
[----:B0-----:R-:W-:-:S10]  /*1450*/  DADD R12, R4, R12 ;  /* 0x00000000040c7229 */ /* 0x001fd4000000000c */
[----:B------:R-:W-:Y:S02]  /*1460*/  FSEL R2, R12, R4, P1 ;  /* 0x000000040c027208 */ /* 0x000fe40000800000 */
[----:B------:R-:W-:Y:S02]  /*1470*/  FSEL R3, R13, R5, P1 ;  /* 0x000000050d037208 */ /* 0x000fe40000800000 */
[----:B------:R-:W-:Y:S01]  /*1480*/  ISETP.GT.U32.AND P1, PT, R0, 0x40, PT ;  /* 0x000000400000780c */ /* 0x000fe20003f24070 */
[----:B------:R-:W0:Y:S03]  /*1490*/  LDS.128 R4, [UR4+0x40] ;  /* 0x00004004ff047984 */ /* 0x000e260008000c00 */
[----:B------:R-:W-:-:S10]  /*14a0*/  DADD R14, R2, R14 ;  /* 0x00000000020e7229 */ /* 0x000fd4000000000e */
[----:B------:R-:W-:Y:S02]  /*14b0*/  FSEL R2, R14, R2, P1 ;  /* 0x000000020e027208 */ /* 0x000fe40000800000 */
[----:B------:R-:W-:Y:S02]  /*14c0*/  FSEL R3, R15, R3, P1 ;  /* 0x000000030f037208 */ /* 0x000fe40000800000 */
[----:B------:R-:W-:-:S04]  /*14d0*/  ISETP.GT.U32.AND P1, PT, R0, 0x60, PT ;  /* 0x000000600000780c */ /* 0x000fc80003f24070 */
[----:B-1----:R-:W-:-:S10]  /*14e0*/  DADD R8, R8, R2 ;  /* 0x0000000008087229 */ /* 0x002fd40000000002 */
[----:B------:R-:W-:Y:S02]  /*14f0*/  FSEL R2, R8, R2, P1 ;  /* 0x0000000208027208 */ /* 0x000fe40000800000 */
[----:B------:R-:W-:Y:S02]  /*1500*/  FSEL R3, R9, R3, P1 ;  /* 0x0000000309037208 */ /* 0x000fe40000800000 */
[----:B------:R-:W-:-:S04]  /*1510*/  ISETP.GT.U32.AND P1, PT, R0, 0x80, PT ;  /* 0x000000800000780c */ /* 0x000fc80003f24070 */
[----:B------:R-:W-:-:S10]  /*1520*/  DADD R10, R2, R10 ;  /* 0x00000000020a7229 */ /* 0x000fd4000000000a */
[----:B------:R-:W-:Y:S02]  /*1530*/  FSEL R2, R10, R2, P1 ;  /* 0x000000020a027208 */ /* 0x000fe40000800000 */
[----:B------:R-:W-:Y:S02]  /*1540*/  FSEL R3, R11, R3, P1 ;  /* 0x000000030b037208 */ /* 0x000fe40000800000 */
[----:B------:R-:W1:Y:S01]  /*1550*/  LDS.128 R8, [UR4+0x50] ;  /* 0x00005004ff087984 */ /* 0x000e620008000c00 */
[----:B------:R-:W-:-:S03]  /*1560*/  ISETP.GT.U32.AND P1, PT, R0, 0xa0, PT ;  /* 0x000000a00000780c */ /* 0x000fc60003f24070 */
[----:B0-----:R-:W-:-:S10]  /*1570*/  DADD R4, R4, R2 ;  /* 0x0000000004047229 */ /* 0x001fd40000000002 */
[----:B------:R-:W-:Y:S02]  /*1580*/  FSEL R2, R4, R2, P1 ;  /* 0x0000000204027208 */ /* 0x000fe40000800000 */
[----:B------:R-:W-:Y:S02]  /*1590*/  FSEL R3, R5, R3, P1 ;  /* 0x0000000305037208 */ /* 0x000fe40000800000 */
[----:B------:R-:W-:-:S04]  /*15a0*/  ISETP.GT.U32.AND P1, PT, R0, 0xc0, PT ;  /* 0x000000c00000780c */ /* 0x000fc80003f24070 */
[----:B------:R-:W-:-:S10]  /*15b0*/  DADD R6, R2, R6 ;  /* 0x0000000002067229 */ /* 0x000fd40000000006 */
[----:B------:R-:W-:Y:S02]  /*15c0*/  FSEL R2, R6, R2, P1 ;  /* 0x0000000206027208 */ /* 0x000fe40000800000 */
[----:B------:R-:W-:Y:S02]  /*15d0*/  FSEL R3, R7, R3, P1 ;  /* 0x0000000307037208 */ /* 0x000fe40000800000 */
[----:B------:R-:W0:Y:S01]  /*15e0*/  LDS.128 R4, [UR4+0x60] ;  /* 0x00006004ff047984 */ /* 0x000e220008000c00 */
[----:B------:R-:W-:-:S03]  /*15f0*/  ISETP.GT.U32.AND P1, PT, R0, 0xe0, PT ;  /* 0x000000e00000780c */ /* 0x000fc60003f24070 */
        /* <DEDUP_REMOVED lines=43> */
[----:B------:R-:W1:Y:S01]  /*18b0*/  LDS.64 R2, [UR4+0xb0] ;  /* 0x0000b004ff027984 */ /* 0x000e620008000a00 */
        /* <DEDUP_REMOVED lines=8> */
[----:B------:R-:W-:-:S04]  /*1940*/  ISETP.GT.U32.AND P1, PT, R0, 0x260, PT ;  /* 0x000002600000780c */ /* 0x000fc80003f24070 */
[----:B-1----:R-:W-:-:S10]  /*1950*/  DADD R2, R2, R4 ;  /* 0x0000000002027229 */ /* 0x002fd40000000004 */
[----:B------:R-:W-:Y:S02]  /*1960*/  FSEL R4, R2, R4, P1 ;  /* 0x0000000402047208 */ /* 0x000fe40000800000 */
[----:B------:R-:W-:Y:S01]  /*1970*/  FSEL R5, R3, R5, P1 ;  /* 0x0000000503057208 */ /* 0x000fe20000800000 */
[----:B------:R-:W-:Y:S06]  /*1980*/  BRA `(.L_x_135) ;  /* 0x0000001000f87947 */ /* 0x000fec0003800000 */
.L_x_120:
[----:B------:R-:W0:Y:S01]  /*1990*/  S2R R5, SR_TID.X ;  /* 0x0000000000057919 */ /* 0x000e220000002100 */
[----:B------:R-:W1:Y:S02]  /*19a0*/  LDCU.64 UR6, c[0x0][0x380] ;  /* 0x00007000ff0677ac */ /* 0x000e640008000a00 */
[----:B-1----:R-:W-:Y:S02]  /*19b0*/  IMAD.U32 R6, RZ, RZ, UR6 ;  /* 0x00000006ff067e24 */ /* 0x002fe4000f8e00ff */
[----:B------:R-:W-:Y:S01]  /*19c0*/  IMAD.U32 R7, RZ, RZ, UR7 ;  /* 0x00000007ff077e24 */ /* 0x000fe2000f8e00ff */
[----:B0-----:R-:W-:-:S05]  /*19d0*/  IADD3 R21, PT, PT, R5, UR4, RZ ;  /* 0x0000000405157c10 */ /* 0x001fca000fffe0ff */
[----:B------:R-:W-:-:S05]  /*19e0*/  IMAD.WIDE.U32 R20, R21, 0x8, R6 ;  /* 0x0000000815147825 */ /* 0x000fca00078e0006 */
[----:B------:R-:W2:Y:S04]  /*19f0*/  LDG.E.64 R14, desc[UR10][R20.64] ;  /* 0x0000000a140e7981 */ /* 0x000ea8000c1e1b00 */
[----:B------:R-:W2:Y:S04]  /*1a00*/  LDG.E.64 R16, desc[UR10][R20.64+0x1400] ;  /* 0x0014000a14107981 */ /* 0x000ea8000c1e1b00 */
[----:B------:R-:W3:Y:S04]  /*1a10*/  LDG.E.64 R18, desc[UR10][R20.64+0x2800] ;  /* 0x0028000a14127981 */ /* 0x000ee8000c1e1b00 */
[----:B------:R-:W4:Y:S04]  /*1a20*/  LDG.E.64 R12, desc[UR10][R20.64+0x3c00] ;  /* 0x003c000a140c7981 */ /* 0x000f28000c1e1b00 */
[----:B------:R-:W5:Y:S04]  /*1a30*/  LDG.E.64 R10, desc[UR10][R20.64+0x5000] ;  /* 0x0050000a140a7981 */ /* 0x000f68000c1e1b00 */
[----:B------:R-:W5:Y:S04]  /*1a40*/  LDG.E.64 R8, desc[UR10][R20.64+0x6400] ;  /* 0x0064000a14087981 */ /* 0x000f68000c1e1b00 */
[----:B------:R-:W5:Y:S04]  /*1a50*/  LDG.E.64 R2, desc[UR10][R20.64+0x7800] ;  /* 0x0078000a14027981 */ /* 0x000f68000c1e1b00 */
[----:B------:R-:W5:Y:S01]  /*1a60*/  LDG.E.64 R28, desc[UR10][R20.64+0x8c00] ;  /* 0x008c000a141c7981 */ /* 0x000f62000c1e1b00 */
[----:B------:R-:W-:Y:S01]  /*1a70*/  ISETP.GE.U32.AND P0, PT, R0, UR8, PT ;  /* 0x0000000800007c0c */ /* 0x000fe2000bf06070 */
[----:B--2---:R-:W-:-:S08]  /*1a80*/  DADD R14, R14, R16 ;  /* 0x000000000e0e7229 */ /* 0x004fd00000000010 */
[----:B---3--:R-:W-:-:S08]  /*1a90*/  DADD R14, R18, R14 ;  /* 0x00000000120e7229 */ /* 0x008fd0000000000e */
[----:B----4-:R-:W-:-:S08]  /*1aa0*/  DADD R12, R12, R14 ;  /* 0x000000000c0c7229 */ /* 0x010fd0000000000e */
[----:B-----5:R-:W-:-:S08]  /*1ab0*/  DADD R10, R10, R12 ;  /* 0x000000000a0a7229 */ /* 0x020fd0000000000c */
[----:B------:R-:W-:-:S08]  /*1ac0*/  DADD R8, R8, R10 ;  /* 0x0000000008087229 */ /* 0x000fd0000000000a */
[----:B------:R-:W-:-:S08]  /*1ad0*/  DADD R2, R2, R8 ;  /* 0x0000000002027229 */ /* 0x000fd00000000008 */
[----:B------:R-:W-:Y:S01]  /*1ae0*/  DADD R28, R28, R2 ;  /* 0x000000001c1c7229 */ /* 0x000fe20000000002 */
[----:B------:R-:W-:Y:S10]  /*1af0*/  @!P0 BRA `(.L_x_136) ;  /* 0x0000000c00708947 */ /* 0x000ff40003800000 */
[----:B------:R-:W-:Y:S01]  /*1b00*/  UIMAD UR12, UR13, 0x1400, UR4 ;  /* 0x000014000d0c78a4 */ /* 0x000fe2000f8e0204 */
[----:B------:R-:W-:Y:S01]  /*1b10*/  VIADD R0, R4, 0xffffec00 ;  /* 0xffffec0004007836 */ /* 0x000fe20000000000 */
[----:B------:R-:W-:Y:S01]  /*1b20*/  UIADD3 UR5, UPT, UPT, UR9, UR13, URZ ;  /* 0x0000000d09057290 */ /* 0x000fe2000fffe0ff */
[----:B------:R-:W-:-:S03]  /*1b30*/  LOP3.LUT R3, RZ, R5, RZ, 0x33, !PT ;  /* 0x00000005ff037212 */ /* 0x000fc600078e33ff */
[----:B------:R-:W-:Y:S01]  /*1b40*/  ISETP.LT.U32.AND P0, PT, R0, UR12, PT ;  /* 0x0000000c00007c0c */ /* 0x000fe2000bf01070 */
[----:B------:R-:W-:Y:S01]  /*1b50*/  UIMAD UR5, UR5, 0x1400, URZ ;  /* 0x00001400050578a4 */ /* 0x000fe2000f8e02ff */
[----:B------:R-:W-:-:S05]  /*1b60*/  IADD3 R3, PT, PT, R4, -UR8, R3 ;  /* 0x8000000804037c10 */ /* 0x000fca000fffe003 */
[----:B------:R-:W-:Y:S01]  /*1b70*/  IMAD.U32 R8, RZ, RZ, UR5 ;  /* 0x00000005ff087e24 */ /* 0x000fe2000f8e00ff */
[----:B------:R-:W-:Y:S01]  /*1b80*/  UMOV UR6, UR5 ;  /* 0x0000000500067c82 */ /* 0x000fe20008000000 */
[----:B------:R-:W-:Y:S01]  /*1b90*/  VIADD R2, R3, -UR4 ;  /* 0x8000000403027c36 */ /* 0x000fe20008000000 */
[----:B------:R-:W-:Y:S02]  /*1ba0*/  UMOV UR4, URZ ;  /* 0x000000ff00047c82 */ /* 0x000fe40008000000 */
[----:B------:R-:W-:Y:S01]  /*1bb0*/  IADD3 R5, PT, PT, R8, 0x1400, R5 ;  /* 0x0000140008057810 */ /* 0x000fe20007ffe005 */
[----:B------:R-:W-:Y:S06]  /*1bc0*/  @P0 BRA `(.L_x_137) ;  /* 0x0000000000840947 */ /* 0x000fec0003800000 */
[----:B------:R-:W0:Y:S01]  /*1bd0*/  LDC R4, c[0x0][0x3a8] ;  /* 0x0000ea00ff047b82 */ /* 0x000e220000000800 */
[----:B------:R-:W1:Y:S07]  /*1be0*/  LDCU UR7, c[0x0][0x3ac] ;  /* 0x00007580ff0777ac */ /* 0x000e6e0008000800 */
[----:B------:R-:W2:Y:S02]  /*1bf0*/  LDC.64 R6, c[0x0][0x380] ;  /* 0x0000e000ff067b82 */ /* 0x000ea40000000a00 */
.L_x_138:
[----:B------:R-:W3:Y:S02]  /*1c00*/  S2R R25, SR_TID.X ;  /* 0x0000000000197919 */ /* 0x000ee40000002100 */
[----:B---3--:R-:W-:-:S04]  /*1c10*/  VIADD R25, R25, UR12 ;  /* 0x0000000c19197c36 */ /* 0x008fc80008000000 */
[----:B--2---:R-:W-:-:S05]  /*1c20*/  IMAD.WIDE.U32 R24, R25, 0x8, R6 ;  /* 0x0000000819187825 */ /* 0x004fca00078e0006 */
        /* <DEDUP_REMOVED lines=8> */
[----:B0-----:R-:W-:-:S05]  /*1cb0*/  VIADD R3, R4, -UR12 ;  /* 0x8000000c04037c36 */ /* 0x001fca0008000000 */
[----:B------:R-:W-:Y:S01]  /*1cc0*/  ISETP.GE.U32.AND P0, PT, R3, UR8, PT ;  /* 0x0000000803007c0c */ /* 0x000fe2000bf06070 */
        /* <DEDUP_REMOVED lines=8> */
[----:B------:R-:W-:Y:S10]  /*1d50*/  @!P0 BRA `(.L_x_136) ;  /* 0x0000000800d88947 */ /* 0x000ff40003800000 */
[----:B-1----:R-:W-:Y:S01]  /*1d60*/  UMOV UR13, UR7 ;  /* 0x00000007000d7c82 */ /* 0x002fe20008000000 */
[----:B------:R-:W-:Y:S01]  /*1d70*/  UIADD3 UR4, UPT, UPT, UR4, 0x1, URZ ;  /* 0x0000000104047890 */ /* 0x000fe2000fffe0ff */
[----:B------:R-:W-:Y:S01]  /*1d80*/  VIADD R2, R2, -UR8 ;  /* 0x8000000802027c36 */ /* 0x000fe20008000000 */
[----:B------:R-:W-:Y:S01]  /*1d90*/  UIMAD UR12, UR13, 0x1400, UR12 ;  /* 0x000014000d0c78a4 */ /* 0x000fe2000f8e020c */
[----:B------:R-:W-:Y:S01]  /*1da0*/  VIADD R5, R5, UR8 ;  /* 0x0000000805057c36 */ /* 0x000fe20008000000 */
[----:B------:R-:W-:-:S04]  /*1db0*/  UIADD3 UR6, UPT, UPT, UR8, UR6, URZ ;  /* 0x0000000608067290 */ /* 0x000fc8000fffe0ff */
[----:B------:R-:W-:-:S13]  /*1dc0*/  ISETP.LT.U32.AND P0, PT, R0, UR12, PT ;  /* 0x0000000c00007c0c */ /* 0x000fda000bf01070 */
[----:B------:R-:W-:Y:S05]  /*1dd0*/  @!P0 BRA `(.L_x_138) ;  /* 0xfffffffc00888947 */ /* 0x000fea000383ffff */
.L_x_137:
[----:B------:R-:W0:Y:S01]  /*1de0*/  S2R R9, SR_TID.X ;  /* 0x0000000000097919 */ /* 0x000e220000002100 */
[----:B------:R-:W-:Y:S01]  /*1df0*/  VIADD R0, R4, -UR12 ;  /* 0x8000000c04007c36 */ /* 0x000fe20008000000 */
[----:B------:R-:W-:Y:S04]  /*1e00*/  BSSY.RECONVERGENT B1, `(.L_x_136) ;  /* 0x00000ab000017945 */ /* 0x000fe80003800200 */
[----:B0-----:R-:W-:-:S04]  /*1e10*/  ISETP.GE.AND P0, PT, R9, R0, PT ;  /* 0x000000000900720c */ /* 0x001fc80003f06270 */
[----:B------:R-:W-:-:S13]  /*1e20*/  ISETP.LE.U32.OR P0, PT, R4, UR12, P0 ;  /* 0x0000000c04007c0c */ /* 0x000fda0008703470 */
[----:B------:R-:W-:Y:S05]  /*1e30*/  @P0 BRA `(.L_x_139) ;  /* 0x00000008009c0947 */ /* 0x000fea0003800000 */
[----:B------:R-:W-:Y:S01]  /*1e40*/  UIMAD UR7, UR4, UR13, URZ ;  /* 0x0000000d040772a4 */ /* 0x000fe2000f8e02ff */
[----:B------:R-:W-:Y:S01]  /*1e50*/  LOP3.LUT R3, RZ, R9, RZ, 0x33, !PT ;  /* 0x00000009ff037212 */ /* 0x000fe200078e33ff */
[----:B------:R-:W-:Y:S01]  /*1e60*/  BSSY.RECONVERGENT B2, `(.L_x_140) ;  /* 0x0000056000027945 */ /* 0x000fe20003800200 */
[----:B------:R-:W-:Y:S02]  /*1e70*/  IMAD.MOV.U32 R0, RZ, RZ, R9 ;  /* 0x000000ffff007224 */ /* 0x000fe400078e0009 */
[----:B------:R-:W-:Y:S01]  /*1e80*/  IADD3 R4, PT, PT, R4, -UR5, R3 ;  /* 0x8000000504047c10 */ /* 0x000fe2000fffe003 */
[----:B------:R-:W-:-:S04]  /*1e90*/  IMAD.U32 R3, RZ, RZ, UR7 ;  /* 0x00000007ff037e24 */ /* 0x000fc8000f8e00ff */
[----:B------:R-:W-:-:S04]  /*1ea0*/  IMAD R4, R3, -0x1400, R4 ;  /* 0xffffec0003047824 */ /* 0x000fc800078e0204 */
[C---:B------:R-:W-:Y:S01]  /*1eb0*/  IMAD.HI.U32 R3, R4.reuse, -0x33333333, RZ ;  /* 0xcccccccd04037827 */ /* 0x040fe200078e00ff */
[----:B------:R-:W-:-:S04]  /*1ec0*/  ISETP.GE.U32.AND P0, PT, R4, 0x2580, PT ;  /* 0x000025800400780c */ /* 0x000fc80003f06070 */
[----:B------:R-:W-:-:S04]  /*1ed0*/  LEA.HI R3, R3, 0x1, RZ, 0x17 ;  /* 0x0000000103037811 */ /* 0x000fc800078fb8ff */
[----:B------:R-:W-:-:S05]  /*1ee0*/  LOP3.LUT R4, R3, 0xf, RZ, 0xc0, !PT ;  /* 0x0000000f03047812 */ /* 0x000fca00078ec0ff */
[----:B------:R-:W-:Y:S05]  /*1ef0*/  @!P0 BRA `(.L_x_141) ;  /* 0x0000000400308947 */ /* 0x000fea0003800000 */
[----:B------:R-:W-:Y:S01]  /*1f00*/  IMAD.HI.U32 R0, R2, -0x33333333, RZ ;  /* 0xcccccccd02007827 */ /* 0x000fe200078e00ff */
[----:B------:R-:W-:Y:S04]  /*1f10*/  BSSY.RECONVERGENT B3, `(.L_x_142) ;  /* 0x0000049000037945 */ /* 0x000fe80003800200 */
[----:B------:R-:W-:-:S04]  /*1f20*/  LEA.HI R0, R0, 0x1, RZ, 0x17 ;  /* 0x0000000100007811 */ /* 0x000fc800078fb8ff */
[----:B------:R-:W-:Y:S02]  /*1f30*/  LOP3.LUT R26, R0, 0xfffff0, RZ, 0xc0, !PT ;  /* 0x00fffff0001a7812 */ /* 0x000fe400078ec0ff */
[----:B------:R-:W-:-:S03]  /*1f40*/  LOP3.LUT R0, R9, 0x1400, RZ, 0xfc, !PT ;  /* 0x0000140009007812 */ /* 0x000fc600078efcff */
[----:B------:R-:W-:-:S07]  /*1f50*/  IMAD.MOV R26, RZ, RZ, -R26 ;  /* 0x000000ffff1a7224 */ /* 0x000fce00078e0a1a */
.L_x_143:
[C---:B------:R-:W-:Y:S02]  /*1f60*/  VIADD R23, R5.reuse, 0xffffec00 ;  /* 0xffffec0005177836 */ /* 0x040fe40000000000 */
[----:B------:R-:W-:Y:S02]  /*1f70*/  VIADD R19, R5, 0xffffee80 ;  /* 0xffffee8005137836 */ /* 0x000fe40000000000 */
[----:B------:R-:W-:-:S04]  /*1f80*/  IMAD.WIDE.U32 R22, R23, 0x8, R6 ;  /* 0x0000000817167825 */ /* 0x000fc800078e0006 */
[--C-:B------:R-:W-:Y:S02]  /*1f90*/  IMAD.WIDE.U32 R18, R19, 0x8, R6.reuse ;  /* 0x0000000813127825 */ /* 0x100fe400078e0006 */
[----:B------:R-:W2:Y:S02]  /*1fa0*/  LDG.E.64 R22, desc[UR10][R22.64] ;  /* 0x0000000a16167981 */ /* 0x000ea4000c1e1b00 */
[C---:B------:R-:W-:Y:S02]  /*1fb0*/  VIADD R17, R5.reuse, 0xfffff100 ;  /* 0xfffff10005117836 */ /* 0x040fe40000000000 */
[----:B------:R-:W3:Y:S01]  /*1fc0*/  LDG.E.64 R18, desc[UR10][R18.64] ;  /* 0x0000000a12127981 */ /* 0x000ee2000c1e1b00 */
[----:B------:R-:W-:Y:S02]  /*1fd0*/  VIADD R15, R5, 0xfffff380 ;  /* 0xfffff380050f7836 */ /* 0x000fe40000000000 */
[----:B------:R-:W-:-:S04]  /*1fe0*/  IMAD.WIDE.U32 R16, R17, 0x8, R6 ;  /* 0x0000000811107825 */ /* 0x000fc800078e0006 */
[--C-:B------:R-:W-:Y:S02]  /*1ff0*/  IMAD.WIDE.U32 R14, R15, 0x8, R6.reuse ;  /* 0x000000080f0e7825 */ /* 0x100fe400078e0006 */
[----:B------:R-:W4:Y:S02]  /*2000*/  LDG.E.64 R16, desc[UR10][R16.64] ;  /* 0x0000000a10107981 */ /* 0x000f24000c1e1b00 */
[C---:B------:R-:W-:Y:S02]  /*2010*/  VIADD R13, R5.reuse, 0xfffff600 ;  /* 0xfffff600050d7836 */ /* 0x040fe40000000000 */
[----:B------:R-:W5:Y:S01]  /*2020*/  LDG.E.64 R14, desc[UR10][R14.64] ;  /* 0x0000000a0e0e7981 */ /* 0x000f62000c1e1b00 */
[----:B------:R-:W-:Y:S02]  /*2030*/  VIADD R11, R5, 0xfffff880 ;  /* 0xfffff880050b7836 */ /* 0x000fe40000000000 */
[----:B------:R-:W-:-:S04]  /*2040*/  IMAD.WIDE.U32 R12, R13, 0x8, R6 ;  /* 0x000000080d0c7825 */ /* 0x000fc800078e0006 */
[--C-:B------:R-:W-:Y:S02]  /*2050*/  IMAD.WIDE.U32 R10, R11, 0x8, R6.reuse ;  /* 0x000000080b0a7825 */ /* 0x100fe400078e0006 */
[----:B------:R-:W5:Y:S02]  /*2060*/  LDG.E.64 R12, desc[UR10][R12.64] ;  /* 0x0000000a0c0c7981 */ /* 0x000f64000c1e1b00 */
[C---:B------:R-:W-:Y:S02]  /*2070*/  VIADD R9, R5.reuse, 0xfffffb00 ;  /* 0xfffffb0005097836 */ /* 0x040fe40000000000 */
[----:B------:R-:W5:Y:S01]  /*2080*/  LDG.E.64 R10, desc[UR10][R10.64] ;  /* 0x0000000a0a0a7981 */ /* 0x000f62000c1e1b00 */
[----:B------:R-:W-:Y:S02]  /*2090*/  VIADD R21, R5, 0xfffffd80 ;  /* 0xfffffd8005157836 */ /* 0x000fe40000000000 */
[----:B------:R-:W-:-:S04]  /*20a0*/  IMAD.WIDE.U32 R8, R9, 0x8, R6 ;  /* 0x0000000809087825 */ /* 0x000fc800078e0006 */
[----:B------:R-:W-:Y:S02]  /*20b0*/  IMAD.WIDE.U32 R20, R21, 0x8, R6 ;  /* 0x0000000815147825 */ /* 0x000fe400078e0006 */
[----:B------:R-:W5:Y:S04]  /*20c0*/  LDG.E.64 R8, desc[UR10][R8.64] ;  /* 0x0000000a08087981 */ /* 0x000f68000c1e1b00 */
[----:B------:R-:W5:Y:S01]  /*20d0*/  LDG.E.64 R20, desc[UR10][R20.64] ;  /* 0x0000000a14147981 */ /* 0x000f62000c1e1b00 */
[----:B------:R-:W-:Y:S01]  /*20e0*/  VIADD R25, R5, 0x280 ;  /* 0x0000028005197836 */ /* 0x000fe20000000000 */
[----:B--2---:R-:W-:-:S08]  /*20f0*/  DADD R22, R22, R28 ;  /* 0x0000000016167229 */ /* 0x004fd0000000001c */
[----:B---3--:R-:W-:Y:S01]  /*2100*/  DADD R18, R22, R18 ;  /* 0x0000000016127229 */ /* 0x008fe20000000012 */
[----:B------:R-:W-:-:S06]  /*2110*/  IMAD.WIDE.U32 R22, R5, 0x8, R6 ;  /* 0x0000000805167825 */ /* 0x000fcc00078e0006 */
[----:B------:R-:W2:Y:S01]  /*2120*/  LDG.E.64 R22, desc[UR10][R22.64] ;  /* 0x0000000a16167981 */ /* 0x000ea2000c1e1b00 */
[----:B----4-:R-:W-:Y:S01]  /*2130*/  DADD R16, R18, R16 ;  /* 0x0000000012107229 */ /* 0x010fe20000000010 */
[----:B------:R-:W-:-:S04]  /*2140*/  IMAD.WIDE.U32 R18, R25, 0x8, R6 ;  /* 0x0000000819127825 */ /* 0x000fc800078e0006 */
[----:B------:R-:W-:Y:S02]  /*2150*/  VIADD R25, R5, 0x500 ;  /* 0x0000050005197836 */ /* 0x000fe40000000000 */
[----:B------:R-:W3:Y:S01]  /*2160*/  LDG.E.64 R18, desc[UR10][R18.64] ;  /* 0x0000000a12127981 */ /* 0x000ee2000c1e1b00 */
[----:B-----5:R-:W-:Y:S01]  /*2170*/  DADD R14, R16, R14 ;  /* 0x00000000100e7229 */ /* 0x020fe2000000000e */
[----:B------:R-:W-:-:S04]  /*2180*/  IMAD.WIDE.U32 R16, R25, 0x8, R6 ;  /* 0x0000000819107825 */ /* 0x000fc800078e0006 */
[----:B------:R-:W-:Y:S02]  /*2190*/  VIADD R25, R5, 0x780 ;  /* 0x0000078005197836 */ /* 0x000fe40000000000 */
[----:B------:R-:W4:Y:S01]  /*21a0*/  LDG.E.64 R16, desc[UR10][R16.64] ;  /* 0x0000000a10107981 */ /* 0x000f22000c1e1b00 */
[----:B------:R-:W-:Y:S01]  /*21b0*/  DADD R12, R14, R12 ;  /* 0x000000000e0c7229 */ /* 0x000fe2000000000c */
[----:B------:R-:W-:-:S04]  /*21c0*/  IMAD.WIDE.U32 R14, R25, 0x8, R6 ;  /* 0x00000008190e7825 */ /* 0x000fc800078e0006 */
[----:B------:R-:W-:Y:S02]  /*21d0*/  VIADD R25, R5, 0xa00 ;  /* 0x00000a0005197836 */ /* 0x000fe40000000000 */
[----:B------:R-:W5:Y:S01]  /*21e0*/  LDG.E.64 R14, desc[UR10][R14.64] ;  /* 0x0000000a0e0e7981 */ /* 0x000f62000c1e1b00 */
        /* <DEDUP_REMOVED lines=9> */
[----:B------:R-:W-:Y:S01]  /*2280*/  IMAD.WIDE.U32 R8, R25, 0x8, R6 ;  /* 0x0000000819087825 */ /* 0x000fe200078e0006 */
[----:B------:R-:W-:-:S05]  /*2290*/  IADD3 R25, PT, PT, R5, 0x1180, RZ ;  /* 0x0000118005197810 */ /* 0x000fca0007ffe0ff */
[----:B------:R-:W5:Y:S01]  /*22a0*/  LDG.E.64 R8, desc[UR10][R8.64] ;  /* 0x0000000a08087981 */ /* 0x000f62000c1e1b00 */
[----:B------:R-:W-:-:S06]  /*22b0*/  IMAD.WIDE.U32 R24, R25, 0x8, R6 ;  /* 0x0000000819187825 */ /* 0x000fcc00078e0006 */
[----:B------:R-:W5:Y:S01]  /*22c0*/  LDG.E.64 R24, desc[UR10][R24.64] ;  /* 0x0000000a18187981 */ /* 0x000f62000c1e1b00 */
[----:B------:R-:W-:Y:S02]  /*22d0*/  VIADD R26, R26, 0x10 ;  /* 0x000000101a1a7836 */ /* 0x000fe40000000000 */
[----:B------:R-:W-:Y:S02]  /*22e0*/  VIADD R0, R0, 0x2800 ;  /* 0x0000280000007836 */ /* 0x000fe40000000000 */
[----:B------:R-:W-:Y:S01]  /*22f0*/  VIADD R5, R5, 0x2800 ;  /* 0x0000280005057836 */ /* 0x000fe20000000000 */
[----:B------:R-:W-:Y:S01]  /*2300*/  ISETP.NE.AND P0, PT, R26, RZ, PT ;  /* 0x000000ff1a00720c */ /* 0x000fe20003f05270 */
        /* <DEDUP_REMOVED lines=9> */
[----:B------:R-:W-:Y:S05]  /*23a0*/  BSYNC.RECONVERGENT B3 ;  /* 0x0000000000037941 */ /* 0x000fea0003800200 */
.L_x_142:
[----:B------:R-:W-:-:S07]  /*23b0*/  VIADD R0, R0, 0xffffec00 ;  /* 0xffffec0000007836 */ /* 0x000fce0000000000 */
.L_x_141:
[----:B------:R-:W-:Y:S05]  /*23c0*/  BSYNC.RECONVERGENT B2 ;  /* 0x0000000000027941 */ /* 0x000fea0003800200 */
.L_x_140:
[----:B------:R-:W-:-:S13]  /*23d0*/  ISETP.NE.AND P0, PT, R4, RZ, PT ;  /* 0x000000ff0400720c */ /* 0x000fda0003f05270 */
[----:B------:R-:W-:Y:S05]  /*23e0*/  @!P0 BRA `(.L_x_139) ;  /* 0x0000000400308947 */ /* 0x000fea0003800000 */
[----:B------:R-:W-:Y:S01]  /*23f0*/  ISETP.GE.U32.AND P0, PT, R4, 0x8, PT ;  /* 0x000000080400780c */ /* 0x000fe20003f06070 */
[----:B------:R-:W-:Y:S01]  /*2400*/  BSSY.RECONVERGENT B2, `(.L_x_144) ;  /* 0x0000025000027945 */ /* 0x000fe20003800200 */
[----:B------:R-:W-:-:S04]  /*2410*/  LOP3.LUT R22, R3, 0x7, RZ, 0xc0, !PT ;  /* 0x0000000703167812 */ /* 0x000fc800078ec0ff */
[----:B------:R-:W-:-:S07]  /*2420*/  ISETP.NE.AND P1, PT, R22, RZ, PT ;  /* 0x000000ff1600720c */ /* 0x000fce0003f25270 */
[----:B------:R-:W-:Y:S06]  /*2430*/  @!P0 BRA `(.L_x_145) ;  /* 0x0000000000848947 */ /* 0x000fec0003800000 */
[----:B------:R-:W-:-:S04]  /*2440*/  VIADD R19, R0, UR12 ;  /* 0x0000000c00137c36 */ /* 0x000fc80008000000 */
[----:B------:R-:W-:-:S04]  /*2450*/  IMAD.WIDE.U32 R4, R19, 0x8, R6 ;  /* 0x0000000813047825 */ /* 0x000fc800078e0006 */
[C---:B------:R-:W-:Y:S02]  /*2460*/  VIADD R17, R19.reuse, 0x280 ;  /* 0x0000028013117836 */ /* 0x040fe40000000000 */
[----:B------:R-:W2:Y:S01]  /*2470*/  LDG.E.64 R4, desc[UR10][R4.64] ;  /* 0x0000000a04047981 */ /* 0x000ea2000c1e1b00 */
        /* <DEDUP_REMOVED lines=14> */
[--C-:B------:R-:W-:Y:S02]  /*2560*/  IMAD.WIDE.U32 R20, R21, 0x8, R6.reuse ;  /* 0x0000000815147825 */ /* 0x100fe400078e0006 */
[----:B------:R-:W5:Y:S02]  /*2570*/  LDG.E.64 R8, desc[UR10][R8.64] ;  /* 0x0000000a08087981 */ /* 0x000f64000c1e1b00 */
[----:B------:R-:W-:Y:S02]  /*2580*/  VIADD R19, R19, 0x1180 ;  /* 0x0000118013137836 */ /* 0x000fe40000000000 */
[----:B------:R-:W5:Y:S02]  /*2590*/  LDG.E.64 R20, desc[UR10][R20.64] ;  /* 0x0000000a14147981 */ /* 0x000f64000c1e1b00 */
[----:B------:R-:W-:-:S06]  /*25a0*/  IMAD.WIDE.U32 R18, R19, 0x8, R6 ;  /* 0x0000000813127825 */ /* 0x000fcc00078e0006 */
        /* <DEDUP_REMOVED lines=10> */
.L_x_145:
[----:B------:R-:W-:Y:S05]  /*2650*/  BSYNC.RECONVERGENT B2 ;  /* 0x0000000000027941 */ /* 0x000fea0003800200 */
.L_x_144:
[----:B------:R-:W-:Y:S05]  /*2660*/  @!P1 BRA `(.L_x_139) ;  /* 0x0000000000909947 */ /* 0x000fea0003800000 */
[----:B------:R-:W-:Y:S01]  /*2670*/  ISETP.GE.U32.AND P0, PT, R22, 0x4, PT ;  /* 0x000000041600780c */ /* 0x000fe20003f06070 */
[----:B------:R-:W-:Y:S01]  /*2680*/  BSSY.RECONVERGENT B2, `(.L_x_146) ;  /* 0x0000014000027945 */ /* 0x000fe20003800200 */
[----:B------:R-:W-:-:S11]  /*2690*/  LOP3.LUT P1, RZ, R3, 0x3, RZ, 0xc0, !PT ;  /* 0x0000000303ff7812 */ /* 0x000fd6000782c0ff */
[----:B------:R-:W-:Y:S05]  /*26a0*/  @!P0 BRA `(.L_x_147) ;  /* 0x0000000000448947 */ /* 0x000fea0003800000 */
        /* <DEDUP_REMOVED lines=8> */
[----:B------:R-:W-:Y:S02]  /*2730*/  VIADD R13, R3, 0x780 ;  /* 0x00000780030d7836 */ /* 0x000fe40000000000 */
[----:B------:R-:W4:Y:S02]  /*2740*/  LDG.E.64 R10, desc[UR10][R10.64] ;  /* 0x0000000a0a0a7981 */ /* 0x000f24000c1e1b00 */
[----:B------:R-:W-:-:S06]  /*2750*/  IMAD.WIDE.U32 R12, R13, 0x8, R6 ;  /* 0x000000080d0c7825 */ /* 0x000fcc00078e0006 */
[----:B------:R-:W5:Y:S01]  /*2760*/  LDG.E.64 R12, desc[UR10][R12.64] ;  /* 0x0000000a0c0c7981 */ /* 0x000f62000c1e1b00 */
[----:B------:R-:W-:Y:S01]  /*2770*/  VIADD R0, R0, 0xa00 ;  /* 0x00000a0000007836 */ /* 0x000fe20000000000 */
[----:B--2---:R-:W-:-:S08]  /*2780*/  DADD R28, R28, R4 ;  /* 0x000000001c1c7229 */ /* 0x004fd00000000004 */
[----:B---3--:R-:W-:-:S08]  /*2790*/  DADD R28, R28, R8 ;  /* 0x000000001c1c7229 */ /* 0x008fd00000000008 */
[----:B----4-:R-:W-:-:S08]  /*27a0*/  DADD R28, R28, R10 ;  /* 0x000000001c1c7229 */ /* 0x010fd0000000000a */
[----:B-----5:R-:W-:-:S11]  /*27b0*/  DADD R28, R28, R12 ;  /* 0x000000001c1c7229 */ /* 0x020fd6000000000c */
.L_x_147:
[----:B------:R-:W-:Y:S05]  /*27c0*/  BSYNC.RECONVERGENT B2 ;  /* 0x0000000000027941 */ /* 0x000fea0003800200 */
.L_x_146:
[----:B------:R-:W-:Y:S05]  /*27d0*/  @!P1 BRA `(.L_x_139) ;  /* 0x0000000000349947 */ /* 0x000fea0003800000 */
[----:B------:R-:W-:-:S04]  /*27e0*/  IMAD.HI.U32 R2, R2, -0x33333333, RZ ;  /* 0xcccccccd02027827 */ /* 0x000fc800078e00ff */
[----:B------:R-:W-:Y:S01]  /*27f0*/  VIADD R5, R0, UR6 ;  /* 0x0000000600057c36 */ /* 0x000fe20008000000 */
[----:B------:R-:W-:-:S04]  /*2800*/  LOP3.LUT R2, R2, 0xffff, RZ, 0xc0, !PT ;  /* 0x0000ffff02027812 */ /* 0x000fc800078ec0ff */
[----:B------:R-:W-:-:S04]  /*2810*/  LEA.HI R2, R2, 0x1, RZ, 0x17 ;  /* 0x0000000102027811 */ /* 0x000fc800078fb8ff */
[----:B------:R-:W-:-:S05]  /*2820*/  LOP3.LUT R2, R2, 0x3, RZ, 0xc0, !PT ;  /* 0x0000000302027812 */ /* 0x000fca00078ec0ff */
[----:B------:R-:W-:-:S07]  /*2830*/  IMAD.MOV R0, RZ, RZ, -R2 ;  /* 0x000000ffff007224 */ /* 0x000fce00078e0a02 */
.L_x_148:
[----:B------:R-:W-:-:S06]  /*2840*/  IMAD.WIDE.U32 R2, R5, 0x8, R6 ;  /* 0x0000000805027825 */ /* 0x000fcc00078e0006 */
[----:B------:R-:W2:Y:S01]  /*2850*/  LDG.E.64 R2, desc[UR10][R2.64] ;  /* 0x0000000a02027981 */ /* 0x000ea2000c1e1b00 */
[----:B------:R-:W-:Y:S02]  /*2860*/  VIADD R0, R0, 0x1 ;  /* 0x0000000100007836 */ /* 0x000fe40000000000 */
[----:B------:R-:W-:-:S03]  /*2870*/  VIADD R5, R5, 0x280 ;  /* 0x0000028005057836 */ /* 0x000fc60000000000 */
[----:B------:R-:W-:Y:S01]  /*2880*/  ISETP.NE.AND P0, PT, R0, RZ, PT ;  /* 0x000000ff0000720c */ /* 0x000fe20003f05270 */
[----:B--2---:R-:W-:-:S12]  /*2890*/  DADD R28, R2, R28 ;  /* 0x00000000021c7229 */ /* 0x004fd8000000001c */
[----:B------:R-:W-:Y:S05]  /*28a0*/  @P0 BRA `(.L_x_148) ;  /* 0xfffffffc00e40947 */ /* 0x000fea000383ffff */
.L_x_139:
[----:B------:R-:W-:Y:S05]  /*28b0*/  BSYNC.RECONVERGENT B1 ;  /* 0x0000000000017941 */ /* 0x000fea0003800200 */
.L_x_136:
[----:B------:R-:W0:Y:S01]  /*28c0*/  S2R R0, SR_LANEID ;  /* 0x0000000000007919 */ /* 0x000e220000000000 */
[----:B------:R-:W-:Y:S04]  /*28d0*/  SHFL.DOWN PT, R2, R28, 0x1, 0x1f ;  /* 0x08201f001c027f89 */ /* 0x000fe800000e0000 */
[----:B------:R-:W2:Y:S01]  /*28e0*/  SHFL.DOWN PT, R3, R29, 0x1, 0x1f ;  /* 0x08201f001d037f89 */ /* 0x000ea200000e0000 */
[----:B------:R-:W3:Y:S01]  /*28f0*/  S2R R11, SR_TID.X ;  /* 0x00000000000b7919 */ /* 0x000ee20000002100 */
[----:B--2---:R-:W-:Y:S01]  /*2900*/  DADD R2, R2, R28 ;  /* 0x0000000002027229 */ /* 0x004fe2000000001c */
[C---:B0-----:R-:W-:Y:S02]  /*2910*/  ISETP.GT.AND P0, PT, R0.reuse, 0x1e, PT ;  /* 0x0000001e0000780c */ /* 0x041fe40003f04270 */
[----:B------:R-:W-:-:S07]  /*2920*/  ISETP.NE.AND P1, PT, R0, RZ, PT ;  /* 0x000000ff0000720c */ /* 0x000fce0003f25270 */
[----:B------:R-:W-:Y:S02]  /*2930*/  FSEL R4, R28, R2, P0 ;  /* 0x000000021c047208 */ /* 0x000fe40000000000 */
[----:B------:R-:W-:Y:S02]  /*2940*/  FSEL R5, R29, R3, P0 ;  /* 0x000000031d057208 */ /* 0x000fe40000000000 */
[----:B------:R-:W-:Y:S01]  /*2950*/  ISETP.GT.AND P0, PT, R0, 0x1d, PT ;  /* 0x0000001d0000780c */ /* 0x000fe20003f04270 */
[----:B------:R-:W-:Y:S04]  /*2960*/  SHFL.DOWN PT, R2, R4, 0x2, 0x1f ;  /* 0x08401f0004027f89 */ /* 0x000fe800000e0000 */
[----:B------:R-:W0:Y:S01]  /*2970*/  SHFL.DOWN PT, R3, R5, 0x2, 0x1f ;  /* 0x08401f0005037f89 */ /* 0x000e2200000e0000 */
[----:B------:R-:W2:Y:S01]  /*2980*/  @!P1 S2R R10, SR_CgaCtaId ;  /* 0x00000000000a9919 */ /* 0x000ea20000008800 */
        /* <DEDUP_REMOVED lines=12> */
[----:B---3--:R-:W-:Y:S01]  /*2a50*/  @!P1 SHF.R.U32.HI R6, RZ, 0x2, R11 ;  /* 0x00000002ff069819 */ /* 0x008fe2000001160b */
[----:B------:R-:W0:Y:S01]  /*2a60*/  SHFL.DOWN PT, R3, R9, 0x8, 0x1f ;  /* 0x09001f0009037f89 */ /* 0x000e2200000e0000 */
[----:B--2---:R-:W-:-:S02]  /*2a70*/  @!P1 LEA R7, R10, R7, 0x18 ;  /* 0x000000070a079211 */ /* 0x004fc400078ec0ff */
        /* <DEDUP_REMOVED lines=19> */
[----:B------:R-:W3:Y:S04]  /*2bb0*/  LDS.128 R12, [UR4+0x30] ;  /* 0x00003004ff0c7984 */ /* 0x000ee80008000c00 */
[----:B------:R-:W4:Y:S01]  /*2bc0*/  LDS.128 R8, [UR4+0x40] ;  /* 0x00004004ff087984 */ /* 0x000f220008000c00 */
[----:B0-----:R-:W-:-:S03]  /*2bd0*/  DADD R16, R4, R16 ;  /* 0x0000000004107229 */ /* 0x001fc60000000010 */
[----:B--2---:R-:W0:Y:S05]  /*2be0*/  LDS.128 R4, [UR4+0x50] ;  /* 0x00005004ff047984 */ /* 0x004e2a0008000c00 */
[----:B------:R-:W-:-:S08]  /*2bf0*/  DADD R16, R16, R18 ;  /* 0x0000000010107229 */ /* 0x000fd00000000012 */
[----:B---3--:R-:W-:-:S08]  /*2c00*/  DADD R12, R16, R12 ;  /* 0x00000000100c7229 */ /* 0x008fd0000000000c */
[----:B------:R-:W-:Y:S02]  /*2c10*/  DADD R2, R12, R14 ;  /* 0x000000000c027229 */ /* 0x000fe4000000000e */
[----:B------:R-:W2:Y:S06]  /*2c20*/  LDS.128 R12, [UR4+0x60] ;  /* 0x00006004ff0c7984 */ /* 0x000eac0008000c00 */
[----:B----4-:R-:W-:-:S08]  /*2c30*/  DADD R2, R2, R8 ;  /* 0x0000000002027229 */ /* 0x010fd00000000008 */
[----:B------:R-:W-:Y:S01]  /*2c40*/  DADD R2, R2, R10 ;  /* 0x0000000002027229 */ /* 0x000fe2000000000a */
[----:B------:R-:W3:Y:S07]  /*2c50*/  LDS.128 R8, [UR4+0x70] ;  /* 0x00007004ff087984 */ /* 0x000eee0008000c00 */
[----:B0-----:R-:W-:-:S08]  /*2c60*/  DADD R2, R2, R4 ;  /* 0x0000000002027229 */ /* 0x001fd00000000004 */
[----:B------:R-:W-:Y:S01]  /*2c70*/  DADD R2, R2, R6 ;  /* 0x0000000002027229 */ /* 0x000fe20000000006 */
[----:B------:R-:W0:Y:S07]  /*2c80*/  LDS.128 R4, [UR4+0x80] ;  /* 0x00008004ff047984 */ /* 0x000e2e0008000c00 */
[----:B--2---:R-:W-:-:S08]  /*2c90*/  DADD R2, R2, R12 ;  /* 0x0000000002027229 */ /* 0x004fd0000000000c */
[----:B------:R-:W-:Y:S01]  /*2ca0*/  DADD R2, R2, R14 ;  /* 0x0000000002027229 */ /* 0x000fe2000000000e */
[----:B------:R-:W2:Y:S07]  /*2cb0*/  LDS.128 R12, [UR4+0x90] ;  /* 0x00009004ff0c7984 */ /* 0x000eae0008000c00 */
[----:B---3--:R-:W-:-:S08]  /*2cc0*/  DADD R2, R2, R8 ;  /* 0x0000000002027229 */ /* 0x008fd00000000008 */
[----:B------:R-:W-:Y:S01]  /*2cd0*/  DADD R2, R2, R10 ;  /* 0x0000000002027229 */ /* 0x000fe2000000000a */
[----:B------:R-:W3:Y:S07]  /*2ce0*/  LDS.128 R8, [UR4+0xa0] ;  /* 0x0000a004ff087984 */ /* 0x000eee0008000c00 */
[----:B0-----:R-:W-:Y:S01]  /*2cf0*/  DADD R2, R2, R4 ;  /* 0x0000000002027229 */ /* 0x001fe20000000004 */
[----:B------:R-:W0:Y:S07]  /*2d00*/  LDS.64 R4, [UR4+0xb0] ;  /* 0x0000b004ff047984 */ /* 0x000e2e0008000a00 */
[----:B------:R-:W-:-:S08]  /*2d10*/  DADD R2, R2, R6 ;  /* 0x0000000002027229 */ /* 0x000fd00000000006 */
[----:B--2---:R-:W-:-:S08]  /*2d20*/  DADD R2, R2, R12 ;  /* 0x0000000002027229 */ /* 0x004fd0000000000c */
[----:B------:R-:W-:-:S08]  /*2d30*/  DADD R2, R2, R14 ;  /* 0x0000000002027229 */ /* 0x000fd0000000000e */
[----:B---3--:R-:W-:-:S08]  /*2d40*/  DADD R2, R2, R8 ;  /* 0x0000000002027229 */ /* 0x008fd00000000008 */
[----:B------:R-:W-:-:S08]  /*2d50*/  DADD R2, R2, R10 ;  /* 0x0000000002027229 */ /* 0x000fd0000000000a */
[----:B0-----:R-:W-:-:S11]  /*2d60*/  DADD R4, R2, R4 ;  /* 0x0000000002047229 */ /* 0x001fd60000000004 */
.L_x_135:
[----:B-1----:R-:W-:Y:S05]  /*2d70*/  BSYNC.RECONVERGENT B0 ;  /* 0x0000000000007941 */ /* 0x002fea0003800200 */
.L_x_119:
[----:B------:R-:W-:Y:S05]  /*2d80*/  @P0 EXIT ;  /* 0x000000000000094d */ /* 0x000fea0003800000 */
[----:B------:R-:W1:Y:S02]  /*2d90*/  LDCU.64 UR4, c[0x0][0x388] ;  /* 0x00007100ff0477ac */ /* 0x000e640008000a00 */
[----:B-1----:R-:W-:-:S06]  /*2da0*/  UIMAD.WIDE.U32 UR4, UR9, 0x8, UR4 ;  /* 0x00000008090478a5 */ /* 0x002fcc000f8e0004 */
[----:B--2---:R-:W-:Y:S02]  /*2db0*/  IMAD.U32 R2, RZ, RZ, UR4 ;  /* 0x00000004ff027e24 */ /* 0x004fe4000f8e00ff */
[----:B------:R-:W-:-:S05]  /*2dc0*/  IMAD.U32 R3, RZ, RZ, UR5 ;  /* 0x00000005ff037e24 */ /* 0x000fca000f8e00ff */
[----:B------:R-:W-:Y:S01]  /*2dd0*/  STG.E.64 desc[UR10][R2.64], R4 ;  /* 0x0000000402007986 */ /* 0x000fe2000c101b0a */
[----:B------:R-:W-:Y:S05]  /*2de0*/  EXIT ;  /* 0x000000000000794d */ /* 0x000fea0003800000 */
.L_x_149:
        /* <DEDUP_REMOVED lines=9> */
.L_x_233:


//--------------------- .text._ZN3cub18CUB_300001_SM_10006detail6reduce28DeviceReduceSingleTileKernelINS2_10policy_hubIdjN4cuda3std3__44plusIdEEE10Policy1000EN6thrust24THRUST_300001_SM_1000_NS6detail15normal_iteratorINSD_10device_ptrIdEEEEPdjS9_ddNS7_10__identityEEEvT0_T1_T2_T3_T4_T6_ --------------------------
	.section	.text._ZN3cub18CUB_300001_SM_10006detail6reduce28DeviceReduceSingleTileKernelINS2_10policy_hubIdjN4cuda3std3__44plusIdEEE10Policy1000EN6thrust24THRUST_300001_SM_1000_NS6detail15normal_iteratorINSD_10device_ptrIdEEEEPdjS9_ddNS7_10__identityEEEvT0_T1_T2_T3_T4_T6_,"ax",@progbits
	.align	128
        .global         _ZN3cub18CUB_300001_SM_10006detail6reduce28DeviceReduceSingleTileKernelINS2_10policy_hubIdjN4cuda3std3__44plusIdEEE10Policy1000EN6thrust24THRUST_300001_SM_1000_NS6detail15normal_iteratorINSD_10device_ptrIdEEEEPdjS9_ddNS7_10__identityEEEvT0_T1_T2_T3_T4_T6_
        .type           _ZN3cub18CUB_300001_SM_10006detail6reduce28DeviceReduceSingleTileKernelINS2_10policy_hubIdjN4cuda3std3__44plusIdEEE10Policy1000EN6thrust24THRUST_300001_SM_1000_NS6detail15normal_iteratorINSD_10device_ptrIdEEEEPdjS9_ddNS7_10__identityEEEvT0_T1_T2_T3_T4_T6_,@function
        .size           _ZN3cub18CUB_300001_SM_10006detail6reduce28DeviceReduceSingleTileKernelINS2_10policy_hubIdjN4cuda3std3__44plusIdEEE10Policy1000EN6thrust24THRUST_300001_SM_1000_NS6detail15normal_iteratorINSD_10device_ptrIdEEEEPdjS9_ddNS7_10__identityEEEvT0_T1_T2_T3_T4_T6_,(.L_x_234 - _ZN3cub18CUB_300001_SM_10006detail6reduce28DeviceReduceSingleTileKernelINS2_10policy_hubIdjN4cuda3std3__44plusIdEEE10Policy1000EN6thrust24THRUST_300001_SM_1000_NS6detail15normal_iteratorINSD_10device_ptrIdEEEEPdjS9_ddNS7_10__identityEEEvT0_T1_T2_T3_T4_T6_)
        .other          _ZN3cub18CUB_300001_SM_10006detail6reduce28DeviceReduceSingleTileKernelINS2_10policy_hubIdjN4cuda3std3__44plusIdEEE10Policy1000EN6thrust24THRUST_300001_SM_1000_NS6detail15normal_iteratorINSD_10device_ptrIdEEEEPdjS9_ddNS7_10__identityEEEvT0_T1_T2_T3_T4_T6_,@"STO_CUDA_ENTRY STV_DEFAULT"
_ZN3cub18CUB_300001_SM_10006detail6reduce28DeviceReduceSingleTileKernelINS2_10policy_hubIdjN4cuda3std3__44plusIdEEE10Policy1000EN6thrust24THRUST_300001_SM_1000_NS6detail15normal_iteratorINSD_10device_ptrIdEEEEPdjS9_ddNS7_10__identityEEEvT0_T1_T2_T3_T4_T6_:
.text._ZN3cub18CUB_300001_SM_10006detail6reduce28DeviceReduceSingleTileKernelINS2_10policy_hubIdjN4cuda3std3__44plusIdEEE10Policy1000EN6thrust24THRUST_300001_SM_1000_NS6detail15normal_iteratorINSD_10device_ptrIdEEEEPdjS9_ddNS7_10__identityEEEvT0_T1_T2_T3_T4_T6_:
        /* <DEDUP_REMOVED lines=13> */
.L_x_150:
[----:B------:R-:W-:Y:S01]  /*00d0*/  ISETP.GT.U32.AND P0, PT, R2, 0x13ff, PT ;  /* 0x000013ff0200780c */ /* 0x000fe20003f04070 */
[----:B------:R-:W-:-:S12]  /*00e0*/  BSSY.RECONVERGENT B0, `(.L_x_151) ;  /* 0x0000280000007945 */ /* 0x000fd80003800200 */
        /* <DEDUP_REMOVED lines=11> */
.L_x_154:
[----:B------:R-:W-:Y:S05]  /*01a0*/  BSYNC.RECONVERGENT B1 ;  /* 0x0000000000017941 */ /* 0x000fea0003800200 */
.L_x_153:
[----:B------:R-:W-:Y:S01]  /*01b0*/  ISETP.GE.U32.AND P0, PT, R41, R2, PT ;  /* 0x000000022900720c */ /* 0x000fe20003f06070 */
[----:B------:R-:W-:-:S12]  /*01c0*/  BSSY.RECONVERGENT B1, `(.L_x_155) ;  /* 0x0000073000017945 */ /* 0x000fd80003800200 */
[----:B------:R-:W-:Y:S05]  /*01d0*/  @P0 BRA `(.L_x_156) ;  /* 0x0000000400c40947 */ /* 0x000fea0003800000 */
[----:B------:R-:W-:Y:S01]  /*01e0*/  LOP3.LUT R5, RZ, R41, RZ, 0x33, !PT ;  /* 0x00000029ff057212 */ /* 0x000fe200078e33ff */
[----:B------:R-:W-:Y:S04]  /*01f0*/  BSSY.RECONVERGENT B2, `(.L_x_157) ;  /* 0x0000034000027945 */ /* 0x000fe80003800200 */
[----:B------:R-:W-:-:S04]  /*0200*/  IMAD.IADD R5, R5, 0x1, R2 ;  /* 0x0000000105057824 */ /* 0x000fc800078e0202 */
[C---:B------:R-:W-:Y:S01]  /*0210*/  IMAD.HI.U32 R40, R5.reuse, -0x33333333, RZ ;  /* 0xcccccccd05287827 */ /* 0x040fe200078e00ff */
[----:B------:R-:W-:-:S04]  /*0220*/  ISETP.GE.U32.AND P1, PT, R5, 0x2580, PT ;  /* 0x000025800500780c */ /* 0x000fc80003f26070 */
[----:B------:R-:W-:-:S04]  /*0230*/  LEA.HI R40, R40, 0x1, RZ, 0x17 ;  /* 0x0000000128287811 */ /* 0x000fc800078fb8ff */
[----:B------:R-:W-:-:S04]  /*0240*/  LOP3.LUT R42, R40, 0xf, RZ, 0xc0, !PT ;  /* 0x0000000f282a7812 */ /* 0x000fc800078ec0ff */
[----:B------:R-:W-:Y:S01]  /*0250*/  ISETP.NE.AND P0, PT, R42, RZ, PT ;  /* 0x000000ff2a00720c */ /* 0x000fe20003f05270 */
[----:B------:R-:W-:-:S12]  /*0260*/  @!P1 BRA `(.L_x_158) ;  /* 0x0000000000b09947 */ /* 0x000fd80003800000 */
[----:B------:R-:W0:Y:S01]  /*0270*/  LDC.64 R4, c[0x0][0x380] ;  /* 0x0000e000ff047b82 */ /* 0x000e220000000a00 */
[----:B------:R-:W-:-:S05]  /*0280*/  LOP3.LUT R0, R40, 0xfffff0, RZ, 0xc0, !PT ;  /* 0x00fffff028007812 */ /* 0x000fca00078ec0ff */
[----:B------:R-:W-:Y:S02]  /*0290*/  IMAD.MOV R0, RZ, RZ, -R0 ;  /* 0x000000ffff007224 */ /* 0x000fe400078e0a00 */
[----:B0-----:R-:W-:-:S03]  /*02a0*/  IMAD.WIDE.U32 R4, R41, 0x8, R4 ;  /* 0x0000000829047825 */ /* 0x001fc600078e0004 */
[----:B------:R-:W-:-:S05]  /*02b0*/  IADD3 R4, P1, PT, R4, 0xa000, RZ ;  /* 0x0000a00004047810 */ /* 0x000fca0007f3e0ff */
[----:B------:R-:W-:-:S08]  /*02c0*/  IMAD.X R5, RZ, RZ, R5, P1 ;  /* 0x000000ffff057224 */ /* 0x000fd000008e0605 */
.L_x_159:
        /* <DEDUP_REMOVED lines=38> */
.L_x_158:
[----:B------:R-:W-:Y:S05]  /*0530*/  BSYNC.RECONVERGENT B2 ;  /* 0x0000000000027941 */ /* 0x000fea0003800200 */
.L_x_157:
[----:B------:R-:W-:Y:S05]  /*0540*/  @!P0 BRA `(.L_x_156) ;  /* 0x0000000000e88947 */ /* 0x000fea0003800000 */
[----:B------:R-:W-:Y:S01]  /*0550*/  ISETP.GE.U32.AND P0, PT, R42, 0x8, PT ;  /* 0x000000082a00780c */ /* 0x000fe20003f06070 */
[----:B------:R-:W-:Y:S01]  /*0560*/  BSSY.RECONVERGENT B2, `(.L_x_160) ;  /* 0x0000017000027945 */ /* 0x000fe20003800200 */
[----:B------:R-:W-:-:S04]  /*0570*/  LOP3.LUT R22, R40, 0x7, RZ, 0xc0, !PT ;  /* 0x0000000728167812 */ /* 0x000fc800078ec0ff */
[----:B------:R-:W-:-:S07]  /*0580*/  ISETP.NE.AND P1, PT, R22, RZ, PT ;  /* 0x000000ff1600720c */ /* 0x000fce0003f25270 */
[----:B------:R-:W-:Y:S06]  /*0590*/  @!P0 BRA `(.L_x_161) ;  /* 0x00000000004c8947 */ /* 0x000fec0003800000 */
[----:B------:R-:W0:Y:S02]  /*05a0*/  LDC.64 R4, c[0x0][0x380] ;  /* 0x0000e000ff047b82 */ /* 0x000e240000000a00 */
[----:B0-----:R-:W-:-:S05]  /*05b0*/  IMAD.WIDE.U32 R20, R41, 0x8, R4 ;  /* 0x0000000829147825 */ /* 0x001fca00078e0004 */
        /* <DEDUP_REMOVED lines=17> */
.L_x_161:
[----:B------:R-:W-:Y:S05]  /*06d0*/  BSYNC.RECONVERGENT B2 ;  /* 0x0000000000027941 */ /* 0x000fea0003800200 */
.L_x_160:
        /* <DEDUP_REMOVED lines=17> */
.L_x_163:
[----:B------:R-:W-:Y:S05]  /*07f0*/  BSYNC.RECONVERGENT B2 ;  /* 0x0000000000027941 */ /* 0x000fea0003800200 */
.L_x_162:
[----:B------:R-:W-:Y:S05]  /*0800*/  @!P1 BRA `(.L_x_156) ;  /* 0x0000000000389947 */ /* 0x000fea0003800000 */
[----:B------:R-:W0:Y:S01]  /*0810*/  LDC.64 R4, c[0x0][0x380] ;  /* 0x0000e000ff047b82 */ /* 0x000e220000000a00 */
[----:B------:R-:W-:Y:S02]  /*0820*/  IMAD.MOV R0, RZ, RZ, -R0 ;  /* 0x000000ffff007224 */ /* 0x000fe400078e0a00 */
[----:B0-----:R-:W-:-:S04]  /*0830*/  IMAD.WIDE.U32 R4, R41, 0x8, R4 ;  /* 0x0000000829047825 */ /* 0x001fc800078e0004 */
[----:B------:R-:W-:Y:S02]  /*0840*/  IMAD.MOV.U32 R6, RZ, RZ, R4 ;  /* 0x000000ffff067224 */ /* 0x000fe400078e0004 */
[----:B------:R-:W-:-:S07]  /*0850*/  IMAD.MOV.U32 R7, RZ, RZ, R5 ;  /* 0x000000ffff077224 */ /* 0x000fce00078e0005 */
.L_x_164:
[----:B------:R-:W-:Y:S02]  /*0860*/  IMAD.MOV.U32 R4, RZ, RZ, R6 ;  /* 0x000000ffff047224 */ /* 0x000fe400078e0006 */
[----:B------:R-:W-:-:S06]  /*0870*/  IMAD.MOV.U32 R5, RZ, RZ, R7 ;  /* 0x000000ffff057224 */ /* 0x000fcc00078e0007 */
[----:B------:R-:W2:Y:S01]  /*0880*/  LDG.E.64 R4, desc[UR6][R4.64] ;  /* 0x0000000604047981 */ /* 0x000ea2000c1e1b00 */
[----:B------:R-:W-:Y:S01]  /*0890*/  VIADD R0, R0, 0x1 ;  /* 0x0000000100007836 */ /* 0x000fe20000000000 */
[----:B------:R-:W-:-:S04]  /*08a0*/  IADD3 R6, P1, PT, R6, 0x1400, RZ ;  /* 0x0000140006067810 */ /* 0x000fc80007f3e0ff */
[----:B------:R-:W-:Y:S01]  /*08b0*/  ISETP.NE.AND P0, PT, R0, RZ, PT ;  /* 0x000000ff0000720c */ /* 0x000fe20003f05270 */
[----:B------:R-:W-:Y:S01]  /*08c0*/  IMAD.X R7, RZ, RZ, R7, P1 ;  /* 0x000000ffff077224 */ /* 0x000fe200008e0607 */
[----:B--2--5:R-:W-:-:S11]  /*08d0*/  DADD R36, R4, R36 ;  /* 0x0000000004247229 */ /* 0x024fd60000000024 */
[----:B------:R-:W-:Y:S05]  /*08e0*/  @P0 BRA `(.L_x_164) ;  /* 0xfffffffc00dc0947 */ /* 0x000fea000383ffff */
.L_x_156:
[----:B------:R-:W-:Y:S05]  /*08f0*/  BSYNC.RECONVERGENT B1 ;  /* 0x0000000000017941 */ /* 0x000fea0003800200 */
.L_x_155:
        /* <DEDUP_REMOVED lines=28> */
[----:B-1----:R-:W-:-:S03]  /*0ac0*/  @!P1 LEA R9, R13, R2, 0x18 ;  /* 0x000000020d099211 */ /* 0x002fc600078ec0ff */
[----:B------:R-:W0:Y:S02]  /*0ad0*/  SHFL.DOWN PT, R5, R11, 0x8, 0x1f ;  /* 0x09001f000b057f89 */ /* 0x000e2400000e0000 */
[----:B0-----:R-:W-:-:S10]  /*0ae0*/  DADD R4, R4, R10 ;  /* 0x0000000004047229 */ /* 0x001fd4000000000a */
[----:B------:R-:W-:Y:S02]  /*0af0*/  FSEL R6, R10, R4, P0 ;  /* 0x000000040a067208 */ /* 0x000fe40000000000 */
[----:B------:R-:W-:Y:S01]  /*0b00*/  FSEL R7, R11, R5, P0 ;  /* 0x000000050b077208 */ /* 0x000fe20000000000 */
[----:B------:R-:W-:Y:S01]  /*0b10*/  @!P1 IMAD.IADD R11, R0, 0x1, R9 ;  /* 0x00000001000b9824 */ /* 0x000fe200078e0209 */
        /* <DEDUP_REMOVED lines=14> */
[----:B------:R-:W2:Y:S04]  /*0c00*/  LDS.128 R16, [UR4+0x30] ;  /* 0x00003004ff107984 */ /* 0x000ea80008000c00 */
[----:B-1----:R-:W1:Y:S01]  /*0c10*/  LDS.128 R4, [UR4+0x40] ;  /* 0x00004004ff047984 */ /* 0x002e620008000c00 */
[----:B0-----:R-:W-:-:S03]  /*0c20*/  DADD R12, R8, R12 ;  /* 0x00000000080c7229 */ /* 0x001fc6000000000c */
[----:B------:R-:W0:Y:S05]  /*0c30*/  LDS.128 R8, [UR4+0x50] ;  /* 0x00005004ff087984 */ /* 0x000e2a0008000c00 */
[----:B------:R-:W-:-:S08]  /*0c40*/  DADD R12, R12, R14 ;  /* 0x000000000c0c7229 */ /* 0x000fd0000000000e */
[----:B--2---:R-:W-:-:S08]  /*0c50*/  DADD R12, R12, R16 ;  /* 0x000000000c0c7229 */ /* 0x004fd00000000010 */
[----:B------:R-:W-:Y:S02]  /*0c60*/  DADD R18, R12, R18 ;  /* 0x000000000c127229 */ /* 0x000fe40000000012 */
[----:B------:R-:W2:Y:S06]  /*0c70*/  LDS.128 R12, [UR4+0x60] ;  /* 0x00006004ff0c7984 */ /* 0x000eac0008000c00 */
[----:B-1----:R-:W-:-:S08]  /*0c80*/  DADD R4, R18, R4 ;  /* 0x0000000012047229 */ /* 0x002fd00000000004 */
[----:B------:R-:W-:Y:S02]  /*0c90*/  DADD R2, R4, R6 ;  /* 0x0000000004027229 */ /* 0x000fe40000000006 */
[----:B------:R-:W1:Y:S06]  /*0ca0*/  LDS.128 R4, [UR4+0x70] ;  /* 0x00007004ff047984 */ /* 0x000e6c0008000c00 */
[----:B0-----:R-:W-:-:S08]  /*0cb0*/  DADD R2, R2, R8 ;  /* 0x0000000002027229 */ /* 0x001fd00000000008 */
[----:B------:R-:W-:Y:S01]  /*0cc0*/  DADD R2, R2, R10 ;  /* 0x0000000002027229 */ /* 0x000fe2000000000a */
[----:B------:R-:W0:Y:S07]  /*0cd0*/  LDS.128 R8, [UR4+0x80] ;  /* 0x00008004ff087984 */ /* 0x000e2e0008000c00 */
[----:B--2---:R-:W-:-:S08]  /*0ce0*/  DADD R2, R2, R12 ;  /* 0x0000000002027229 */ /* 0x004fd0000000000c */
        /* <DEDUP_REMOVED lines=14> */
.L_x_165:
        /* <DEDUP_REMOVED lines=26> */
[----:B0-----:R-:W-:-:S10]  /*0f70*/  DADD R4, R4, R8 ;  /* 0x0000000004047229 */ /* 0x001fd40000000008 */
[----:B------:R-:W-:Y:S02]  /*0f80*/  FSEL R6, R8, R4, P0 ;  /* 0x0000000408067208 */ /* 0x000fe40000000000 */
[----:B------:R-:W-:Y:S01]  /*0f90*/  FSEL R7, R9, R5, P0 ;  /* 0x0000000509077208 */ /* 0x000fe20000000000 */
[----:B------:R-:W0:Y:S01]  /*0fa0*/  @!P1 S2R R8, SR_CgaCtaId ;  /* 0x0000000000089919 */ /* 0x000e220000008800 */
[----:B------:R-:W-:Y:S01]  /*0fb0*/  ISETP.GT.AND P0, PT, R0, R13, PT ;  /* 0x0000000d0000720c */ /* 0x000fe20003f04270 */
[----:B------:R-:W-:Y:S01]  /*0fc0*/  VIADD R0, R12, 0x10 ;  /* 0x000000100c007836 */ /* 0x000fe20000000000 */
[----:B------:R-:W-:Y:S04]  /*0fd0*/  SHFL.DOWN PT, R4, R6, 0x8, R13 ;  /* 0x0900000006047989 */ /* 0x000fe800000e000d */
[----:B------:R-:W1:Y:S02]  /*0fe0*/  SHFL.DOWN PT, R5, R7, 0x8, R13 ;  /* 0x0900000007057989 */ /* 0x000e6400000e000d */
[----:B-1----:R-:W-:-:S10]  /*0ff0*/  DADD R4, R4, R6 ;  /* 0x0000000004047229 */ /* 0x002fd40000000006 */
[----:B------:R-:W-:Y:S02]  /*1000*/  FSEL R10, R6, R4, P0 ;  /* 0x00000004060a7208 */ /* 0x000fe40000000000 */
[----:B------:R-:W-:Y:S02]  /*1010*/  FSEL R11, R7, R5, P0 ;  /* 0x00000005070b7208 */ /* 0x000fe40000000000 */
[----:B------:R-:W-:Y:S01]  /*1020*/  @!P1 MOV R7, 0x400 ;  /* 0x0000040000079802 */ /* 0x000fe20000000f00 */
[----:B------:R-:W-:Y:S01]  /*1030*/  SHFL.DOWN PT, R4, R10, 0x10, R13 ;  /* 0x0a0000000a047989 */ /* 0x000fe200000e000d */
[----:B------:R-:W-:Y:S02]  /*1040*/  ISETP.GT.AND P0, PT, R0, R13, PT ;  /* 0x0000000d0000720c */ /* 0x000fe40003f04270 */
        /* <DEDUP_REMOVED lines=14> */
[----:B------:R-:W-:Y:S01]  /*1130*/  ISETP.GT.U32.AND P1, PT, R2, 0x20, PT ;  /* 0x000000200200780c */ /* 0x000fe20003f24070 */
[----:B-1----:R-:W-:-:S09]  /*1140*/  ULEA UR4, UR5, UR4, 0x18 ;  /* 0x0000000405047291 */ /* 0x002fd2000f8ec0ff */
[----:B------:R-:W1:Y:S04]  /*1150*/  LDS.128 R12, [UR4+0x20] ;  /* 0x00002004ff0c7984 */ /* 0x000e680008000c00 */
[----:B0-----:R-:W0:Y:S01]  /*1160*/  LDS.128 R4, [UR4+0x30] ;  /* 0x00003004ff047984 */ /* 0x001e220008000c00 */
        /* <DEDUP_REMOVED lines=70> */
[----:B------:R-:W0:Y:S01]  /*15d0*/  LDS.64 R4, [UR4+0xb0] ;  /* 0x0000b004ff047984 */ /* 0x000e220008000a00 */
        /* <DEDUP_REMOVED lines=8> */
[----:B------:R-:W-:-:S04]  /*1660*/  ISETP.GT.U32.AND P1, PT, R2, 0x260, PT ;  /* 0x000002600200780c */ /* 0x000fc80003f24070 */
[----:B0-----:R-:W-:-:S10]  /*1670*/  DADD R4, R4, R6 ;  /* 0x0000000004047229 */ /* 0x001fd40000000006 */
[----:B------:R-:W-:Y:S02]  /*1680*/  FSEL R8, R4, R6, P1 ;  /* 0x0000000604087208 */ /* 0x000fe40000800000 */
[----:B------:R-:W-:Y:S01]  /*1690*/  FSEL R9, R5, R7, P1 ;  /* 0x0000000705097208 */ /* 0x000fe20000800000 */
[----:B------:R-:W-:Y:S06]  /*16a0*/  BRA `(.L_x_166) ;  /* 0x00000010008c7947 */ /* 0x000fec0003800000 */
.L_x_152:
[----:B------:R-:W0:Y:S01]  /*16b0*/  S2R R0, SR_TID.X ;  /* 0x0000000000007919 */ /* 0x000e220000002100 */
[----:B------:R-:W1:Y:S02]  /*16c0*/  LDCU.64 UR4, c[0x0][0x380] ;  /* 0x00007000ff0477ac */ /* 0x000e640008000a00 */
[----:B-1----:R-:W-:Y:S02]  /*16d0*/  IMAD.U32 R6, RZ, RZ, UR4 ;  /* 0x00000004ff067e24 */ /* 0x002fe4000f8e00ff */
[----:B------:R-:W-:Y:S02]  /*16e0*/  IMAD.U32 R7, RZ, RZ, UR5 ;  /* 0x00000005ff077e24 */ /* 0x000fe4000f8e00ff */
[----:B0-----:R-:W-:-:S05]  /*16f0*/  IMAD.WIDE.U32 R20, R0, 0x8, R6 ;  /* 0x0000000800147825 */ /* 0x001fca00078e0006 */
        /* <DEDUP_REMOVED lines=8> */
[----:B------:R-:W-:Y:S01]  /*1780*/  VIADD R3, R2, 0xffffec00 ;  /* 0xffffec0002037836 */ /* 0x000fe20000000000 */
[----:B------:R-:W-:-:S04]  /*1790*/  UMOV UR4, 0x1400 ;  /* 0x0000140000047882 */ /* 0x000fc80000000000 */
[----:B------:R-:W-:Y:S01]  /*17a0*/  ISETP.GE.U32.AND P0, PT, R3, 0x1400, PT ;  /* 0x000014000300780c */ /* 0x000fe20003f06070 */
        /* <DEDUP_REMOVED lines=8> */
[----:B------:R-:W0:Y:S01]  /*1830*/  LDC R2, c[0x0][0x390] ;  /* 0x0000e400ff027b82 */ /* 0x000e220000000800 */
[----:B------:R-:W-:-:S07]  /*1840*/  UMOV UR4, 0x1400 ;  /* 0x0000140000047882 */ /* 0x000fce0000000000 */
[----:B------:R-:W1:Y:S02]  /*1850*/  LDC.64 R6, c[0x0][0x380] ;  /* 0x0000e000ff067b82 */ /* 0x000e640000000a00 */
.L_x_169:
[----:B------:R-:W-:-:S04]  /*1860*/  VIADD R9, R0, UR4 ;  /* 0x0000000400097c36 */ /* 0x000fc80008000000 */
[----:B-1----:R-:W-:-:S05]  /*1870*/  IMAD.WIDE.U32 R8, R9, 0x8, R6 ;  /* 0x0000000809087825 */ /* 0x002fca00078e0006 */
        /* <DEDUP_REMOVED lines=8> */
[----:B--2---:R-:W-:-:S08]  /*1900*/  DADD R10, R10, R38 ;  /* 0x000000000a0a7229 */ /* 0x004fd00000000026 */
[----:B---3--:R-:W-:Y:S01]  /*1910*/  DADD R10, R12, R10 ;  /* 0x000000000c0a7229 */ /* 0x008fe2000000000a */
[----:B0-----:R-:W-:-:S05]  /*1920*/  VIADD R12, R2, -UR4 ;  /* 0x80000004020c7c36 */ /* 0x001fca0008000000 */
[----:B------:R-:W-:Y:S02]  /*1930*/  ISETP.GE.U32.AND P0, PT, R12, 0x1400, PT ;  /* 0x000014000c00780c */ /* 0x000fe40003f06070 */
[----:B----4-:R-:W-:-:S08]  /*1940*/  DADD R10, R14, R10 ;  /* 0x000000000e0a7229 */ /* 0x010fd0000000000a */
[----:B-----5:R-:W-:-:S08]  /*1950*/  DADD R10, R16, R10 ;  /* 0x00000000100a7229 */ /* 0x020fd0000000000a */
[----:B------:R-:W-:-:S08]  /*1960*/  DADD R10, R18, R10 ;  /* 0x00000000120a7229 */ /* 0x000fd0000000000a */
[----:B------:R-:W-:-:S08]  /*1970*/  DADD R10, R20, R10 ;  /* 0x00000000140a7229 */ /* 0x000fd0000000000a */
[----:B------:R-:W-:-:S08]  /*1980*/  DADD R10, R22, R10 ;  /* 0x00000000160a7229 */ /* 0x000fd0000000000a */
[----:B------:R-:W-:Y:S01]  /*1990*/  DADD R38, R4, R10 ;  /* 0x0000000004267229 */ /* 0x000fe2000000000a */
[----:B------:R-:W-:Y:S10]  /*19a0*/  @!P0 BRA `(.L_x_168) ;  /* 0x0000000800a48947 */ /* 0x000ff40003800000 */
[----:B------:R-:W-:-:S06]  /*19b0*/  UIADD3 UR4, UPT, UPT, UR4, 0x1400, URZ ;  /* 0x0000140004047890 */ /* 0x000fcc000fffe0ff */
[----:B------:R-:W-:-:S13]  /*19c0*/  ISETP.LT.U32.AND P0, PT, R3, UR4, PT ;  /* 0x0000000403007c0c */ /* 0x000fda000bf01070 */
[----:B------:R-:W-:Y:S05]  /*19d0*/  @!P0 BRA `(.L_x_169) ;  /* 0xfffffffc00a08947 */ /* 0x000fea000383ffff */
.L_x_167:
[----:B------:R-:W-:Y:S01]  /*19e0*/  VIADD R3, R2, -UR4 ;  /* 0x8000000402037c36 */ /* 0x000fe20008000000 */
[----:B------:R-:W-:Y:S04]  /*19f0*/  BSSY.RECONVERGENT B1, `(.L_x_168) ;  /* 0x00000a4000017945 */ /* 0x000fe80003800200 */
[----:B------:R-:W-:-:S04]  /*1a00*/  ISETP.GE.AND P0, PT, R0, R3, PT ;  /* 0x000000030000720c */ /* 0x000fc80003f06270 */
[----:B------:R-:W-:-:S13]  /*1a10*/  ISETP.LE.U32.OR P0, PT, R2, UR4, P0 ;  /* 0x0000000402007c0c */ /* 0x000fda0008703470 */
[----:B------:R-:W-:Y:S05]  /*1a20*/  @P0 BRA `(.L_x_170) ;  /* 0x0000000800800947 */ /* 0x000fea0003800000 */
[----:B------:R-:W-:Y:S01]  /*1a30*/  LOP3.LUT R3, RZ, R0, RZ, 0x33, !PT ;  /* 0x00000000ff037212 */ /* 0x000fe200078e33ff */
[----:B------:R-:W-:Y:S03]  /*1a40*/  BSSY.RECONVERGENT B2, `(.L_x_171) ;  /* 0x0000053000027945 */ /* 0x000fe60003800200 */
[----:B------:R-:W-:-:S04]  /*1a50*/  IADD3 R3, PT, PT, R2, -UR4, R3 ;  /* 0x8000000402037c10 */ /* 0x000fc8000fffe003 */
[C---:B------:R-:W-:Y:S01]  /*1a60*/  ISETP.GE.U32.AND P0, PT, R3.reuse, 0x2580, PT ;  /* 0x000025800300780c */ /* 0x040fe20003f06070 */
[----:B------:R-:W-:-:S05]  /*1a70*/  IMAD.HI.U32 R2, R3, -0x33333333, RZ ;  /* 0xcccccccd03027827 */ /* 0x000fca00078e00ff */
[----:B------:R-:W-:Y:S01]  /*1a80*/  LEA.HI R3, R2, 0x1, RZ, 0x17 ;  /* 0x0000000102037811 */ /* 0x000fe200078fb8ff */
[----:B------:R-:W-:-:S03]  /*1a90*/  IMAD.MOV.U32 R2, RZ, RZ, R0 ;  /* 0x000000ffff027224 */ /* 0x000fc600078e0000 */
[----:B------:R-:W-:-:S03]  /*1aa0*/  LOP3.LUT R4, R3, 0xf, RZ, 0xc0, !PT ;  /* 0x0000000f03047812 */ /* 0x000fc600078ec0ff */
[----:B------:R-:W-:Y:S05]  /*1ab0*/  @!P0 BRA `(.L_x_172) ;  /* 0x00000004002c8947 */ /* 0x000fea0003800000 */
[----:B------:R-:W-:Y:S01]  /*1ac0*/  LOP3.LUT R42, R3, 0xfffff0, RZ, 0xc0, !PT ;  /* 0x00fffff0032a7812 */ /* 0x000fe200078ec0ff */
[----:B------:R-:W-:Y:S01]  /*1ad0*/  BSSY.RECONVERGENT B3, `(.L_x_173) ;  /* 0x0000048000037945 */ /* 0x000fe20003800200 */
[C---:B------:R-:W-:Y:S01]  /*1ae0*/  LOP3.LUT R2, R0.reuse, 0x1400, RZ, 0xfc, !PT ;  /* 0x0000140000027812 */ /* 0x040fe200078efcff */
[----:B------:R-:W-:Y:S02]  /*1af0*/  VIADD R5, R0, UR4 ;  /* 0x0000000400057c36 */ /* 0x000fe40008000000 */
[----:B------:R-:W-:-:S07]  /*1b00*/  IMAD.MOV R42, RZ, RZ, -R42 ;  /* 0x000000ffff2a7224 */ /* 0x000fce00078e0a2a */
.L_x_174:
        /* <DEDUP_REMOVED lines=68> */
[----:B------:R-:W-:Y:S05]  /*1f50*/  BSYNC.RECONVERGENT B3 ;  /* 0x0000000000037941 */ /* 0x000fea0003800200 */
.L_x_173:
[----:B------:R-:W-:-:S07]  /*1f60*/  VIADD R2, R2, 0xffffec00 ;  /* 0xffffec0002027836 */ /* 0x000fce0000000000 */
.L_x_172:
[----:B------:R-:W-:Y:S05]  /*1f70*/  BSYNC.RECONVERGENT B2 ;  /* 0x0000000000027941 */ /* 0x000fea0003800200 */
.L_x_171:
        /* <DEDUP_REMOVED lines=40> */
.L_x_176:
[----:B------:R-:W-:Y:S05]  /*2200*/  BSYNC.RECONVERGENT B2 ;  /* 0x0000000000027941 */ /* 0x000fea0003800200 */
.L_x_175:
        /* <DEDUP_REMOVED lines=23> */
.L_x_178:
[----:B------:R-:W-:Y:S05]  /*2380*/  BSYNC.RECONVERGENT B2 ;  /* 0x0000000000027941 */ /* 0x000fea0003800200 */
.L_x_177:
[----:B------:R-:W-:Y:S05]  /*2390*/  @!P1 BRA `(.L_x_170) ;  /* 0x0000000000249947 */ /* 0x000fea0003800000 */
[----:B------:R-:W-:Y:S02]  /*23a0*/  VIADD R5, R2, UR4 ;  /* 0x0000000402057c36 */ /* 0x000fe40008000000 */
[----:B------:R-:W-:-:S07]  /*23b0*/  IMAD.MOV R4, RZ, RZ, -R3 ;  /* 0x000000ffff047224 */ /* 0x000fce00078e0a03 */
.L_x_179:
[----:B------:R-:W-:-:S06]  /*23c0*/  IMAD.WIDE.U32 R2, R5, 0x8, R6 ;  /* 0x0000000805027825 */ /* 0x000fcc00078e0006 */
[----:B------:R-:W2:Y:S01]  /*23d0*/  LDG.E.64 R2, desc[UR6][R2.64] ;  /* 0x0000000602027981 */ /* 0x000ea2000c1e1b00 */
[----:B------:R-:W-:Y:S02]  /*23e0*/  VIADD R4, R4, 0x1 ;  /* 0x0000000104047836 */ /* 0x000fe40000000000 */
[----:B------:R-:W-:-:S03]  /*23f0*/  VIADD R5, R5, 0x280 ;  /* 0x0000028005057836 */ /* 0x000fc60000000000 */
[----:B------:R-:W-:Y:S01]  /*2400*/  ISETP.NE.AND P0, PT, R4, RZ, PT ;  /* 0x000000ff0400720c */ /* 0x000fe20003f05270 */
[----:B--2---:R-:W-:-:S12]  /*2410*/  DADD R38, R2, R38 ;  /* 0x0000000002267229 */ /* 0x004fd80000000026 */
[----:B------:R-:W-:Y:S05]  /*2420*/  @P0 BRA `(.L_x_179) ;  /* 0xfffffffc00e40947 */ /* 0x000fea000383ffff */
.L_x_170:
[----:B------:R-:W-:Y:S05]  /*2430*/  BSYNC.RECONVERGENT B1 ;  /* 0x0000000000017941 */ /* 0x000fea0003800200 */
.L_x_168:
        /* <DEDUP_REMOVED lines=49> */
[----:B------:R-:W0:Y:S05]  /*2750*/  LDS.128 R8, [UR4+0x50] ;  /* 0x00005004ff087984 */ /* 0x000e2a0008000c00 */
[----:B------:R-:W-:-:S08]  /*2760*/  DADD R12, R12, R14 ;  /* 0x000000000c0c7229 */ /* 0x000fd0000000000e */
[----:B-1----:R-:W-:-:S08]  /*2770*/  DADD R12, R12, R16 ;  /* 0x000000000c0c7229 */ /* 0x002fd00000000010 */
[----:B------:R-:W-:Y:S02]  /*2780*/  DADD R18, R12, R18 ;  /* 0x000000000c127229 */ /* 0x000fe40000000012 */
[----:B------:R-:W1:Y:S06]  /*2790*/  LDS.128 R12, [UR4+0x60] ;  /* 0x00006004ff0c7984 */ /* 0x000e6c0008000c00 */
        /* <DEDUP_REMOVED lines=12> */
[----:B0-----:R-:W-:Y:S01]  /*2860*/  DADD R2, R2, R8 ;  /* 0x0000000002027229 */ /* 0x001fe20000000008 */
[----:B------:R-:W0:Y:S07]  /*2870*/  LDS.64 R8, [UR4+0xb0] ;  /* 0x0000b004ff087984 */ /* 0x000e2e0008000a00 */
[----:B------:R-:W-:-:S08]  /*2880*/  DADD R2, R2, R10 ;  /* 0x0000000002027229 */ /* 0x000fd0000000000a */
[----:B-1----:R-:W-:-:S08]  /*2890*/  DADD R2, R2, R12 ;  /* 0x0000000002027229 */ /* 0x002fd0000000000c */
[----:B------:R-:W-:-:S08]  /*28a0*/  DADD R2, R2, R14 ;  /* 0x0000000002027229 */ /* 0x000fd0000000000e */
[----:B--2---:R-:W-:-:S08]  /*28b0*/  DADD R2, R2, R4 ;  /* 0x0000000002027229 */ /* 0x004fd00000000004 */
[----:B------:R-:W-:-:S08]  /*28c0*/  DADD R2, R2, R6 ;  /* 0x0000000002027229 */ /* 0x000fd00000000006 */
[----:B0-----:R-:W-:-:S11]  /*28d0*/  DADD R8, R2, R8 ;  /* 0x0000000002087229 */ /* 0x001fd60000000008 */
.L_x_166:
[----:B------:R-:W-:Y:S05]  /*28e0*/  BSYNC.RECONVERGENT B0 ;  /* 0x0000000000007941 */ /* 0x000fea0003800200 */
.L_x_151:
[----:B------:R-:W-:Y:S05]  /*28f0*/  @P0 EXIT ;  /* 0x000000000000094d */ /* 0x000fea0003800000 */
[----:B------:R-:W0:Y:S01]  /*2900*/  LDCU.64 UR4, c[0x0][0x398] ;  /* 0x00007300ff0477ac */ /* 0x000e220008000a00 */
[----:B--2---:R-:W2:Y:S01]  /*2910*/  LDC.64 R2, c[0x0][0x388] ;  /* 0x0000e200ff027b82 */ /* 0x004ea20000000a00 */
[----:B0-----:R-:W-:-:S07]  /*2920*/  DADD R8, R8, UR4 ;  /* 0x0000000408087e29 */ /* 0x001fce0008000000 */
[----:B--2---:R-:W-:Y:S01]  /*2930*/  STG.E.64 desc[UR6][R2.64], R8 ;  /* 0x0000000802007986 */ /* 0x004fe2000c101b06 */
[----:B------:R-:W-:Y:S05]  /*2940*/  EXIT ;  /* 0x000000000000794d */ /* 0x000fea0003800000 */
.L_x_180:
        /* <DEDUP_REMOVED lines=11> */
.L_x_234:


//--------------------- .text._ZN3cub18CUB_300001_SM_10006detail11EmptyKernelIvEEvv --------------------------
	.section	.text._ZN3cub18CUB_300001_SM_10006detail11EmptyKernelIvEEvv,"ax",@progbits
	.align	128
        .global         _ZN3cub18CUB_300001_SM_10006detail11EmptyKernelIvEEvv
        .type           _ZN3cub18CUB_300001_SM_10006detail11EmptyKernelIvEEvv,@function
        .size           _ZN3cub18CUB_300001_SM_10006detail11EmptyKernelIvEEvv,(.L_x_235 - _ZN3cub18CUB_300001_SM_10006detail11EmptyKernelIvEEvv)
        .other          _ZN3cub18CUB_300001_SM_10006detail11EmptyKernelIvEEvv,@"STO_CUDA_ENTRY STV_DEFAULT"
_ZN3cub18CUB_300001_SM_10006detail11EmptyKernelIvEEvv:
.text._ZN3cub18CUB_300001_SM_10006detail11EmptyKernelIvEEvv:
[----:B------:R-:W-:Y:S01]  /*0000*/  LDC R1, c[0x0][0x37c] ;  /* 0x0000df00ff017b82 */ /* 0x000fe20000000800 */
[----:B------:R-:W-:Y:S05]  /*0010*/  EXIT ;  /* 0x000000000000794d */ /* 0x000fea0003800000 */
.L_x_181:
        /* <DEDUP_REMOVED lines=14> */
.L_x_235:


//--------------------- .text._Z5EtattPKdS0_S0_S0_PdS1_S1_S1_ --------------------------
	.section	.text._Z5EtattPKdS0_S0_S0_PdS1_S1_S1_,"ax",@progbits
	.align	128
        .global         _Z5EtattPKdS0_S0_S0_PdS1_S1_S1_
        .type           _Z5EtattPKdS0_S0_S0_PdS1_S1_S1_,@function
        .size           _Z5EtattPKdS0_S0_S0_PdS1_S1_S1_,(.L_x_228 - _Z5EtattPKdS0_S0_S0_PdS1_S1_S1_)
        .other          _Z5EtattPKdS0_S0_S0_PdS1_S1_S1_,@"STO_CUDA_ENTRY STV_DEFAULT"
_Z5EtattPKdS0_S0_S0_PdS1_S1_S1_:
.text._Z5EtattPKdS0_S0_S0_PdS1_S1_S1_:
[----:B------:R-:W-:Y:S01]  /*0000*/  LDC R1, c[0x0][0x37c] ;  /* 0x0000df00ff017b82 */ /* 0x000fe20000000800 */
[----:B------:R-:W0:Y:S01]  /*0010*/  S2R R0, SR_CTAID.X ;  /* 0x0000000000007919 */ /* 0x000e220000002500 */
[----:B------:R-:W0:Y:S01]  /*0020*/  LDCU UR4, c[0x0][0x360] ;  /* 0x00006c00ff0477ac */ /* 0x000e220008000800 */
[----:B------:R-:W0:Y:S02]  /*0030*/  S2R R3, SR_TID.X ;  /* 0x0000000000037919 */ /* 0x000e240000002100 */
[----:B0-----:R-:W-:-:S05]  /*0040*/  IMAD R0, R0, UR4, R3 ;  /* 0x0000000400007c24 */ /* 0x001fca000f8e0203 */
[----:B------:R-:W-:-:S13]  /*0050*/  ISETP.GT.AND P0, PT, R0, 0x4100, PT ;  /* 0x000041000000780c */ /* 0x000fda0003f04270 */
[----:B------:R-:W-:Y:S05]  /*0060*/  @P0 EXIT ;  /* 0x000000000000094d */ /* 0x000fea0003800000 */
[----:B------:R-:W0:Y:S01]  /*0070*/  LDC.64 R4, c[0x0][0x380] ;  /* 0x0000e000ff047b82 */ /* 0x000e220000000a00 */
[----:B------:R-:W1:Y:S01]  /*0080*/  LDCU.64 UR4, c[0x0][0x358] ;  /* 0x00006b00ff0477ac */ /* 0x000e620008000a00 */
[----:B0-----:R-:W-:-:S06]  /*0090*/  IMAD.WIDE R4, R0, 0x8, R4 ;  /* 0x0000000800047825 */ /* 0x001fcc00078e0204 */
[----:B-1----:R-:W2:Y:S01]  /*00a0*/  LDG.E.64 R4, desc[UR4][R4.64] ;  /* 0x0000000404047981 */ /* 0x002ea2000c1e1b00 */
[----:B------:R-:W-:Y:S01]  /*00b0*/  BSSY.RECONVERGENT B0, `(.L_x_182) ;  /* 0x0000010000007945 */ /* 0x000fe20003800200 */
[----:B--2---:R-:W0:Y:S01]  /*00c0*/  MUFU.RCP64H R3, R5 ;  /* 0x0000000500037308 */ /* 0x004e220000001800 */
[----:B------:R-:W-:-:S04]  /*00d0*/  IADD3 R2, PT, PT, R5, 0x300402, RZ ;  /* 0x0030040205027810 */ /* 0x000fc80007ffe0ff */
[----:B------:R-:W-:Y:S02]  /*00e0*/  FSETP.GEU.AND P0, PT, |R2|, 5.8789094863358348022e-39, PT ;  /* 0x004004020200780b */ /* 0x000fe40003f0e200 */
[----:B0-----:R-:W-:-:S08]  /*00f0*/  DFMA R6, -R4, R2, 1 ;  /* 0x3ff000000406742b */ /* 0x001fd00000000102 */
[----:B------:R-:W-:-:S08]  /*0100*/  DFMA R6, R6, R6, R6 ;  /* 0x000000060606722b */ /* 0x000fd00000000006 */
[----:B------:R-:W-:-:S08]  /*0110*/  DFMA R6, R2, R6, R2 ;  /* 0x000000060206722b */ /* 0x000fd00000000002 */
[----:B------:R-:W-:-:S08]  /*0120*/  DFMA R8, -R4, R6, 1 ;  /* 0x3ff000000408742b */ /* 0x000fd00000000106 */
[----:B------:R-:W-:Y:S01]  /*0130*/  DFMA R2, R6, R8, R6 ;  /* 0x000000080602722b */ /* 0x000fe20000000006 */
[----:B------:R-:W-:Y:S10]  /*0140*/  @P0 BRA `(.L_x_183) ;  /* 0x0000000000180947 */ /* 0x000ff40003800000 */
[----:B------:R-:W-:-:S04]  /*0150*/  LOP3.LUT R2, R5, 0x7fffffff, RZ, 0xc0, !PT ;  /* 0x7fffffff05027812 */ /* 0x000fc800078ec0ff */
[----:B------:R-:W-:Y:S02]  /*0160*/  IADD3 R8, PT, PT, R2, -0x100000, RZ ;  /* 0xfff0000002087810 */ /* 0x000fe40007ffe0ff */
[----:B------:R-:W-:-:S07]  /*0170*/  MOV R2, 0x190 ;  /* 0x0000019000027802 */ /* 0x000fce0000000f00 */
[----:B------:R-:W-:Y:S05]  /*0180*/  CALL.REL.NOINC `($__internal_0_$__cuda_sm20_dblrcp_rn_slowpath_v3) ;  /* 0x0000000000887944 */ /* 0x000fea0003c00000 */
[----:B------:R-:W-:Y:S01]  /*0190*/  IMAD.MOV.U32 R2, RZ, RZ, R6 ;  /* 0x000000ffff027224 */ /* 0x000fe200078e0006 */
[----:B------:R-:W-:-:S07]  /*01a0*/  MOV R3, R7 ;  /* 0x0000000700037202 */ /* 0x000fce0000000f00 */
.L_x_183:
[----:B------:R-:W-:Y:S05]  /*01b0*/  BSYNC.RECONVERGENT B0 ;  /* 0x0000000000007941 */ /* 0x000fea0003800200 */
.L_x_182:
[----:B------:R-:W0:Y:S01]  /*01c0*/  LDC.64 R10, c[0x0][0x390] ;  /* 0x0000e400ff0a7b82 */ /* 0x000e220000000a00 */
[----:B------:R-:W1:Y:S07]  /*01d0*/  LDCU.128 UR8, c[0x3][0x30] ;  /* 0x00c00600ff0877ac */ /* 0x000e6e0008000c00 */
[----:B------:R-:W2:Y:S08]  /*01e0*/  LDC.64 R8, c[0x0][0x388] ;  /* 0x0000e200ff087b82 */ /* 0x000eb00000000a00 */
[----:B------:R-:W3:Y:S01]  /*01f0*/  LDC.64 R14, c[0x0][0x398] ;  /* 0x0000e600ff0e7b82 */ /* 0x000ee20000000a00 */
[----:B0-----:R-:W-:-:S07]  /*0200*/  IMAD.WIDE R10, R0, 0x8, R10 ;  /* 0x00000008000a7825 */ /* 0x001fce00078e020a */
[----:B------:R-:W0:Y:S01]  /*0210*/  LDC.64 R18, c[0x0][0x3b8] ;  /* 0x0000ee00ff127b82 */ /* 0x000e220000000a00 */
[----:B------:R-:W4:Y:S01]  /*0220*/  LDG.E.64 R10, desc[UR4][R10.64] ;  /* 0x000000040a0a7981 */ /* 0x000f22000c1e1b00 */
[----:B--2---:R-:W-:-:S06]  /*0230*/  IMAD.WIDE R8, R0, 0x8, R8 ;  /* 0x0000000800087825 */ /* 0x004fcc00078e0208 */
[----:B------:R-:W2:Y:S01]  /*0240*/  LDG.E.64 R8, desc[UR4][R8.64] ;  /* 0x0000000408087981 */ /* 0x000ea2000c1e1b00 */
[----:B---3--:R-:W-:-:S06]  /*0250*/  IMAD.WIDE R14, R0, 0x8, R14 ;  /* 0x00000008000e7825 */ /* 0x008fcc00078e020e */
[----:B------:R-:W3:Y:S01]  /*0260*/  LDG.E.64 R14, desc[UR4][R14.64] ;  /* 0x000000040e0e7981 */ /* 0x000ee2000c1e1b00 */
[-C--:B----4-:R-:W-:Y:S02]  /*0270*/  DMUL R4, R10, R2.reuse ;  /* 0x000000020a047228 */ /* 0x090fe40000000000 */
[----:B--2---:R-:W-:-:S06]  /*0280*/  DMUL R6, R8, R2 ;  /* 0x0000000208067228 */ /* 0x004fcc0000000000 */
[----:B------:R-:W-:Y:S01]  /*0290*/  DMUL R12, R10, R4 ;  /* 0x000000040a0c7228 */ /* 0x000fe20000000000 */
[----:B------:R-:W2:Y:S01]  /*02a0*/  LDC.64 R10, c[0x0][0x3a0] ;  /* 0x0000e800ff0a7b82 */ /* 0x000ea20000000a00 */
[----:B-1----:R-:W-:-:S06]  /*02b0*/  DMUL R2, R2, UR10 ;  /* 0x0000000a02027c28 */ /* 0x002fcc0008000000 */
[----:B------:R-:W-:Y:S02]  /*02c0*/  DFMA R16, R8, R6, R12 ;  /* 0x000000060810722b */ /* 0x000fe4000000000c */
[----:B------:R-:W1:Y:S06]  /*02d0*/  LDC.64 R12, c[0x0][0x3b0] ;  /* 0x0000ec00ff0c7b82 */ /* 0x000e6c0000000a00 */
[----:B---3--:R-:W-:Y:S02]  /*02e0*/  DFMA R16, R16, -0.5, R14 ;  /* 0xbfe000001010782b */ /* 0x008fe4000000000e */
[----:B------:R-:W3:Y:S01]  /*02f0*/  LDC.64 R8, c[0x0][0x3a8] ;  /* 0x0000ea00ff087b82 */ /* 0x000ee20000000a00 */
[----:B0-----:R-:W-:-:S05]  /*0300*/  IMAD.WIDE R14, R0, 0x8, R18 ;  /* 0x00000008000e7825 */ /* 0x001fca00078e0212 */
[----:B------:R-:W-:Y:S01]  /*0310*/  DMUL R16, R16, UR8 ;  /* 0x0000000810107c28 */ /* 0x000fe20008000000 */
[----:B--2---:R-:W-:-:S07]  /*0320*/  IMAD.WIDE R10, R0, 0x8, R10 ;  /* 0x00000008000a7825 */ /* 0x004fce00078e020a */
[----:B------:R-:W-:Y:S01]  /*0330*/  DMUL R2, R16, R2 ;  /* 0x0000000210027228 */ /* 0x000fe20000000000 */
[----:B-1----:R-:W-:-:S06]  /*0340*/  IMAD.WIDE R12, R0, 0x8, R12 ;  /* 0x00000008000c7825 */ /* 0x002fcc00078e020c */
[----:B------:R-:W-:Y:S01]  /*0350*/  STG.E.64 desc[UR4][R14.64], R2 ;  /* 0x000000020e007986 */ /* 0x000fe2000c101b04 */
[----:B---3--:R-:W-:-:S03]  /*0360*/  IMAD.WIDE R8, R0, 0x8, R8 ;  /* 0x0000000800087825 */ /* 0x008fc600078e0208 */
[----:B------:R-:W-:Y:S04]  /*0370*/  STG.E.64 desc[UR4][R12.64], R16 ;  /* 0x000000100c007986 */ /* 0x000fe8000c101b04 */
[----:B------:R-:W-:Y:S04]  /*0380*/  STG.E.64 desc[UR4][R10.64], R6 ;  /* 0x000000060a007986 */ /* 0x000fe8000c101b04 */
[----:B------:R-:W-:Y:S01]  /*0390*/  STG.E.64 desc[UR4][R8.64], R4 ;  /* 0x0000000408007986 */ /* 0x000fe2000c101b04 */
[----:B------:R-:W-:Y:S05]  /*03a0*/  EXIT ;  /* 0x000000000000794d */ /* 0x000fea0003800000 */
        .weak           $__internal_0_$__cuda_sm20_dblrcp_rn_slowpath_v3
        .type           $__internal_0_$__cuda_sm20_dblrcp_rn_slowpath_v3,@function
        .size           $__internal_0_$__cuda_sm20_dblrcp_rn_slowpath_v3,(.L_x_228 - $__internal_0_$__cuda_sm20_dblrcp_rn_slowpath_v3)
$__internal_0_$__cuda_sm20_dblrcp_rn_slowpath_v3:
[----:B------:R-:W-:Y:S01]  /*03b0*/  DSETP.GTU.AND P0, PT, |R4|, +INF , PT ;  /* 0x7ff000000400742a */ /* 0x000fe20003f0c200 */
[----:B------:R-:W-:-:S13]  /*03c0*/  BSSY.RECONVERGENT B1, `(.L_x_184) ;  /* 0x0000023000017945 */ /* 0x000fda0003800200 */
[----:B------:R-:W-:Y:S05]  /*03d0*/  @P0 BRA `(.L_x_185) ;  /* 0x00000000007c0947 */ /* 0x000fea0003800000 */
[----:B------:R-:W-:-:S05]  /*03e0*/  LOP3.LUT R3, R5, 0x7fffffff, RZ, 0xc0, !PT ;  /* 0x7fffffff05037812 */ /* 0x000fca00078ec0ff */
[----:B------:R-:W-:-:S05]  /*03f0*/  VIADD R6, R3, 0xffffffff ;  /* 0xffffffff03067836 */ /* 0x000fca0000000000 */
[----:B------:R-:W-:-:S13]  /*0400*/  ISETP.GE.U32.AND P0, PT, R6, 0x7fefffff, PT ;  /* 0x7fefffff0600780c */ /* 0x000fda0003f06070 */
[----:B------:R-:W-:Y:S02]  /*0410*/  @P0 LOP3.LUT R7, R5, 0x7ff00000, RZ, 0x3c, !PT ;  /* 0x7ff0000005070812 */ /* 0x000fe400078e3cff */
[----:B------:R-:W-:Y:S01]  /*0420*/  @P0 MOV R6, RZ ;  /* 0x000000ff00060202 */ /* 0x000fe20000000f00 */
[----:B------:R-:W-:Y:S06]  /*0430*/  @P0 BRA `(.L_x_186) ;  /* 0x00000000006c0947 */ /* 0x000fec0003800000 */
[----:B------:R-:W-:-:S13]  /*0440*/  ISETP.GE.U32.AND P0, PT, R3, 0x1000001, PT ;  /* 0x010000010300780c */ /* 0x000fda0003f06070 */
[----:B------:R-:W-:Y:S05]  /*0450*/  @!P0 BRA `(.L_x_187) ;  /* 0x0000000000348947 */ /* 0x000fea0003800000 */
[----:B------:R-:W-:Y:S01]  /*0460*/  VIADD R7, R5, 0xc0200000 ;  /* 0xc020000005077836 */ /* 0x000fe20000000000 */
[----:B------:R-:W-:-:S03]  /*0470*/  MOV R6, R4 ;  /* 0x0000000400067202 */ /* 0x000fc60000000f00 */
[----:B------:R-:W0:Y:S03]  /*0480*/  MUFU.RCP64H R9, R7 ;  /* 0x0000000700097308 */ /* 0x000e260000001800 */
[----:B0-----:R-:W-:-:S08]  /*0490*/  DFMA R10, -R6, R8, 1 ;  /* 0x3ff00000060a742b */ /* 0x001fd00000000108 */
[----:B------:R-:W-:-:S08]  /*04a0*/  DFMA R10, R10, R10, R10 ;  /* 0x0000000a0a0a722b */ /* 0x000fd0000000000a */
[----:B------:R-:W-:-:S08]  /*04b0*/  DFMA R10, R8, R10, R8 ;  /* 0x0000000a080a722b */ /* 0x000fd00000000008 */
[----:B------:R-:W-:-:S08]  /*04c0*/  DFMA R8, -R6, R10, 1 ;  /* 0x3ff000000608742b */ /* 0x000fd0000000010a */
[----:B------:R-:W-:-:S08]  /*04d0*/  DFMA R8, R10, R8, R10 ;  /* 0x000000080a08722b */ /* 0x000fd0000000000a */
[----:B------:R-:W-:-:S08]  /*04e0*/  DMUL R8, R8, 2.2250738585072013831e-308 ;  /* 0x0010000008087828 */ /* 0x000fd00000000000 */
[----:B------:R-:W-:-:S08]  /*04f0*/  DFMA R4, -R4, R8, 1 ;  /* 0x3ff000000404742b */ /* 0x000fd00000000108 */
[----:B------:R-:W-:-:S08]  /*0500*/  DFMA R4, R4, R4, R4 ;  /* 0x000000040404722b */ /* 0x000fd00000000004 */
[----:B------:R-:W-:Y:S01]  /*0510*/  DFMA R6, R8, R4, R8 ;  /* 0x000000040806722b */ /* 0x000fe20000000008 */
[----:B------:R-:W-:Y:S10]  /*0520*/  BRA `(.L_x_186) ;  /* 0x0000000000307947 */ /* 0x000ff40003800000 */
.L_x_187:
[----:B------:R-:W-:Y:S01]  /*0530*/  DMUL R4, R4, 8.11296384146066816958e+31 ;  /* 0x4690000004047828 */ /* 0x000fe20000000000 */
[----:B------:R-:W-:-:S05]  /*0540*/  IMAD.MOV.U32 R6, RZ, RZ, R8 ;  /* 0x000000ffff067224 */ /* 0x000fca00078e0008 */
[----:B------:R-:W0:Y:S02]  /*0550*/  MUFU.RCP64H R7, R5 ;  /* 0x0000000500077308 */ /* 0x000e240000001800 */
[----:B0-----:R-:W-:-:S08]  /*0560*/  DFMA R8, -R4, R6, 1 ;  /* 0x3ff000000408742b */ /* 0x001fd00000000106 */
[----:B------:R-:W-:-:S08]  /*0570*/  DFMA R8, R8, R8, R8 ;  /* 0x000000080808722b */ /* 0x000fd00000000008 */
[----:B------:R-:W-:-:S08]  /*0580*/  DFMA R8, R6, R8, R6 ;  /* 0x000000080608722b */ /* 0x000fd00000000006 */
[----:B------:R-:W-:-:S08]  /*0590*/  DFMA R6, -R4, R8, 1 ;  /* 0x3ff000000406742b */ /* 0x000fd00000000108 */
[----:B------:R-:W-:-:S08]  /*05a0*/  DFMA R6, R8, R6, R8 ;  /* 0x000000060806722b */ /* 0x000fd00000000008 */
[----:B------:R-:W-:Y:S01]  /*05b0*/  DMUL R6, R6, 8.11296384146066816958e+31 ;  /* 0x4690000006067828 */ /* 0x000fe20000000000 */
[----:B------:R-:W-:Y:S10]  /*05c0*/  BRA `(.L_x_186) ;  /* 0x0000000000087947 */ /* 0x000ff40003800000 */
.L_x_185:
[----:B------:R-:W-:Y:S02]  /*05d0*/  LOP3.LUT R7, R5, 0x80000, RZ, 0xfc, !PT ;  /* 0x0008000005077812 */ /* 0x000fe400078efcff */
[----:B------:R-:W-:-:S07]  /*05e0*/  MOV R6, R4 ;  /* 0x0000000400067202 */ /* 0x000fce0000000f00 */
.L_x_186:
[----:B------:R-:W-:Y:S05]  /*05f0*/  BSYNC.RECONVERGENT B1 ;  /* 0x0000000000017941 */ /* 0x000fea0003800200 */
.L_x_184:
[----:B------:R-:W-:-:S04]  /*0600*/  IMAD.MOV.U32 R3, RZ, RZ, 0x0 ;  /* 0x00000000ff037424 */ /* 0x000fc800078e00ff */
[----:B------:R-:W-:Y:S05]  /*0610*/  RET.REL.NODEC R2 `(_Z5EtattPKdS0_S0_S0_PdS1_S1_S1_) ;  /* 0xfffffff802787950 */ /* 0x000fea0003c3ffff */
.L_x_188:
        /* <DEDUP_REMOVED lines=14> */
.L_x_228:


//--------------------- .text._Z5AdamsPKdPdS1_    --------------------------
	.section	.text._Z5AdamsPKdPdS1_,"ax",@progbits
	.align	128
        .global         _Z5AdamsPKdPdS1_
        .type           _Z5AdamsPKdPdS1_,@function
        .size           _Z5AdamsPKdPdS1_,(.L_x_237 - _Z5AdamsPKdPdS1_)
        .other          _Z5AdamsPKdPdS1_,@"STO_CUDA_ENTRY STV_DEFAULT"
_Z5AdamsPKdPdS1_:
.text._Z5AdamsPKdPdS1_:
        /* <DEDUP_REMOVED lines=9> */
[----:B------:R-:W2:Y:S06]  /*0090*/  LDCU.128 UR8, c[0x3][0x20] ;  /* 0x00c00400ff0877ac */ /* 0x000eac0008000c00 */
[----:B------:R-:W3:Y:S08]  /*00a0*/  LDC.64 R2, c[0x0][0x380] ;  /* 0x0000e000ff027b82 */ /* 0x000ef00000000a00 */
[----:B------:R-:W4:Y:S01]  /*00b0*/  LDC.64 R8, c[0x0][0x390] ;  /* 0x0000e400ff087b82 */ /* 0x000f220000000a00 */
[----:B0-----:R-:W-:-:S05]  /*00c0*/  IMAD.WIDE R4, R11, 0x8, R4 ;  /* 0x000000080b047825 */ /* 0x001fca00078e0204 */
[----:B-1----:R-:W2:Y:S01]  /*00d0*/  LDG.E.64 R6, desc[UR4][R4.64] ;  /* 0x0000000404067981 */ /* 0x002ea2000c1e1b00 */
[----:B---3--:R-:W-:-:S06]  /*00e0*/  IMAD.WIDE R2, R11, 0x8, R2 ;  /* 0x000000080b027825 */ /* 0x008fcc00078e0202 */
[----:B------:R-:W3:Y:S01]  /*00f0*/  LDG.E.64 R2, desc[UR4][R2.64] ;  /* 0x0000000402027981 */ /* 0x000ee2000c1e1b00 */
[----:B----4-:R-:W-:-:S05]  /*0100*/  IMAD.WIDE R8, R11, 0x8, R8 ;  /* 0x000000080b087825 */ /* 0x010fca00078e0208 */
[----:B------:R-:W4:Y:S01]  /*0110*/  LDG.E.64 R10, desc[UR4][R8.64] ;  /* 0x00000004080a7981 */ /* 0x000f22000c1e1b00 */
[----:B--2---:R-:W-:-:S08]  /*0120*/  DMUL R6, R6, UR10 ;  /* 0x0000000a06067c28 */ /* 0x004fd00008000000 */
[----:B---3--:R-:W-:-:S08]  /*0130*/  DFMA R6, R2, UR8, -R6 ;  /* 0x0000000802067c2b */ /* 0x008fd00008000806 */
[----:B----4-:R-:W-:-:S07]  /*0140*/  DADD R6, R6, R10 ;  /* 0x0000000006067229 */ /* 0x010fce000000000a */
[----:B------:R-:W-:Y:S04]  /*0150*/  STG.E.64 desc[UR4][R8.64], R6 ;  /* 0x0000000608007986 */ /* 0x000fe8000c101b04 */
[----:B------:R-:W-:Y:S01]  /*0160*/  STG.E.64 desc[UR4][R4.64], R2 ;  /* 0x0000000204007986 */ /* 0x000fe2000c101b04 */
[----:B------:R-:W-:Y:S05]  /*0170*/  EXIT ;  /* 0x000000000000794d */ /* 0x000fea0003800000 */
.L_x_189:
        /* <DEDUP_REMOVED lines=16> */
.L_x_237:


//--------------------- .text._Z9SubFluxx6dPKdS0_S0_S0_S0_S0_Pd --------------------------
	.section	.text._Z9SubFluxx6dPKdS0_S0_S0_S0_S0_Pd,"ax",@progbits
	.align	128
        .global         _Z9SubFluxx6dPKdS0_S0_S0_S0_S0_Pd
        .type           _Z9SubFluxx6dPKdS0_S0_S0_S0_S0_Pd,@function
        .size           _Z9SubFluxx6dPKdS0_S0_S0_S0_S0_Pd,(.L_x_238 - _Z9SubFluxx6dPKdS0_S0_S0_S0_S0_Pd)
        .other          _Z9SubFluxx6dPKdS0_S0_S0_S0_S0_Pd,@"STO_CUDA_ENTRY STV_DEFAULT"
_Z9SubFluxx6dPKdS0_S0_S0_S0_S0_Pd:
.text._Z9SubFluxx6dPKdS0_S0_S0_S0_S0_Pd:
        /* <DEDUP_REMOVED lines=8> */
[----:B------:R-:W1:Y:S07]  /*0080*/  LDCU.64 UR4, c[0x0][0x358] ;  /* 0x00006b00ff0477ac */ /* 0x000e6e0008000a00 */
[----:B------:R-:W2:Y:S08]  /*0090*/  LDC.64 R2, c[0x0][0x3b8] ;  /* 0x0000ee00ff027b82 */ /* 0x000eb00000000a00 */
[----:B------:R-:W3:Y:S08]  /*00a0*/  LDC.64 R8, c[0x0][0x390] ;  /* 0x0000e400ff087b82 */ /* 0x000ef00000000a00 */
[----:B------:R-:W4:Y:S01]  /*00b0*/  LDC.64 R6, c[0x0][0x398] ;  /* 0x0000e600ff067b82 */ /* 0x000f220000000a00 */
[----:B0-----:R-:W-:-:S06]  /*00c0*/  IMAD.WIDE R4, R0, 0x8, R4 ;  /* 0x0000000800047825 */ /* 0x001fcc00078e0204 */
[----:B-1----:R-:W5:Y:S01]  /*00d0*/  LDG.E.64 R4, desc[UR4][R4.64] ;  /* 0x0000000404047981 */ /* 0x002f62000c1e1b00 */
[----:B------:R-:W0:Y:S01]  /*00e0*/  LDC.64 R14, c[0x0][0x3a8] ;  /* 0x0000ea00ff0e7b82 */ /* 0x000e220000000a00 */
[----:B--2---:R-:W-:-:S05]  /*00f0*/  IMAD.WIDE R2, R0, 0x8, R2 ;  /* 0x0000000800027825 */ /* 0x004fca00078e0202 */
[----:B------:R-:W5:Y:S02]  /*0100*/  LDG.E.64 R10, desc[UR4][R2.64] ;  /* 0x00000004020a7981 */ /* 0x000f64000c1e1b00 */
[----:B------:R-:W1:Y:S01]  /*0110*/  LDC.64 R12, c[0x0][0x3b0] ;  /* 0x0000ec00ff0c7b82 */ /* 0x000e620000000a00 */
[----:B---3--:R-:W-:-:S06]  /*0120*/  IMAD.WIDE R8, R0, 0x8, R8 ;  /* 0x0000000800087825 */ /* 0x008fcc00078e0208 */
[----:B------:R-:W2:Y:S01]  /*0130*/  LDG.E.64 R8, desc[UR4][R8.64] ;  /* 0x0000000408087981 */ /* 0x000ea2000c1e1b00 */
[----:B------:R-:W3:Y:S01]  /*0140*/  LDC.64 R16, c[0x0][0x3a0] ;  /* 0x0000e800ff107b82 */ /* 0x000ee20000000a00 */
[----:B----4-:R-:W-:-:S06]  /*0150*/  IMAD.WIDE R6, R0, 0x8, R6 ;  /* 0x0000000800067825 */ /* 0x010fcc00078e0206 */
[----:B------:R-:W4:Y:S01]  /*0160*/  LDG.E.64 R6, desc[UR4][R6.64] ;  /* 0x0000000406067981 */ /* 0x000f22000c1e1b00 */
[----:B0-----:R-:W-:-:S06]  /*0170*/  IMAD.WIDE R14, R0, 0x8, R14 ;  /* 0x00000008000e7825 */ /* 0x001fcc00078e020e */
[----:B------:R-:W4:Y:S01]  /*0180*/  LDG.E.64 R14, desc[UR4][R14.64] ;  /* 0x000000040e0e7981 */ /* 0x000f22000c1e1b00 */
[----:B-1----:R-:W-:-:S06]  /*0190*/  IMAD.WIDE R12, R0, 0x8, R12 ;  /* 0x00000008000c7825 */ /* 0x002fcc00078e020c */
[----:B------:R-:W4:Y:S01]  /*01a0*/  LDG.E.64 R12, desc[UR4][R12.64] ;  /* 0x000000040c0c7981 */ /* 0x000f22000c1e1b00 */
[----:B---3--:R-:W-:-:S06]  /*01b0*/  IMAD.WIDE R16, R0, 0x8, R16 ;  /* 0x0000000800107825 */ /* 0x008fcc00078e0210 */
[----:B------:R-:W3:Y:S01]  /*01c0*/  LDG.E.64 R16, desc[UR4][R16.64] ;  /* 0x0000000410107981 */ /* 0x000ee2000c1e1b00 */
[----:B-----5:R-:W-:-:S08]  /*01d0*/  DADD R4, R10, -R4 ;  /* 0x000000000a047229 */ /* 0x020fd00000000804 */
[----:B--2---:R-:W-:Y:S01]  /*01e0*/  DADD R4, R4, -R8 ;  /* 0x0000000004047229 */ /* 0x004fe20000000808 */
[----:B------:R-:W0:Y:S07]  /*01f0*/  LDC.64 R8, c[0x0][0x380] ;  /* 0x0000e000ff087b82 */ /* 0x000e2e0000000a00 */
[----:B----4-:R-:W-:Y:S02]  /*0200*/  DADD R4, R4, -R6 ;  /* 0x0000000004047229 */ /* 0x010fe40000000806 */
[----:B------:R-:W-:-:S06]  /*0210*/  DADD R6, R14, R12 ;  /* 0x000000000e067229 */ /* 0x000fcc000000000c */
[----:B---3--:R-:W-:-:S08]  /*0220*/  DADD R4, R4, -R16 ;  /* 0x0000000004047229 */ /* 0x008fd00000000810 */
[----:B0-----:R-:W-:-:S07]  /*0230*/  DFMA R4, R6, R8, R4 ;  /* 0x000000080604722b */ /* 0x001fce0000000004 */
[----:B------:R-:W-:Y:S01]  /*0240*/  STG.E.64 desc[UR4][R2.64], R4 ;  /* 0x0000000402007986 */ /* 0x000fe2000c101b04 */
[----:B------:R-:W-:Y:S05]  /*0250*/  EXIT ;  /* 0x000000000000794d */ /* 0x000fea0003800000 */
.L_x_190:
        /* <DEDUP_REMOVED lines=10> */
.L_x_238:


//--------------------- .text._Z9SubFluxx5dPKdS0_S0_S0_S0_S0_PdS1_S1_S1_S1_ --------------------------
	.section	.text._Z9SubFluxx5dPKdS0_S0_S0_S0_S0_PdS1_S1_S1_S1_,"ax",@progbits
	.align	128
        .global         _Z9SubFluxx5dPKdS0_S0_S0_S0_S0_PdS1_S1_S1_S1_
        .type           _Z9SubFluxx5dPKdS0_S0_S0_S0_S0_PdS1_S1_S1_S1_,@function
        .size           _Z9SubFluxx5dPKdS0_S0_S0_S0_S0_PdS1_S1_S1_S1_,(.L_x_239 - _Z9SubFluxx5dPKdS0_S0_S0_S0_S0_PdS1_S1_S1_S1_)
        .other          _Z9SubFluxx5dPKdS0_S0_S0_S0_S0_PdS1_S1_S1_S1_,@"STO_CUDA_ENTRY STV_DEFAULT"
_Z9SubFluxx5dPKdS0_S0_S0_S0_S0_PdS1_S1_S1_S1_:
.text._Z9SubFluxx5dPKdS0_S0_S0_S0_S0_PdS1_S1_S1_S1_:
        /* <DEDUP_REMOVED lines=18> */
[----:B---3--:R-:W-:-:S05]  /*0120*/  IMAD.WIDE R4, R0, 0x8, R4 ;  /* 0x0000000800047825 */ /* 0x008fca00078e0204 */
[----:B------:R-:W2:Y:S01]  /*0130*/  LDG.E.64 R10, desc[UR4][R4.64] ;  /* 0x00000004040a7981 */ /* 0x000ea2000c1e1b00 */
[C---:B----4-:R-:W-:Y:S01]  /*0140*/  IMAD.WIDE R6, R0.reuse, 0x8, R6 ;  /* 0x0000000800067825 */ /* 0x050fe200078e0206 */
[----:B------:R-:W3:Y:S04]  /*0150*/  LDC.64 R16, c[0x0][0x3c8] ;  /* 0x0000f200ff107b82 */ /* 0x000ee80000000a00 */
[----:B------:R-:W4:Y:S01]  /*0160*/  LDG.E.64 R14, desc[UR4][R6.64] ;  /* 0x00000004060e7981 */ /* 0x000f22000c1e1b00 */
[----:B0-----:R-:W-:-:S06]  /*0170*/  IMAD.WIDE R8, R0, 0x8, R8 ;  /* 0x0000000800087825 */ /* 0x001fcc00078e0208 */
[----:B------:R-:W3:Y:S01]  /*0180*/  LDG.E.64 R8, desc[UR4][R8.64] ;  /* 0x0000000408087981 */ /* 0x000ee2000c1e1b00 */
[----:B-1----:R-:W-:-:S06]  /*0190*/  IMAD.WIDE R20, R0, 0x8, R20 ;  /* 0x0000000800147825 */ /* 0x002fcc00078e0214 */
[----:B------:R-:W3:Y:S01]  /*01a0*/  LDG.E.64 R20, desc[UR4][R20.64] ;  /* 0x0000000414147981 */ /* 0x000ee2000c1e1b00 */
[----:B------:R-:W-:Y:S01]  /*01b0*/  UMOV UR6, 0x55555555 ;  /* 0x5555555500067882 */ /* 0x000fe20000000000 */
[----:B------:R-:W-:Y:S01]  /*01c0*/  UMOV UR7, 0x3fe55555 ;  /* 0x3fe5555500077882 */ /* 0x000fe20000000000 */
[----:B-----5:R-:W-:Y:S01]  /*01d0*/  DMUL R22, R2, R12 ;  /* 0x0000000c02167228 */ /* 0x020fe20000000000 */
[----:B------:R-:W0:Y:S01]  /*01e0*/  LDC.64 R12, c[0x0][0x3d0] ;  /* 0x0000f400ff0c7b82 */ /* 0x000e220000000a00 */
[----:B--2---:R-:W-:-:S08]  /*01f0*/  DMUL R18, R10, R10 ;  /* 0x0000000a0a127228 */ /* 0x004fd00000000000 */
[C---:B----4-:R-:W-:Y:S02]  /*0200*/  DFMA R24, R14.reuse, R14, R18 ;  /* 0x0000000e0e18722b */ /* 0x050fe40000000012 */
[----:B------:R-:W-:Y:S01]  /*0210*/  DADD R18, R14, R10 ;  /* 0x000000000e127229 */ /* 0x000fe2000000000a */
[----:B------:R-:W1:Y:S01]  /*0220*/  LDC.64 R14, c[0x0][0x3b0] ;  /* 0x0000ec00ff0e7b82 */ /* 0x000e620000000a00 */
[----:B---3--:R-:W-:-:S06]  /*0230*/  DFMA R22, R8, R20, R22 ;  /* 0x000000140816722b */ /* 0x008fcc0000000016 */
[----:B------:R-:W-:Y:S01]  /*0240*/  DMUL R20, R18, -UR6 ;  /* 0x8000000612147c28 */ /* 0x000fe20008000000 */
[----:B------:R-:W-:Y:S01]  /*0250*/  IMAD.WIDE R10, R0, 0x8, R16 ;  /* 0x00000008000a7825 */ /* 0x000fe200078e0210 */
[----:B------:R-:W-:-:S03]  /*0260*/  DFMA R24, R24, 2, R22 ;  /* 0x400000001818782b */ /* 0x000fc60000000016 */
[C---:B0-----:R-:W-:Y:S01]  /*0270*/  IMAD.WIDE R12, R0.reuse, 0x8, R12 ;  /* 0x00000008000c7825 */ /* 0x041fe200078e020c */
[----:B------:R-:W0:Y:S04]  /*0280*/  LDC.64 R22, c[0x0][0x3a8] ;  /* 0x0000ea00ff167b82 */ /* 0x000e280000000a00 */
[----:B------:R-:W-:Y:S01]  /*0290*/  DFMA R16, R18, R20, R24 ;  /* 0x000000141210722b */ /* 0x000fe20000000018 */
[----:B------:R-:W2:Y:S01]  /*02a0*/  LDG.E.64 R18, desc[UR4][R10.64] ;  /* 0x000000040a127981 */ /* 0x000ea2000c1e1b00 */
[C---:B-1----:R-:W-:Y:S02]  /*02b0*/  IMAD.WIDE R26, R0.reuse, 0x8, R14 ;  /* 0x00000008001a7825 */ /* 0x042fe400078e020e */
[----:B------:R-:W1:Y:S01]  /*02c0*/  LDC.64 R24, c[0x0][0x380] ;  /* 0x0000e000ff187b82 */ /* 0x000e620000000a00 */
[----:B------:R-:W2:Y:S01]  /*02d0*/  LDG.E.64 R20, desc[UR4][R12.64] ;  /* 0x000000040c147981 */ /* 0x000ea2000c1e1b00 */
[----:B0-----:R-:W-:-:S03]  /*02e0*/  IMAD.WIDE R14, R0, 0x8, R22 ;  /* 0x00000008000e7825 */ /* 0x001fc600078e0216 */
[----:B------:R-:W3:Y:S04]  /*02f0*/  LDG.E.64 R22, desc[UR4][R26.64] ;  /* 0x000000041a167981 */ /* 0x000ee8000c1e1b00 */
[----:B------:R-:W4:Y:S01]  /*0300*/  LDG.E.64 R14, desc[UR4][R14.64] ;  /* 0x000000040e0e7981 */ /* 0x000f22000c1e1b00 */
[----:B--2---:R-:W-:Y:S01]  /*0310*/  DADD R20, R18, R20 ;  /* 0x0000000012147229 */ /* 0x004fe20000000014 */
[----:B------:R-:W0:Y:S07]  /*0320*/  LDC.64 R18, c[0x0][0x3d8] ;  /* 0x0000f600ff127b82 */ /* 0x000e2e0000000a00 */
[----:B------:R-:W-:-:S08]  /*0330*/  DFMA R16, R20, R20, R16 ;  /* 0x000000141410722b */ /* 0x000fd00000000010 */
[----:B-1----:R-:W-:Y:S02]  /*0340*/  DMUL R24, R16, R24 ;  /* 0x0000001810187228 */ /* 0x002fe40000000000 */
[C---:B---3--:R-:W-:Y:S02]  /*0350*/  DMUL R16, R8.reuse, R22 ;  /* 0x0000001608107228 */ /* 0x048fe40000000000 */
[----:B----4-:R-:W-:Y:S02]  /*0360*/  DMUL R8, R8, R14 ;  /* 0x0000000e08087228 */ /* 0x010fe40000000000 */
[C---:B------:R-:W-:Y:S02]  /*0370*/  DMUL R22, R2.reuse, R22 ;  /* 0x0000001602167228 */ /* 0x040fe40000000000 */
[----:B------:R-:W-:Y:S01]  /*0380*/  DMUL R2, R2, R14 ;  /* 0x0000000e02027228 */ /* 0x000fe20000000000 */
[----:B0-----:R-:W-:-:S05]  /*0390*/  IMAD.WIDE R18, R0, 0x8, R18 ;  /* 0x0000000800127825 */ /* 0x001fca00078e0212 */
[----:B------:R-:W-:Y:S04]  /*03a0*/  STG.E.64 desc[UR4][R18.64], R24 ;  /* 0x0000001812007986 */ /* 0x000fe8000c101b04 */
[----:B------:R-:W-:Y:S04]  /*03b0*/  STG.E.64 desc[UR4][R6.64], R16 ;  /* 0x0000001006007986 */ /* 0x000fe8000c101b04 */
[----:B------:R-:W-:Y:S04]  /*03c0*/  STG.E.64 desc[UR4][R4.64], R8 ;  /* 0x0000000804007986 */ /* 0x000fe8000c101b04 */
[----:B------:R-:W-:Y:S04]  /*03d0*/  STG.E.64 desc[UR4][R10.64], R22 ;  /* 0x000000160a007986 */ /* 0x000fe8000c101b04 */
[----:B------:R-:W-:Y:S01]  /*03e0*/  STG.E.64 desc[UR4][R12.64], R2 ;  /* 0x000000020c007986 */ /* 0x000fe2000c101b04 */
[----:B------:R-:W-:Y:S05]  /*03f0*/  EXIT ;  /* 0x000000000000794d */ /* 0x000fea0003800000 */
.L_x_191:
        /* <DEDUP_REMOVED lines=16> */
.L_x_239:


//--------------------- .text._Z9SubFluxx4ddPKdS0_S0_S0_S0_S0_S0_S0_Pd --------------------------
	.section	.text._Z9SubFluxx4ddPKdS0_S0_S0_S0_S0_S0_S0_Pd,"ax",@progbits
	.align	128
        .global         _Z9SubFluxx4ddPKdS0_S0_S0_S0_S0_S0_S0_Pd
        .type           _Z9SubFluxx4ddPKdS0_S0_S0_S0_S0_S0_S0_Pd,@function
        .size           _Z9SubFluxx4ddPKdS0_S0_S0_S0_S0_S0_S0_Pd,(.L_x_240 - _Z9SubFluxx4ddPKdS0_S0_S0_S0_S0_S0_S0_Pd)
        .other          _Z9SubFluxx4ddPKdS0_S0_S0_S0_S0_S0_S0_Pd,@"STO_CUDA_ENTRY STV_DEFAULT"
_Z9SubFluxx4ddPKdS0_S0_S0_S0_S0_S0_S0_Pd:
.text._Z9SubFluxx4ddPKdS0_S0_S0_S0_S0_S0_S0_Pd:
        /* <DEDUP_REMOVED lines=11> */
[----:B------:R-:W4:Y:S08]  /*00b0*/  LDC.64 R12, c[0x0][0x3a0] ;  /* 0x0000e800ff0c7b82 */ /* 0x000f300000000a00 */
[----:B------:R-:W5:Y:S01]  /*00c0*/  LDC.64 R10, c[0x0][0x3a8] ;  /* 0x0000ea00ff0a7b82 */ /* 0x000f620000000a00 */
[----:B0-----:R-:W-:-:S06]  /*00d0*/  IMAD.WIDE R4, R0, 0x8, R4 ;  /* 0x0000000800047825 */ /* 0x001fcc00078e0204 */
[----:B-1----:R-:W2:Y:S01]  /*00e0*/  LDG.E.64 R4, desc[UR4][R4.64] ;  /* 0x0000000404047981 */ /* 0x002ea2000c1e1b00 */
[----:B------:R-:W0:Y:S01]  /*00f0*/  LDC.64 R18, c[0x0][0x3b0] ;  /* 0x0000ec00ff127b82 */ /* 0x000e220000000a00 */
[----:B---3--:R-:W-:-:S06]  /*0100*/  IMAD.WIDE R2, R0, 0x8, R2 ;  /* 0x0000000800027825 */ /* 0x008fcc00078e0202 */
[----:B------:R-:W2:Y:S01]  /*0110*/  LDG.E.64 R2, desc[UR4][R2.64] ;  /* 0x0000000402027981 */ /* 0x000ea2000c1e1b00 */
[----:B------:R-:W1:Y:S08]  /*0120*/  LDC.64 R20, c[0x0][0x390] ;  /* 0x0000e400ff147b82 */ /* 0x000e700000000a00 */
[----:B------:R-:W3:Y:S01]  /*0130*/  LDC.64 R8, c[0x0][0x3c8] ;  /* 0x0000f200ff087b82 */ /* 0x000ee20000000a00 */
[----:B----4-:R-:W-:-:S07]  /*0140*/  IMAD.WIDE R14, R0, 0x8, R12 ;  /* 0x00000008000e7825 */ /* 0x010fce00078e020c */
[----:B------:R-:W4:Y:S01]  /*0150*/  LDC.64 R6, c[0x0][0x3c0] ;  /* 0x0000f000ff067b82 */ /* 0x000f220000000a00 */
[C---:B-----5:R-:W-:Y:S01]  /*0160*/  IMAD.WIDE R16, R0.reuse, 0x8, R10 ;  /* 0x0000000800107825 */ /* 0x060fe200078e020a */
[----:B------:R-:W5:Y:S03]  /*0170*/  LDG.E.64 R14, desc[UR4][R14.64] ;  /* 0x000000040e0e7981 */ /* 0x000f66000c1e1b00 */
[C---:B0-----:R-:W-:Y:S02]  /*0180*/  IMAD.WIDE R18, R0.reuse, 0x8, R18 ;  /* 0x0000000800127825 */ /* 0x041fe400078e0212 */
[----:B------:R-:W5:Y:S01]  /*0190*/  LDG.E.64 R16, desc[UR4][R16.64] ;  /* 0x0000000410107981 */ /* 0x000f62000c1e1b00 */
[----:B------:R-:W0:Y:S01]  /*01a0*/  LDC.64 R22, c[0x0][0x3d0] ;  /* 0x0000f400ff167b82 */ /* 0x000e220000000a00 */
[C---:B-1----:R-:W-:Y:S02]  /*01b0*/  IMAD.WIDE R20, R0.reuse, 0x8, R20 ;  /* 0x0000000800147825 */ /* 0x042fe400078e0214 */
[----:B------:R-:W5:Y:S04]  /*01c0*/  LDG.E.64 R10, desc[UR4][R18.64] ;  /* 0x00000004120a7981 */ /* 0x000f68000c1e1b00 */
[----:B------:R-:W5:Y:S01]  /*01d0*/  LDG.E.64 R12, desc[UR4][R20.64] ;  /* 0x00000004140c7981 */ /* 0x000f62000c1e1b00 */
[----:B---3--:R-:W-:-:S06]  /*01e0*/  IMAD.WIDE R8, R0, 0x8, R8 ;  /* 0x0000000800087825 */ /* 0x008fcc00078e0208 */
[----:B------:R-:W3:Y:S01]  /*01f0*/  LDG.E.64 R8, desc[UR4][R8.64] ;  /* 0x0000000408087981 */ /* 0x000ee2000c1e1b00 */
[----:B----4-:R-:W-:-:S06]  /*0200*/  IMAD.WIDE R6, R0, 0x8, R6 ;  /* 0x0000000800067825 */ /* 0x010fcc00078e0206 */
[----:B------:R-:W4:Y:S01]  /*0210*/  LDG.E.64 R6, desc[UR4][R6.64] ;  /* 0x0000000406067981 */ /* 0x000f22000c1e1b00 */
[----:B--2---:R-:W-:Y:S02]  /*0220*/  DMUL R2, R4, R2 ;  /* 0x0000000204027228 */ /* 0x004fe40000000000 */
[----:B-----5:R-:W-:-:S06]  /*0230*/  DADD R4, R14, R16 ;  /* 0x000000000e047229 */ /* 0x020fcc0000000010 */
[----:B------:R-:W-:-:S08]  /*0240*/  DFMA R2, -R10, R12, -R2 ;  /* 0x0000000c0a02722b */ /* 0x000fd00000000902 */
[----:B------:R-:W-:Y:S02]  /*0250*/  DFMA R2, R4, UR10, R2 ;  /* 0x0000000a04027c2b */ /* 0x000fe40008000002 */
[----:B---3--:R-:W-:-:S08]  /*0260*/  DMUL R4, R8, UR8 ;  /* 0x0000000808047c28 */ /* 0x008fd00008000000 */
[----:B----4-:R-:W-:Y:S01]  /*0270*/  DFMA R2, -R4, R6, R2 ;  /* 0x000000060402722b */ /* 0x010fe20000000102 */
[----:B0-----:R-:W-:-:S06]  /*0280*/  IMAD.WIDE R4, R0, 0x8, R22 ;  /* 0x0000000800047825 */ /* 0x001fcc00078e0216 */
[----:B------:R-:W-:Y:S01]  /*0290*/  STG.E.64 desc[UR4][R4.64], R2 ;  /* 0x0000000204007986 */ /* 0x000fe2000c101b04 */
[----:B------:R-:W-:Y:S05]  /*02a0*/  EXIT ;  /* 0x000000000000794d */ /* 0x000fea0003800000 */
.L_x_192:
        /* <DEDUP_REMOVED lines=13> */
.L_x_240:


//--------------------- .text._Z9SubFluxx3ddPKdS0_S0_S0_S0_S0_S0_S0_PdS1_ --------------------------
	.section	.text._Z9SubFluxx3ddPKdS0_S0_S0_S0_S0_S0_S0_PdS1_,"ax",@progbits
	.align	128
        .global         _Z9SubFluxx3ddPKdS0_S0_S0_S0_S0_S0_S0_PdS1_
        .type           _Z9SubFluxx3ddPKdS0_S0_S0_S0_S0_S0_S0_PdS1_,@function
        .size           _Z9SubFluxx3ddPKdS0_S0_S0_S0_S0_S0_S0_PdS1_,(.L_x_241 - _Z9SubFluxx3ddPKdS0_S0_S0_S0_S0_S0_S0_PdS1_)
        .other          _Z9SubFluxx3ddPKdS0_S0_S0_S0_S0_S0_S0_PdS1_,@"STO_CUDA_ENTRY STV_DEFAULT"
_Z9SubFluxx3ddPKdS0_S0_S0_S0_S0_S0_S0_PdS1_:
.text._Z9SubFluxx3ddPKdS0_S0_S0_S0_S0_S0_S0_PdS1_:
        /* <DEDUP_REMOVED lines=12> */
[----:B0-----:R-:W-:-:S07]  /*00c0*/  IMAD.WIDE R2, R0, 0x8, R2 ;  /* 0x0000000800027825 */ /* 0x001fce00078e0202 */
[----:B------:R-:W0:Y:S01]  /*00d0*/  LDC.64 R20, c[0x0][0x390] ;  /* 0x0000e400ff147b82 */ /* 0x000e220000000a00 */
[C---:B--2---:R-:W-:Y:S01]  /*00e0*/  IMAD.WIDE R6, R0.reuse, 0x8, R6 ;  /* 0x0000000800067825 */ /* 0x044fe200078e0206 */
[----:B-1----:R-:W2:Y:S06]  /*00f0*/  LDG.E.64 R2, desc[UR4][R2.64] ;  /* 0x0000000402027981 */ /* 0x002eac000c1e1b00 */
[----:B------:R-:W1:Y:S01]  /*0100*/  LDC.64 R8, c[0x0][0x3a0] ;  /* 0x0000e800ff087b82 */ /* 0x000e620000000a00 */
[----:B------:R-:W2:Y:S01]  /*0110*/  LDG.E.64 R6, desc[UR4][R6.64] ;  /* 0x0000000406067981 */ /* 0x000ea2000c1e1b00 */
[----:B---3--:R-:W-:-:S06]  /*0120*/  IMAD.WIDE R14, R0, 0x8, R14 ;  /* 0x00000008000e7825 */ /* 0x008fcc00078e020e */
[----:B------:R-:W3:Y:S01]  /*0130*/  LDC.64 R4, c[0x0][0x3c0] ;  /* 0x0000f000ff047b82 */ /* 0x000ee20000000a00 */
[C---:B----4-:R-:W-:Y:S01]  /*0140*/  IMAD.WIDE R16, R0.reuse, 0x8, R12 ;  /* 0x0000000800107825 */ /* 0x050fe200078e020c */
[----:B------:R-:W4:Y:S06]  /*0150*/  LDG.E.64 R14, desc[UR4][R14.64] ;  /* 0x000000040e0e7981 */ /* 0x000f2c000c1e1b00 */
[----:B------:R-:W5:Y:S01]  /*0160*/  LDC.64 R10, c[0x0][0x3c8] ;  /* 0x0000f200ff0a7b82 */ /* 0x000f620000000a00 */
[C---:B0-----:R-:W-:Y:S01]  /*0170*/  IMAD.WIDE R20, R0.reuse, 0x8, R20 ;  /* 0x0000000800147825 */ /* 0x041fe200078e0214 */
[----:B------:R-:W4:Y:S01]  /*0180*/  LDG.E.64 R16, desc[UR4][R16.64] ;  /* 0x0000000410107981 */ /* 0x000f22000c1e1b00 */
[----:B------:R-:W-:Y:S01]  /*0190*/  UMOV UR6, 0x55555555 ;  /* 0x5555555500067882 */ /* 0x000fe20000000000 */
[----:B------:R-:W-:Y:S01]  /*01a0*/  UMOV UR7, 0x3ff55555 ;  /* 0x3ff5555500077882 */ /* 0x000fe20000000000 */
[----:B------:R-:W0:Y:S01]  /*01b0*/  LDCU.128 UR8, c[0x0][0x380] ;  /* 0x00007000ff0877ac */ /* 0x000e220008000c00 */
[----:B------:R-:W4:Y:S01]  /*01c0*/  LDG.E.64 R12, desc[UR4][R20.64] ;  /* 0x00000004140c7981 */ /* 0x000f22000c1e1b00 */
[----:B-1----:R-:W-:-:S06]  /*01d0*/  IMAD.WIDE R18, R0, 0x8, R8 ;  /* 0x0000000800127825 */ /* 0x002fcc00078e0208 */
[----:B------:R-:W4:Y:S01]  /*01e0*/  LDG.E.64 R18, desc[UR4][R18.64] ;  /* 0x0000000412127981 */ /* 0x000f22000c1e1b00 */
[----:B---3--:R-:W-:-:S06]  /*01f0*/  IMAD.WIDE R4, R0, 0x8, R4 ;  /* 0x0000000800047825 */ /* 0x008fcc00078e0204 */
[----:B------:R-:W3:Y:S01]  /*0200*/  LDG.E.64 R4, desc[UR4][R4.64] ;  /* 0x0000000404047981 */ /* 0x000ee2000c1e1b00 */
[----:B-----5:R-:W-:Y:S02]  /*0210*/  IMAD.WIDE R8, R0, 0x8, R10 ;  /* 0x0000000800087825 */ /* 0x020fe400078e020a */
[----:B------:R-:W1:Y:S04]  /*0220*/  LDC.64 R10, c[0x0][0x3d0] ;  /* 0x0000f400ff0a7b82 */ /* 0x000e680000000a00 */
[----:B------:R-:W5:Y:S01]  /*0230*/  LDG.E.64 R8, desc[UR4][R8.64] ;  /* 0x0000000408087981 */ /* 0x000f62000c1e1b00 */
[----:B--2---:R-:W-:Y:S01]  /*0240*/  DFMA R2, R6, UR6, R2 ;  /* 0x0000000606027c2b */ /* 0x004fe20008000002 */
[----:B------:R-:W-:Y:S02]  /*0250*/  UMOV UR7, 0x3fd55555 ;  /* 0x3fd5555500077882 */ /* 0x000fe40000000000 */
[----:B------:R-:W2:Y:S05]  /*0260*/  LDC.64 R6, c[0x0][0x3d8] ;  /* 0x0000f600ff067b82 */ /* 0x000eaa0000000a00 */
[----:B----4-:R-:W-:-:S02]  /*0270*/  DFMA R2, R16, UR6, R2 ;  /* 0x0000000610027c2b */ /* 0x010fc40008000002 */
[----:B------:R-:W-:-:S06]  /*0280*/  DADD R12, -R12, -R14 ;  /* 0x000000000c0c7229 */ /* 0x000fcc000000090e */
[----:B0-----:R-:W-:Y:S02]  /*0290*/  DMUL R2, R2, UR8 ;  /* 0x0000000802027c28 */ /* 0x001fe40008000000 */
[----:B------:R-:W-:Y:S02]  /*02a0*/  DADD R12, R12, -R18 ;  /* 0x000000000c0c7229 */ /* 0x000fe40000000812 */
[----:B---3--:R-:W-:-:S06]  /*02b0*/  DMUL R4, R4, UR10 ;  /* 0x0000000a04047c28 */ /* 0x008fcc0008000000 */
[----:B------:R-:W-:Y:S01]  /*02c0*/  DADD R12, R2, R12 ;  /* 0x00000000020c7229 */ /* 0x000fe2000000000c */
[----:B--2---:R-:W-:-:S07]  /*02d0*/  IMAD.WIDE R6, R0, 0x8, R6 ;  /* 0x0000000800067825 */ /* 0x004fce00078e0206 */
[----:B-----5:R-:W-:Y:S01]  /*02e0*/  DFMA R4, -R4, R8, R12 ;  /* 0x000000080404722b */ /* 0x020fe2000000010c */
[----:B-1----:R-:W-:-:S06]  /*02f0*/  IMAD.WIDE R8, R0, 0x8, R10 ;  /* 0x0000000800087825 */ /* 0x002fcc00078e020a */
[----:B------:R-:W-:Y:S04]  /*0300*/  STG.E.64 desc[UR4][R6.64], R4 ;  /* 0x0000000406007986 */ /* 0x000fe8000c101b04 */
[----:B------:R-:W-:Y:S01]  /*0310*/  STG.E.64 desc[UR4][R8.64], R2 ;  /* 0x0000000208007986 */ /* 0x000fe2000c101b04 */
[----:B------:R-:W-:Y:S05]  /*0320*/  EXIT ;  /* 0x000000000000794d */ /* 0x000fea0003800000 */
.L_x_193:
        /* <DEDUP_REMOVED lines=13> */
.L_x_241:


//--------------------- .text._Z9SubFluxx2ddPKdS0_S0_S0_S0_S0_S0_S0_S0_S0_S0_PdS1_S1_S1_ --------------------------
	.section	.text._Z9SubFluxx2ddPKdS0_S0_S0_S0_S0_S0_S0_S0_S0_S0_PdS1_S1_S1_,"ax",@progbits
	.align	128
        .global         _Z9SubFluxx2ddPKdS0_S0_S0_S0_S0_S0_S0_S0_S0_S0_PdS1_S1_S1_
        .type           _Z9SubFluxx2ddPKdS0_S0_S0_S0_S0_S0_S0_S0_S0_S0_PdS1_S1_S1_,@function
        .size           _Z9SubFluxx2ddPKdS0_S0_S0_S0_S0_S0_S0_S0_S0_S0_PdS1_S1_S1_,(.L_x_242 - _Z9SubFluxx2ddPKdS0_S0_S0_S0_S0_S0_S0_S0_S0_S0_PdS1_S1_S1_)
        .other          _Z9SubFluxx2ddPKdS0_S0_S0_S0_S0_S0_S0_S0_S0_S0_PdS1_S1_S1_,@"STO_CUDA_ENTRY STV_DEFAULT"
_Z9SubFluxx2ddPKdS0_S0_S0_S0_S0_S0_S0_S0_S0_S0_PdS1_S1_S1_:
.text._Z9SubFluxx2ddPKdS0_S0_S0_S0_S0_S0_S0_S0_S0_S0_PdS1_S1_S1_:
        /* <DEDUP_REMOVED lines=10> */
[----:B------:R-:W3:Y:S01]  /*00a0*/  LDC.64 R10, c[0x0][0x3b8] ;  /* 0x0000ee00ff0a7b82 */ /* 0x000ee20000000a00 */
[----:B------:R-:W-:Y:S01]  /*00b0*/  UMOV UR6, 0x55555555 ;  /* 0x5555555500067882 */ /* 0x000fe20000000000 */
[----:B------:R-:W-:Y:S01]  /*00c0*/  UMOV UR7, 0x3ff55555 ;  /* 0x3ff5555500077882 */ /* 0x000fe20000000000 */
[----:B------:R-:W4:Y:S01]  /*00d0*/  LDCU.128 UR8, c[0x0][0x380] ;  /* 0x00007000ff0877ac */ /* 0x000f220008000c00 */
[----:B0-----:R-:W-:-:S04]  /*00e0*/  IMAD.WIDE R2, R0, 0x8, R2 ;  /* 0x0000000800027825 */ /* 0x001fc800078e0202 */
[----:B------:R-:W0:Y:S02]  /*00f0*/  LDC.64 R12, c[0x0][0x3f8] ;  /* 0x0000fe00ff0c7b82 */ /* 0x000e240000000a00 */
[----:B-1----:R-:W5:Y:S01]  /*0100*/  LDG.E.64 R2, desc[UR4][R2.64] ;  /* 0x0000000402027981 */ /* 0x002f62000c1e1b00 */
[----:B--2---:R-:W-:-:S05]  /*0110*/  IMAD.WIDE R6, R0, 0x8, R6 ;  /* 0x0000000800067825 */ /* 0x004fca00078e0206 */
[----:B------:R-:W1:Y:S01]  /*0120*/  LDC.64 R14, c[0x0][0x390] ;  /* 0x0000e400ff0e7b82 */ /* 0x000e620000000a00 */
[----:B------:R-:W5:Y:S01]  /*0130*/  LDG.E.64 R6, desc[UR4][R6.64] ;  /* 0x0000000406067981 */ /* 0x000f62000c1e1b00 */
[----:B---3--:R-:W-:-:S06]  /*0140*/  IMAD.WIDE R10, R0, 0x8, R10 ;  /* 0x00000008000a7825 */ /* 0x008fcc00078e020a */
[----:B------:R-:W2:Y:S01]  /*0150*/  LDC.64 R16, c[0x0][0x398] ;  /* 0x0000e600ff107b82 */ /* 0x000ea20000000a00 */
[----:B------:R-:W3:Y:S07]  /*0160*/  LDG.E.64 R10, desc[UR4][R10.64] ;  /* 0x000000040a0a7981 */ /* 0x000eee000c1e1b00 */
[----:B------:R-:W4:Y:S08]  /*0170*/  LDC.64 R4, c[0x0][0x3a0] ;  /* 0x0000e800ff047b82 */ /* 0x000f300000000a00 */
[----:B------:R-:W2:Y:S08]  /*0180*/  LDC.64 R18, c[0x0][0x400] ;  /* 0x00010000ff127b82 */ /* 0x000eb00000000a00 */
[----:B------:R-:W2:Y:S01]  /*0190*/  LDC.64 R20, c[0x0][0x3d0] ;  /* 0x0000f400ff147b82 */ /* 0x000ea20000000a00 */
[----:B----4-:R-:W-:Y:S01]  /*01a0*/  IMAD.WIDE R4, R0, 0x8, R4 ;  /* 0x0000000800047825 */ /* 0x010fe200078e0204 */
[----:B-----5:R-:W-:Y:S01]  /*01b0*/  DFMA R8, R2, UR6, R6 ;  /* 0x0000000602087c2b */ /* 0x020fe20008000006 */
[----:B------:R-:W-:-:S05]  /*01c0*/  UMOV UR7, 0x3fd55555 ;  /* 0x3fd5555500077882 */ /* 0x000fca0000000000 */
[----:B------:R-:W4:Y:S02]  /*01d0*/  LDC.64 R6, c[0x0][0x3c0] ;  /* 0x0000f000ff067b82 */ /* 0x000f240000000a00 */
[----:B---3--:R-:W-:Y:S01]  /*01e0*/  DFMA R2, R10, UR6, R8 ;  /* 0x000000060a027c2b */ /* 0x008fe20008000008 */
[----:B0-----:R-:W-:-:S04]  /*01f0*/  IMAD.WIDE R8, R0, 0x8, R12 ;  /* 0x0000000800087825 */ /* 0x001fc800078e020c */
[----:B-1----:R-:W-:-:S03]  /*0200*/  IMAD.WIDE R10, R0, 0x8, R14 ;  /* 0x00000008000a7825 */ /* 0x002fc600078e020e */
[----:B------:R-:W-:Y:S01]  /*0210*/  DMUL R2, R2, UR8 ;  /* 0x0000000802027c28 */ /* 0x000fe20008000000 */
[C---:B--2---:R-:W-:Y:S02]  /*0220*/  IMAD.WIDE R12, R0.reuse, 0x8, R16 ;  /* 0x00000008000c7825 */ /* 0x044fe400078e0210 */
[----:B------:R-:W0:Y:S04]  /*0230*/  LDC.64 R16, c[0x0][0x3c8] ;  /* 0x0000f200ff107b82 */ /* 0x000e280000000a00 */
[----:B------:R1:W-:Y:S04]  /*0240*/  STG.E.64 desc[UR4][R8.64], R2 ;  /* 0x0000000208007986 */ /* 0x0003e8000c101b04 */
[----:B------:R-:W2:Y:S04]  /*0250*/  LDG.E.64 R10, desc[UR4][R10.64] ;  /* 0x000000040a0a7981 */ /* 0x000ea8000c1e1b00 */
[----:B------:R-:W2:Y:S01]  /*0260*/  LDG.E.64 R12, desc[UR4][R12.64] ;  /* 0x000000040c0c7981 */ /* 0x000ea2000c1e1b00 */
[----:B----4-:R-:W-:-:S03]  /*0270*/  IMAD.WIDE R6, R0, 0x8, R6 ;  /* 0x0000000800067825 */ /* 0x010fc600078e0206 */
[----:B------:R-:W3:Y:S01]  /*0280*/  LDG.E.64 R4, desc[UR4][R4.64] ;  /* 0x0000000404047981 */ /* 0x000ee2000c1e1b00 */
[----:B-1----:R-:W1:Y:S03]  /*0290*/  LDC.64 R8, c[0x0][0x3d8] ;  /* 0x0000f600ff087b82 */ /* 0x002e660000000a00 */
[----:B------:R-:W4:Y:S01]  /*02a0*/  LDG.E.64 R6, desc[UR4][R6.64] ;  /* 0x0000000406067981 */ /* 0x000f22000c1e1b00 */
[----:B0-----:R-:W-:-:S06]  /*02b0*/  IMAD.WIDE R16, R0, 0x8, R16 ;  /* 0x0000000800107825 */ /* 0x001fcc00078e0210 */
[----:B------:R-:W5:Y:S01]  /*02c0*/  LDG.E.64 R16, desc[UR4][R16.64] ;  /* 0x0000000410107981 */ /* 0x000f62000c1e1b00 */
[----:B-1----:R-:W-:Y:S01]  /*02d0*/  IMAD.WIDE R8, R0, 0x8, R8 ;  /* 0x0000000800087825 */ /* 0x002fe200078e0208 */
[----:B--2---:R-:W-:Y:S01]  /*02e0*/  DADD R14, -R10, -R12 ;  /* 0x000000000a0e7229 */ /* 0x004fe2000000090c */
[----:B------:R-:W0:Y:S07]  /*02f0*/  LDC.64 R12, c[0x0][0x3e8] ;  /* 0x0000fa00ff0c7b82 */ /* 0x000e2e0000000a00 */
[----:B---3--:R-:W-:-:S08]  /*0300*/  DADD R14, R14, -R4 ;  /* 0x000000000e0e7229 */ /* 0x008fd00000000804 */
[----:B------:R-:W-:Y:S02]  /*0310*/  DADD R14, R2, R14 ;  /* 0x00000000020e7229 */ /* 0x000fe4000000000e */
[----:B----4-:R-:W-:Y:S01]  /*0320*/  DMUL R2, R6, UR10 ;  /* 0x0000000a06027c28 */ /* 0x010fe20008000000 */
[----:B------:R-:W-:-:S04]  /*0330*/  IMAD.WIDE R4, R0, 0x8, R18 ;  /* 0x0000000800047825 */ /* 0x000fc800078e0212 */
[----:B------:R-:W-:-:S03]  /*0340*/  IMAD.WIDE R6, R0, 0x8, R20 ;  /* 0x0000000800067825 */ /* 0x000fc600078e0214 */
[----:B-----5:R-:W-:Y:S01]  /*0350*/  DFMA R2, -R2, R16, R14 ;  /* 0x000000100202722b */ /* 0x020fe2000000010e */
[----:B------:R-:W1:Y:S06]  /*0360*/  LDC.64 R14, c[0x0][0x3e0] ;  /* 0x0000f800ff0e7b82 */ /* 0x000e6c0000000a00 */
[----:B------:R2:W-:Y:S01]  /*0370*/  STG.E.64 desc[UR4][R4.64], R2 ;  /* 0x0000000204007986 */ /* 0x0005e2000c101b04 */
[C---:B0-----:R-:W-:Y:S01]  /*0380*/  IMAD.WIDE R12, R0.reuse, 0x8, R12 ;  /* 0x00000008000c7825 */ /* 0x041fe200078e020c */
[----:B------:R-:W2:Y:S02]  /*0390*/  LDC.64 R16, c[0x0][0x3f0] ;  /* 0x0000fc00ff107b82 */ /* 0x000ea40000000a00 */
[----:B------:R-:W3:Y:S04]  /*03a0*/  LDG.E.64 R6, desc[UR4][R6.64] ;  /* 0x0000000406067981 */ /* 0x000ee8000c1e1b00 */
[----:B------:R-:W3:Y:S01]  /*03b0*/  LDG.E.64 R8, desc[UR4][R8.64] ;  /* 0x0000000408087981 */ /* 0x000ee2000c1e1b00 */
[----:B-1----:R-:W-:Y:S01]  /*03c0*/  IMAD.WIDE R14, R0, 0x8, R14 ;  /* 0x00000008000e7825 */ /* 0x002fe200078e020e */
[----:B---3--:R-:W-:-:S07]  /*03d0*/  DMUL R10, R6, R8 ;  /* 0x00000008060a7228 */ /* 0x008fce0000000000 */
[----:B------:R-:W-:Y:S04]  /*03e0*/  STG.E.64 desc[UR4][R12.64], R10 ;  /* 0x0000000a0c007986 */ /* 0x000fe8000c101b04 */
[----:B------:R-:W3:Y:S01]  /*03f0*/  LDG.E.64 R14, desc[UR4][R14.64] ;  /* 0x000000040e0e7981 */ /* 0x000ee2000c1e1b00 */
[----:B--2---:R-:W-:Y:S01]  /*0400*/  IMAD.WIDE R4, R0, 0x8, R16 ;  /* 0x0000000800047825 */ /* 0x004fe200078e0210 */
[----:B---3--:R-:W-:-:S07]  /*0410*/  DMUL R2, R6, R14 ;  /* 0x0000000e06027228 */ /* 0x008fce0000000000 */
[----:B------:R-:W-:Y:S01]  /*0420*/  STG.E.64 desc[UR4][R4.64], R2 ;  /* 0x0000000204007986 */ /* 0x000fe2000c101b04 */
[----:B------:R-:W-:Y:S05]  /*0430*/  EXIT ;  /* 0x000000000000794d */ /* 0x000fea0003800000 */
.L_x_194:
        /* <DEDUP_REMOVED lines=12> */
.L_x_242:


//--------------------- .text._Z9SubFluxx1PKdS0_S0_PdS1_S1_ --------------------------
	.section	.text._Z9SubFluxx1PKdS0_S0_PdS1_S1_,"ax",@progbits
	.align	128
        .global         _Z9SubFluxx1PKdS0_S0_PdS1_S1_
        .type           _Z9SubFluxx1PKdS0_S0_PdS1_S1_,@function
        .size           _Z9SubFluxx1PKdS0_S0_PdS1_S1_,(.L_x_243 - _Z9SubFluxx1PKdS0_S0_PdS1_S1_)
        .other          _Z9SubFluxx1PKdS0_S0_PdS1_S1_,@"STO_CUDA_ENTRY STV_DEFAULT"
_Z9SubFluxx1PKdS0_S0_PdS1_S1_:
.text._Z9SubFluxx1PKdS0_S0_PdS1_S1_:
        /* <DEDUP_REMOVED lines=11> */
[----:B0-----:R-:W-:-:S07]  /*00b0*/  IMAD.WIDE R4, R0, 0x8, R4 ;  /* 0x0000000800047825 */ /* 0x001fce00078e0204 */
[----:B------:R-:W0:Y:S01]  /*00c0*/  LDC.64 R12, c[0x0][0x390] ;  /* 0x0000e400ff0c7b82 */ /* 0x000e220000000a00 */
[----:B-1----:R-:W4:Y:S01]  /*00d0*/  LDG.E.64 R6, desc[UR4][R4.64] ;  /* 0x0000000404067981 */ /* 0x002f22000c1e1b00 */
[----:B--2---:R-:W-:-:S06]  /*00e0*/  IMAD.WIDE R2, R0, 0x8, R2 ;  /* 0x0000000800027825 */ /* 0x004fcc00078e0202 */
[----:B------:R-:W1:Y:S01]  /*00f0*/  LDC.64 R14, c[0x0][0x380] ;  /* 0x0000e000ff0e7b82 */ /* 0x000e620000000a00 */
[----:B------:R-:W4:Y:S07]  /*0100*/  LDG.E.64 R8, desc[UR4][R2.64] ;  /* 0x0000000402087981 */ /* 0x000f2e000c1e1b00 */
[----:B------:R-:W2:Y:S01]  /*0110*/  LDC.64 R16, c[0x0][0x388] ;  /* 0x0000e200ff107b82 */ /* 0x000ea20000000a00 */
[----:B----4-:R-:W-:Y:S01]  /*0120*/  DADD R6, -R6, -R8 ;  /* 0x0000000006067229 */ /* 0x010fe20000000908 */
[----:B---3--:R-:W-:-:S04]  /*0130*/  IMAD.WIDE R8, R0, 0x8, R10 ;  /* 0x0000000800087825 */ /* 0x008fc800078e020a */
[----:B0-----:R-:W-:-:S04]  /*0140*/  IMAD.WIDE R10, R0, 0x8, R12 ;  /* 0x00000008000a7825 */ /* 0x001fc800078e020c */
[C---:B-1----:R-:W-:Y:S01]  /*0150*/  IMAD.WIDE R12, R0.reuse, 0x8, R14 ;  /* 0x00000008000c7825 */ /* 0x042fe200078e020e */
[----:B------:R-:W-:Y:S04]  /*0160*/  STG.E.64 desc[UR4][R8.64], R6 ;  /* 0x0000000608007986 */ /* 0x000fe8000c101b04 */
[----:B------:R-:W3:Y:S04]  /*0170*/  LDG.E.64 R10, desc[UR4][R10.64] ;  /* 0x000000040a0a7981 */ /* 0x000ee8000c1e1b00 */
[----:B------:R-:W3:Y:S01]  /*0180*/  LDG.E.64 R12, desc[UR4][R12.64] ;  /* 0x000000040c0c7981 */ /* 0x000ee2000c1e1b00 */
[----:B--2---:R-:W-:Y:S01]  /*0190*/  IMAD.WIDE R16, R0, 0x8, R16 ;  /* 0x0000000800107825 */ /* 0x004fe200078e0210 */
[----:B---3--:R-:W-:-:S07]  /*01a0*/  DMUL R14, R10, R12 ;  /* 0x0000000c0a0e7228 */ /* 0x008fce0000000000 */
[----:B------:R-:W-:Y:S04]  /*01b0*/  STG.E.64 desc[UR4][R4.64], R14 ;  /* 0x0000000e04007986 */ /* 0x000fe8000c101b04 */
[----:B------:R-:W2:Y:S02]  /*01c0*/  LDG.E.64 R16, desc[UR4][R16.64] ;  /* 0x0000000410107981 */ /* 0x000ea4000c1e1b00 */
[----:B--2---:R-:W-:-:S07]  /*01d0*/  DMUL R18, R10, R16 ;  /* 0x000000100a127228 */ /* 0x004fce0000000000 */
[----:B------:R-:W-:Y:S01]  /*01e0*/  STG.E.64 desc[UR4][R2.64], R18 ;  /* 0x0000001202007986 */ /* 0x000fe2000c101b04 */
[----:B------:R-:W-:Y:S05]  /*01f0*/  EXIT ;  /* 0x000000000000794d */ /* 0x000fea0003800000 */
.L_x_195:
        /* <DEDUP_REMOVED lines=16> */
.L_x_243:


//--------------------- .text._Z5DeriyILi2EEvPKdPd --------------------------
	.section	.text._Z5DeriyILi2EEvPKdPd,"ax",@progbits
	.align	128
        .global         _Z5DeriyILi2EEvPKdPd
        .type           _Z5DeriyILi2EEvPKdPd,@function
        .size           _Z5DeriyILi2EEvPKdPd,(.L_x_244 - _Z5DeriyILi2EEvPKdPd)
        .other          _Z5DeriyILi2EEvPKdPd,@"STO_CUDA_ENTRY STV_DEFAULT"
_Z5DeriyILi2EEvPKdPd:
.text._Z5DeriyILi2EEvPKdPd:
[----:B------:R-:W-:Y:S01]  /*0000*/  LDC R1, c[0x0][0x37c] ;  /* 0x0000df00ff017b82 */ /* 0x000fe20000000800 */
[----:B------:R-:W0:Y:S07]  /*0010*/  S2R R7, SR_TID.X ;  /* 0x0000000000077919 */ /* 0x000e2e0000002100 */
[----:B------:R-:W1:Y:S01]  /*0020*/  LDC R2, c[0x0][0x360] ;  /* 0x0000d800ff027b82 */ /* 0x000e620000000800 */
[----:B------:R-:W2:Y:S01]  /*0030*/  LDCU.64 UR6, c[0x0][0x358] ;  /* 0x00006b00ff0677ac */ /* 0x000ea20008000a00 */
[----:B------:R-:W-:Y:S01]  /*0040*/  BSSY.RECONVERGENT B0, `(.L_x_196) ;  /* 0x0000058000007945 */ /* 0x000fe20003800200 */
[----:B0-----:R-:W-:-:S13]  /*0050*/  ISETP.GT.U32.AND P0, PT, R7, 0x80, PT ;  /* 0x000000800700780c */ /* 0x001fda0003f04070 */
[----:B--2---:R-:W-:Y:S05]  /*0060*/  @P0 BRA `(.L_x_197) ;  /* 0x0000000400540947 */ /* 0x004fea0003800000 */
[----:B-1----:R-:W0:Y:S01]  /*0070*/  I2F.U32.RP R8, R2 ;  /* 0x0000000200087306 */ /* 0x002e220000209000 */
[----:B------:R-:W-:Y:S01]  /*0080*/  IADD3 R0, PT, PT, R7, R2, RZ ;  /* 0x0000000207007210 */ /* 0x000fe20007ffe0ff */
[----:B------:R-:W1:Y:S01]  /*0090*/  S2R R10, SR_CTAID.X ;  /* 0x00000000000a7919 */ /* 0x000e620000002500 */
[----:B------:R-:W-:Y:S01]  /*00a0*/  ISETP.NE.U32.AND P2, PT, R2, RZ, PT ;  /* 0x000000ff0200720c */ /* 0x000fe20003f45070 */
[----:B------:R-:W-:Y:S01]  /*00b0*/  BSSY.RECONVERGENT B1, `(.L_x_198) ;  /* 0x000002e000017945 */ /* 0x000fe20003800200 */
[C---:B------:R-:W-:Y:S02]  /*00c0*/  ISETP.GE.U32.AND P0, PT, R0.reuse, 0x81, PT ;  /* 0x000000810000780c */ /* 0x040fe40003f06070 */
[----:B------:R-:W-:Y:S02]  /*00d0*/  VIMNMX.U32 R3, PT, PT, R0, 0x81, !PT ;  /* 0x0000008100037848 */ /* 0x000fe40007fe0000 */
[----:B------:R-:W-:-:S04]  /*00e0*/  SEL R6, RZ, 0x1, P0 ;  /* 0x00000001ff067807 */ /* 0x000fc80000000000 */
[----:B------:R-:W-:Y:S01]  /*00f0*/  IADD3 R3, PT, PT, R3, -R0, -R6 ;  /* 0x8000000003037210 */ /* 0x000fe20007ffe806 */
[----:B0-----:R-:W0:Y:S02]  /*0100*/  MUFU.RCP R8, R8 ;  /* 0x0000000800087308 */ /* 0x001e240000001000 */
[----:B0-----:R-:W-:-:S06]  /*0110*/  IADD3 R4, PT, PT, R8, 0xffffffe, RZ ;  /* 0x0ffffffe08047810 */ /* 0x001fcc0007ffe0ff */
[----:B------:R0:W2:Y:S02]  /*0120*/  F2I.FTZ.U32.TRUNC.NTZ R5, R4 ;  /* 0x0000000400057305 */ /* 0x0000a4000021f000 */
[----:B0-----:R-:W-:Y:S02]  /*0130*/  IMAD.MOV.U32 R4, RZ, RZ, RZ ;  /* 0x000000ffff047224 */ /* 0x001fe400078e00ff */
[----:B--2---:R-:W-:-:S04]  /*0140*/  IMAD.MOV R9, RZ, RZ, -R5 ;  /* 0x000000ffff097224 */ /* 0x004fc800078e0a05 */
[----:B------:R-:W-:-:S04]  /*0150*/  IMAD R9, R9, R2, RZ ;  /* 0x0000000209097224 */ /* 0x000fc800078e02ff */
[----:B------:R-:W-:-:S06]  /*0160*/  IMAD.HI.U32 R8, R5, R9, R4 ;  /* 0x0000000905087227 */ /* 0x000fcc00078e0004 */
[----:B------:R-:W-:-:S05]  /*0170*/  IMAD.HI.U32 R5, R8, R3, RZ ;  /* 0x0000000308057227 */ /* 0x000fca00078e00ff */
[----:B------:R-:W-:-:S05]  /*0180*/  IADD3 R0, PT, PT, -R5, RZ, RZ ;  /* 0x000000ff05007210 */ /* 0x000fca0007ffe1ff */
[----:B------:R-:W-:-:S05]  /*0190*/  IMAD R3, R2, R0, R3 ;  /* 0x0000000002037224 */ /* 0x000fca00078e0203 */
[----:B------:R-:W-:-:S13]  /*01a0*/  ISETP.GE.U32.AND P0, PT, R3, R2, PT ;  /* 0x000000020300720c */ /* 0x000fda0003f06070 */
[----:B------:R-:W-:Y:S01]  /*01b0*/  @P0 IMAD.IADD R3, R3, 0x1, -R2 ;  /* 0x0000000103030824 */ /* 0x000fe200078e0a02 */
[----:B------:R-:W-:-:S04]  /*01c0*/  @P0 IADD3 R5, PT, PT, R5, 0x1, RZ ;  /* 0x0000000105050810 */ /* 0x000fc80007ffe0ff */
[----:B------:R-:W-:-:S13]  /*01d0*/  ISETP.GE.U32.AND P1, PT, R3, R2, PT ;  /* 0x000000020300720c */ /* 0x000fda0003f26070 */
[----:B------:R-:W-:Y:S01]  /*01e0*/  @P1 VIADD R5, R5, 0x1 ;  /* 0x0000000105051836 */ /* 0x000fe20000000000 */
[----:B------:R-:W-:-:S04]  /*01f0*/  @!P2 LOP3.LUT R5, RZ, R2, RZ, 0x33, !PT ;  /* 0x00000002ff05a212 */ /* 0x000fc800078e33ff */
[----:B------:R-:W-:-:S04]  /*0200*/  IADD3 R0, PT, PT, R6, R5, RZ ;  /* 0x0000000506007210 */ /* 0x000fc80007ffe0ff */
[C---:B------:R-:W-:Y:S02]  /*0210*/  LOP3.LUT R3, R0.reuse, 0x3, RZ, 0xc0, !PT ;  /* 0x0000000300037812 */ /* 0x040fe400078ec0ff */
[----:B------:R-:W-:Y:S02]  /*0220*/  ISETP.GE.U32.AND P1, PT, R0, 0x3, PT ;  /* 0x000000030000780c */ /* 0x000fe40003f26070 */
[----:B------:R-:W-:Y:S01]  /*0230*/  ISETP.NE.AND P0, PT, R3, 0x3, PT ;  /* 0x000000030300780c */ /* 0x000fe20003f05270 */
[----:B------:R-:W-:-:S12]  /*0240*/  IMAD.MOV.U32 R3, RZ, RZ, R7 ;  /* 0x000000ffff037224 */ /* 0x000fd800078e0007 */
[----:B-1----:R-:W-:Y:S05]  /*0250*/  @!P0 BRA `(.L_x_199) ;  /* 0x00000000004c8947 */ /* 0x002fea0003800000 */
[----:B------:R-:W0:Y:S01]  /*0260*/  S2UR UR5, SR_CgaCtaId ;  /* 0x00000000000579c3 */ /* 0x000e220000008800 */
[----:B------:R-:W-:Y:S01]  /*0270*/  UMOV UR4, 0x400 ;  /* 0x0000040000047882 */ /* 0x000fe20000000000 */
[----:B------:R-:W-:Y:S01]  /*0280*/  IADD3 R0, PT, PT, R0, 0x1, RZ ;  /* 0x0000000100007810 */ /* 0x000fe20007ffe0ff */
[----:B------:R-:W-:-:S03]  /*0290*/  IMAD R13, R7, 0x81, R10 ;  /* 0x00000081070d7824 */ /* 0x000fc600078e020a */
[----:B------:R-:W-:Y:S02]  /*02a0*/  LOP3.LUT R0, R0, 0x3, RZ, 0xc0, !PT ;  /* 0x0000000300007812 */ /* 0x000fe400078ec0ff */
[----:B------:R-:W1:Y:S03]  /*02b0*/  LDC.64 R8, c[0x0][0x380] ;  /* 0x0000e000ff087b82 */ /* 0x000e660000000a00 */
[----:B------:R-:W-:Y:S02]  /*02c0*/  IMAD R3, R0, R2, R7 ;  /* 0x0000000200037224 */ /* 0x000fe400078e0207 */
[----:B------:R-:W-:Y:S01]  /*02d0*/  IMAD.MOV R0, RZ, RZ, -R0 ;  /* 0x000000ffff007224 */ /* 0x000fe200078e0a00 */
[----:B0-----:R-:W-:-:S06]  /*02e0*/  ULEA UR4, UR5, UR4, 0x18 ;  /* 0x0000000405047291 */ /* 0x001fcc000f8ec0ff */
[----:B------:R-:W-:-:S04]  /*02f0*/  LEA R4, R7, UR4, 0x3 ;  /* 0x0000000407047c11 */ /* 0x000fc8000f8e18ff */
[----:B------:R-:W-:-:S07]  /*0300*/  IADD3 R11, PT, PT, R4, 0x8, RZ ;  /* 0x00000008040b7810 */ /* 0x000fce0007ffe0ff */
.L_x_200:
[----:B-1----:R-:W-:-:S06]  /*0310*/  IMAD.WIDE R4, R13, 0x8, R8 ;  /* 0x000000080d047825 */ /* 0x002fcc00078e0208 */
[----:B------:R-:W2:Y:S01]  /*0320*/  LDG.E.64 R4, desc[UR6][R4.64] ;  /* 0x0000000604047981 */ /* 0x000ea2000c1e1b00 */
[----:B------:R-:W-:Y:S02]  /*0330*/  VIADD R0, R0, 0x1 ;  /* 0x0000000100007836 */ /* 0x000fe40000000000 */
[----:B------:R-:W-:-:S03]  /*0340*/  IMAD R13, R2, 0x81, R13 ;  /* 0x00000081020d7824 */ /* 0x000fc600078e020d */
[----:B------:R-:W-:Y:S01]  /*0350*/  ISETP.NE.AND P0, PT, R0, RZ, PT ;  /* 0x000000ff0000720c */ /* 0x000fe20003f05270 */
[----:B--2---:R0:W-:Y:S02]  /*0360*/  STS.64 [R11], R4 ;  /* 0x000000040b007388 */ /* 0x0041e40000000a00 */
[----:B0-----:R-:W-:-:S10]  /*0370*/  LEA R11, R2, R11, 0x3 ;  /* 0x0000000b020b7211 */ /* 0x001fd400078e18ff */
[----:B------:R-:W-:Y:S05]  /*0380*/  @P0 BRA `(.L_x_200) ;  /* 0xfffffffc00e00947 */ /* 0x000fea000383ffff */
.L_x_199:
[----:B------:R-:W-:Y:S05]  /*0390*/  BSYNC.RECONVERGENT B1 ;  /* 0x0000000000017941 */ /* 0x000fea0003800200 */
.L_x_198:
[----:B------:R-:W-:Y:S05]  /*03a0*/  @!P1 BRA `(.L_x_197) ;  /* 0x0000000000849947 */ /* 0x000fea0003800000 */
[----:B------:R-:W0:Y:S01]  /*03b0*/  S2UR UR5, SR_CgaCtaId ;  /* 0x00000000000579c3 */ /* 0x000e220000008800 */
[----:B------:R-:W-:Y:S01]  /*03c0*/  UMOV UR4, 0x400 ;  /* 0x0000040000047882 */ /* 0x000fe20000000000 */
[----:B------:R-:W-:-:S04]  /*03d0*/  IMAD R23, R3, 0x81, R10 ;  /* 0x0000008103177824 */ /* 0x000fc800078e020a */
[C-C-:B------:R-:W-:Y:S02]  /*03e0*/  IMAD R17, R2.reuse, 0x81, R23.reuse ;  /* 0x0000008102117824 */ /* 0x140fe400078e0217 */
[----:B------:R-:W1:Y:S01]  /*03f0*/  LDC.64 R4, c[0x0][0x380] ;  /* 0x0000e000ff047b82 */ /* 0x000e620000000a00 */
[C-C-:B------:R-:W-:Y:S02]  /*0400*/  IMAD R19, R2.reuse, 0x102, R23.reuse ;  /* 0x0000010202137824 */ /* 0x140fe400078e0217 */
[----:B------:R-:W-:Y:S01]  /*0410*/  IMAD R21, R2, 0x183, R23 ;  /* 0x0000018302157824 */ /* 0x000fe200078e0217 */
[----:B0-----:R-:W-:-:S06]  /*0420*/  ULEA UR4, UR5, UR4, 0x18 ;  /* 0x0000000405047291 */ /* 0x001fcc000f8ec0ff */
[----:B------:R-:W-:-:S05]  /*0430*/  LEA R0, R3, UR4, 0x3 ;  /* 0x0000000403007c11 */ /* 0x000fca000f8e18ff */
[----:B------:R-:W-:-:S07]  /*0440*/  VIADD R25, R0, 0x8 ;  /* 0x0000000800197836 */ /* 0x000fce0000000000 */
.L_x_201:
[----:B-1----:R-:W-:-:S04]  /*0450*/  IMAD.WIDE R10, R23, 0x8, R4 ;  /* 0x00000008170a7825 */ /* 0x002fc800078e0204 */
[--C-:B--2---:R-:W-:Y:S02]  /*0460*/  IMAD.WIDE R14, R17, 0x8, R4.reuse ;  /* 0x00000008110e7825 */ /* 0x104fe400078e0204 */
[----:B------:R-:W2:Y:S02]  /*0470*/  LDG.E.64 R10, desc[UR6][R10.64] ;  /* 0x000000060a0a7981 */ /* 0x000ea4000c1e1b00 */
[--C-:B------:R-:W-:Y:S02]  /*0480*/  IMAD.WIDE R12, R19, 0x8, R4.reuse ;  /* 0x00000008130c7825 */ /* 0x100fe400078e0204 */
[----:B------:R-:W3:Y:S02]  /*0490*/  LDG.E.64 R14, desc[UR6][R14.64] ;  /* 0x000000060e0e7981 */ /* 0x000ee4000c1e1b00 */
[----:B------:R-:W-:Y:S02]  /*04a0*/  IMAD.WIDE R8, R21, 0x8, R4 ;  /* 0x0000000815087825 */ /* 0x000fe400078e0204 */
[----:B------:R-:W4:Y:S04]  /*04b0*/  LDG.E.64 R12, desc[UR6][R12.64] ;  /* 0x000000060c0c7981 */ /* 0x000f28000c1e1b00 */
[----:B------:R-:W5:Y:S01]  /*04c0*/  LDG.E.64 R8, desc[UR6][R8.64] ;  /* 0x0000000608087981 */ /* 0x000f62000c1e1b00 */
[C---:B------:R-:W-:Y:S01]  /*04d0*/  LEA R27, R2.reuse, R25, 0x3 ;  /* 0x00000019021b7211 */ /* 0x040fe200078e18ff */
[----:B------:R-:W-:-:S02]  /*04e0*/  IMAD R29, R2, 0x10, R25 ;  /* 0x00000010021d7824 */ /* 0x000fc400078e0219 */
[C---:B------:R-:W-:Y:S01]  /*04f0*/  IMAD R0, R2.reuse, 0x18, R25 ;  /* 0x0000001802007824 */ /* 0x040fe200078e0219 */
[----:B------:R-:W-:-:S04]  /*0500*/  LEA R3, R2, R3, 0x2 ;  /* 0x0000000302037211 */ /* 0x000fc800078e10ff */
[----:B------:R-:W-:Y:S01]  /*0510*/  ISETP.GE.U32.AND P0, PT, R3, 0x81, PT ;  /* 0x000000810300780c */ /* 0x000fe20003f06070 */
[C---:B------:R-:W-:Y:S02]  /*0520*/  IMAD R17, R2.reuse, 0x204, R17 ;  /* 0x0000020402117824 */ /* 0x040fe400078e0211 */
[C---:B------:R-:W-:Y:S02]  /*0530*/  IMAD R19, R2.reuse, 0x204, R19 ;  /* 0x0000020402137824 */ /* 0x040fe400078e0213 */
[C---:B------:R-:W-:Y:S02]  /*0540*/  IMAD R21, R2.reuse, 0x204, R21 ;  /* 0x0000020402157824 */ /* 0x040fe400078e0215 */
[C---:B------:R-:W-:Y:S01]  /*0550*/  IMAD R23, R2.reuse, 0x204, R23 ;  /* 0x0000020402177824 */ /* 0x040fe200078e0217 */
[----:B--2---:R0:W-:Y:S04]  /*0560*/  STS.64 [R25], R10 ;  /* 0x0000000a19007388 */ /* 0x0041e80000000a00 */
[----:B---3--:R2:W-:Y:S04]  /*0570*/  STS.64 [R27], R14 ;  /* 0x0000000e1b007388 */ /* 0x0085e80000000a00 */
[----:B----4-:R2:W-:Y:S04]  /*0580*/  STS.64 [R29], R12 ;  /* 0x0000000c1d007388 */ /* 0x0105e80000000a00 */
[----:B-----5:R2:W-:Y:S01]  /*0590*/  STS.64 [R0], R8 ;  /* 0x0000000800007388 */ /* 0x0205e20000000a00 */
[----:B0-----:R-:W-:Y:S01]  /*05a0*/  IMAD R25, R2, 0x20, R25 ;  /* 0x0000002002197824 */ /* 0x001fe200078e0219 */
[----:B------:R-:W-:Y:S06]  /*05b0*/  @!P0 BRA `(.L_x_201) ;  /* 0xfffffffc00a48947 */ /* 0x000fec000383ffff */
.L_x_197:
[----:B------:R-:W-:Y:S05]  /*05c0*/  BSYNC.RECONVERGENT B0 ;  /* 0x0000000000007941 */ /* 0x000fea0003800200 */
.L_x_196:
[----:B------:R-:W-:Y:S01]  /*05d0*/  BAR.SYNC.DEFER_BLOCKING 0x0 ;  /* 0x0000000000007b1d */ /* 0x000fe20000010000 */
[C---:B------:R-:W-:Y:S02]  /*05e0*/  ISETP.NE.AND P0, PT, R7.reuse, RZ, PT ;  /* 0x000000ff0700720c */ /* 0x040fe40003f05270 */
[----:B------:R-:W-:-:S11]  /*05f0*/  ISETP.GT.U32.AND P1, PT, R7, 0x80, PT ;  /* 0x000000800700780c */ /* 0x000fd60003f24070 */
[----:B------:R-:W0:Y:S01]  /*0600*/  @!P0 S2R R3, SR_CgaCtaId ;  /* 0x0000000000038919 */ /* 0x000e220000008800 */
[----:B--2---:R-:W-:-:S04]  /*0610*/  @!P0 MOV R0, 0x400 ;  /* 0x0000040000008802 */ /* 0x004fc80000000f00 */
[----:B0-----:R-:W-:-:S05]  /*0620*/  @!P0 LEA R3, R3, R0, 0x18 ;  /* 0x0000000003038211 */ /* 0x001fca00078ec0ff */
[----:B------:R-:W0:Y:S04]  /*0630*/  @!P0 LDS.64 R4, [R3+0x408] ;  /* 0x0004080003048984 */ /* 0x000e280000000a00 */
[----:B------:R-:W2:Y:S04]  /*0640*/  @!P0 LDS.64 R8, [R3+0x8] ;  /* 0x0000080003088984 */ /* 0x000ea80000000a00 */
[----:B0-----:R0:W-:Y:S04]  /*0650*/  @!P0 STS.64 [R3], R4 ;  /* 0x0000000403008388 */ /* 0x0011e80000000a00 */
[----:B--2---:R0:W-:Y:S01]  /*0660*/  @!P0 STS.64 [R3+0x410], R8 ;  /* 0x0004100803008388 */ /* 0x0041e20000000a00 */
[----:B------:R-:W-:Y:S06]  /*0670*/  BAR.SYNC.DEFER_BLOCKING 0x0 ;  /* 0x0000000000007b1d */ /* 0x000fec0000010000 */
[----:B------:R-:W-:Y:S05]  /*0680*/  @P1 EXIT ;  /* 0x000000000000194d */ /* 0x000fea0003800000 */
[----:B01----:R-:W0:Y:S01]  /*0690*/  I2F.U32.RP R8, R2 ;  /* 0x0000000200087306 */ /* 0x003e220000209000 */
[----:B------:R-:W-:Y:S01]  /*06a0*/  IADD3 R0, PT, PT, R7, R2, RZ ;  /* 0x0000000207007210 */ /* 0x000fe20007ffe0ff */
[----:B------:R-:W1:Y:S01]  /*06b0*/  LDCU.64 UR8, c[0x3][0x18] ;  /* 0x00c00300ff0877ac */ /* 0x000e620008000a00 */
        /* <DEDUP_REMOVED lines=25> */
[----:B------:R-:W-:Y:S02]  /*0850*/  ISETP.NE.AND P0, PT, R0, 0x3, PT ;  /* 0x000000030000780c */ /* 0x000fe40003f05270 */
[----:B------:R-:W0:Y:S11]  /*0860*/  S2R R0, SR_CTAID.X ;  /* 0x0000000000007919 */ /* 0x000e360000002500 */
[----:B-1----:R-:W-:Y:S05]  /*0870*/  @!P0 BRA `(.L_x_203) ;  /* 0x0000000000648947 */ /* 0x002fea0003800000 */
[----:B------:R-:W1:Y:S01]  /*0880*/  S2UR UR5, SR_CgaCtaId ;  /* 0x00000000000579c3 */ /* 0x000e620000008800 */
[----:B------:R-:W-:Y:S01]  /*0890*/  UMOV UR4, 0x400 ;  /* 0x0000040000047882 */ /* 0x000fe20000000000 */
[----:B------:R-:W-:Y:S02]  /*08a0*/  VIADD R3, R3, 0x1 ;  /* 0x0000000103037836 */ /* 0x000fe40000000000 */
[----:B0-----:R-:W-:-:S03]  /*08b0*/  IMAD R15, R7, 0x81, R0 ;  /* 0x00000081070f7824 */ /* 0x001fc600078e0200 */
[----:B------:R-:W-:Y:S01]  /*08c0*/  LOP3.LUT R3, R3, 0x3, RZ, 0xc0, !PT ;  /* 0x0000000303037812 */ /* 0x000fe200078ec0ff */
[----:B------:R-:W0:Y:S03]  /*08d0*/  LDC.64 R4, c[0x0][0x388] ;  /* 0x0000e200ff047b82 */ /* 0x000e260000000a00 */
[----:B------:R-:W-:Y:S01]  /*08e0*/  IADD3 R6, PT, PT, -R3, RZ, RZ ;  /* 0x000000ff03067210 */ /* 0x000fe20007ffe1ff */
[----:B-1----:R-:W-:-:S06]  /*08f0*/  ULEA UR4, UR5, UR4, 0x18 ;  /* 0x0000000405047291 */ /* 0x002fcc000f8ec0ff */
[----:B------:R-:W-:Y:S01]  /*0900*/  LEA R8, R7, UR4, 0x3 ;  /* 0x0000000407087c11 */ /* 0x000fe2000f8e18ff */
[----:B------:R-:W-:-:S04]  /*0910*/  IMAD R7, R3, R2, R7 ;  /* 0x0000000203077224 */ /* 0x000fc800078e0207 */
[----:B------:R-:W-:-:S07]  /*0920*/  VIADD R3, R8, 0x8 ;  /* 0x0000000808037836 */ /* 0x000fce0000000000 */
.L_x_204:
[----:B-1----:R-:W1:Y:S01]  /*0930*/  LDS.64 R10, [R3] ;  /* 0x00000000030a7984 */ /* 0x002e620000000a00 */
[----:B------:R-:W-:-:S03]  /*0940*/  IADD3 R6, PT, PT, R6, 0x1, RZ ;  /* 0x0000000106067810 */ /* 0x000fc60007ffe0ff */
[----:B------:R-:W2:Y:S01]  /*0950*/  LDS.64 R8, [R3+0x8] ;  /* 0x0000080003087984 */ /* 0x000ea20000000a00 */
[----:B------:R-:W-:-:S03]  /*0960*/  ISETP.NE.AND P0, PT, R6, RZ, PT ;  /* 0x000000ff0600720c */ /* 0x000fc60003f05270 */
[----:B------:R3:W4:Y:S02]  /*0970*/  LDS.64 R12, [R3+-0x8] ;  /* 0xfffff800030c7984 */ /* 0x0007240000000a00 */
[----:B---3--:R-:W-:Y:S01]  /*0980*/  LEA R3, R2, R3, 0x3 ;  /* 0x0000000302037211 */ /* 0x008fe200078e18ff */
[----:B-1----:R-:W-:-:S08]  /*0990*/  DADD R10, R10, R10 ;  /* 0x000000000a0a7229 */ /* 0x002fd0000000000a */
[----:B--2---:R-:W-:-:S08]  /*09a0*/  DADD R8, R8, -R10 ;  /* 0x0000000008087229 */ /* 0x004fd0000000080a */
[----:B----4-:R-:W-:-:S08]  /*09b0*/  DADD R8, R8, R12 ;  /* 0x0000000008087229 */ /* 0x010fd0000000000c */
[----:B------:R-:W-:Y:S01]  /*09c0*/  DMUL R10, R8, UR8 ;  /* 0x00000008080a7c28 */ /* 0x000fe20008000000 */
[----:B0-----:R-:W-:-:S04]  /*09d0*/  IMAD.WIDE R8, R15, 0x8, R4 ;  /* 0x000000080f087825 */ /* 0x001fc800078e0204 */
[----:B------:R-:W-:Y:S02]  /*09e0*/  IMAD R15, R2, 0x81, R15 ;  /* 0x00000081020f7824 */ /* 0x000fe400078e020f */
[----:B------:R1:W-:Y:S01]  /*09f0*/  STG.E.64 desc[UR6][R8.64], R10 ;  /* 0x0000000a08007986 */ /* 0x0003e2000c101b06 */
[----:B------:R-:W-:Y:S05]  /*0a00*/  @P0 BRA `(.L_x_204) ;  /* 0xfffffffc00c80947 */ /* 0x000fea000383ffff */
.L_x_203:
[----:B------:R-:W-:Y:S05]  /*0a10*/  BSYNC.RECONVERGENT B0 ;  /* 0x0000000000007941 */ /* 0x000fea0003800200 */
.L_x_202:
[----:B------:R-:W-:Y:S05]  /*0a20*/  @!P1 EXIT ;  /* 0x000000000000994d */ /* 0x000fea0003800000 */
[----:B------:R-:W2:Y:S01]  /*0a30*/  S2UR UR5, SR_CgaCtaId ;  /* 0x00000000000579c3 */ /* 0x000ea20000008800 */
[----:B------:R-:W-:Y:S01]  /*0a40*/  UMOV UR4, 0x400 ;  /* 0x0000040000047882 */ /* 0x000fe20000000000 */
[----:B0-----:R-:W-:Y:S01]  /*0a50*/  IMAD R5, R7, 0x81, R0 ;  /* 0x0000008107057824 */ /* 0x001fe200078e0200 */
[----:B------:R-:W0:Y:S03]  /*0a60*/  LDCU.64 UR8, c[0x3][0x18] ;  /* 0x00c00300ff0877ac */ /* 0x000e260008000a00 */
[C-C-:B------:R-:W-:Y:S02]  /*0a70*/  IMAD R0, R2.reuse, 0x81, R5.reuse ;  /* 0x0000008102007824 */ /* 0x140fe400078e0205 */
[----:B-1----:R-:W1:Y:S01]  /*0a80*/  LDC.64 R8, c[0x0][0x388] ;  /* 0x0000e200ff087b82 */ /* 0x002e620000000a00 */
[C-C-:B------:R-:W-:Y:S02]  /*0a90*/  IMAD R4, R2.reuse, 0x102, R5.reuse ;  /* 0x0000010202047824 */ /* 0x140fe400078e0205 */
[----:B------:R-:W-:Y:S01]  /*0aa0*/  IMAD R3, R2, 0x183, R5 ;  /* 0x0000018302037824 */ /* 0x000fe200078e0205 */
[----:B--2---:R-:W-:-:S06]  /*0ab0*/  ULEA UR4, UR5, UR4, 0x18 ;  /* 0x0000000405047291 */ /* 0x004fcc000f8ec0ff */
[----:B------:R-:W-:-:S05]  /*0ac0*/  LEA R6, R7, UR4, 0x3 ;  /* 0x0000000407067c11 */ /* 0x000fca000f8e18ff */
[----:B0-----:R-:W-:-:S07]  /*0ad0*/  VIADD R6, R6, 0x10 ;  /* 0x0000001006067836 */ /* 0x001fce0000000000 */
.L_x_205:
[----:B0-----:R-:W0:Y:S01]  /*0ae0*/  LDS.64 R10, [R6+-0x8] ;  /* 0xfffff800060a7984 */ /* 0x001e220000000a00 */
[C---:B------:R-:W-:Y:S02]  /*0af0*/  LEA R24, R2.reuse, R6, 0x3 ;  /* 0x0000000602187211 */ /* 0x040fe400078e18ff */
[C---:B------:R-:W-:Y:S01]  /*0b00*/  LEA R7, R2.reuse, R7, 0x2 ;  /* 0x0000000702077211 */ /* 0x040fe200078e10ff */
[----:B------:R-:W2:Y:S01]  /*0b10*/  LDS.64 R26, [R6] ;  /* 0x00000000061a7984 */ /* 0x000ea20000000a00 */
[C---:B------:R-:W-:Y:S02]  /*0b20*/  LEA R23, R2.reuse, R24, 0x3 ;  /* 0x0000001802177211 */ /* 0x040fe400078e18ff */
[----:B------:R-:W-:Y:S01]  /*0b30*/  ISETP.GE.U32.AND P0, PT, R7, 0x81, PT ;  /* 0x000000810700780c */ /* 0x000fe20003f06070 */
[----:B------:R3:W-:Y:S02]  /*0b40*/  LDS.64 R12, [R6+-0x10] ;  /* 0xfffff000060c7984 */ /* 0x0007e40000000a00 */
[----:B------:R-:W-:-:S02]  /*0b50*/  IMAD R22, R2, 0x8, R23 ;  /* 0x0000000802167824 */ /* 0x000fc400078e0217 */
[----:B------:R-:W4:Y:S04]  /*0b60*/  LDS.64 R18, [R24+-0x8] ;  /* 0xfffff80018127984 */ /* 0x000f280000000a00 */
[----:B------:R-:W5:Y:S01]  /*0b70*/  LDS.64 R20, [R23+-0x8] ;  /* 0xfffff80017147984 */ /* 0x000f620000000a00 */
[----:B---3--:R-:W-:-:S03]  /*0b80*/  LEA R6, R2, R6, 0x5 ;  /* 0x0000000602067211 */ /* 0x008fc600078e28ff */
[----:B------:R-:W3:Y:S04]  /*0b90*/  LDS.64 R16, [R24] ;  /* 0x0000000018107984 */ /* 0x000ee80000000a00 */
[----:B------:R-:W1:Y:S04]  /*0ba0*/  LDS.64 R14, [R23] ;  /* 0x00000000170e7984 */ /* 0x000e680000000a00 */
[----:B------:R-:W1:Y:S01]  /*0bb0*/  LDS.64 R24, [R24+-0x10] ;  /* 0xfffff00018187984 */ /* 0x000e620000000a00 */
[----:B0-----:R-:W-:-:S08]  /*0bc0*/  DADD R10, R10, R10 ;  /* 0x000000000a0a7229 */ /* 0x001fd0000000000a */
[----:B--2---:R-:W-:Y:S02]  /*0bd0*/  DADD R10, R26, -R10 ;  /* 0x000000001a0a7229 */ /* 0x004fe4000000080a */
[----:B----4-:R-:W-:-:S06]  /*0be0*/  DADD R18, R18, R18 ;  /* 0x0000000012127229 */ /* 0x010fcc0000000012 */
[----:B------:R-:W-:Y:S02]  /*0bf0*/  DADD R12, R10, R12 ;  /* 0x000000000a0c7229 */ /* 0x000fe4000000000c */
[----:B------:R-:W0:Y:S01]  /*0c00*/  LDS.64 R10, [R22+-0x8] ;  /* 0xfffff800160a7984 */ /* 0x000e220000000a00 */
[----:B-----5:R-:W-:Y:S02]  /*0c10*/  DADD R20, R20, R20 ;  /* 0x0000000014147229 */ /* 0x020fe40000000014 */
[----:B---3--:R-:W-:Y:S01]  /*0c20*/  DADD R18, R16, -R18 ;  /* 0x0000000010127229 */ /* 0x008fe20000000812 */
[----:B------:R-:W2:Y:S02]  /*0c30*/  LDS.64 R16, [R22] ;  /* 0x0000000016107984 */ /* 0x000ea40000000a00 */
[----:B------:R-:W-:-:S03]  /*0c40*/  DMUL R12, R12, UR8 ;  /* 0x000000080c0c7c28 */ /* 0x000fc60008000000 */
[----:B-1----:R-:W-:Y:S02]  /*0c50*/  DADD R14, R14, -R20 ;  /* 0x000000000e0e7229 */ /* 0x002fe40000000814 */
[----:B------:R-:W1:Y:S01]  /*0c60*/  LDS.64 R20, [R23+-0x10] ;  /* 0xfffff00017147984 */ /* 0x000e620000000a00 */
[----:B------:R-:W-:Y:S01]  /*0c70*/  DADD R18, R18, R24 ;  /* 0x0000000012127229 */ /* 0x000fe20000000018 */
[----:B------:R-:W-:Y:S02]  /*0c80*/  IMAD.WIDE R24, R3, 0x8, R8 ;  /* 0x0000000803187825 */ /* 0x000fe400078e0208 */
[----:B------:R-:W3:Y:S02]  /*0c90*/  LDS.64 R22, [R22+-0x10] ;  /* 0xfffff00016167984 */ /* 0x000ee40000000a00 */
[----:B------:R-:W-:-:S03]  /*0ca0*/  IMAD R3, R2, 0x204, R3 ;  /* 0x0000020402037824 */ /* 0x000fc600078e0203 */
[----:B------:R-:W-:Y:S02]  /*0cb0*/  DMUL R18, R18, UR8 ;  /* 0x0000000812127c28 */ /* 0x000fe40008000000 */
[----:B0-----:R-:W-:-:S08]  /*0cc0*/  DADD R10, R10, R10 ;  /* 0x000000000a0a7229 */ /* 0x001fd0000000000a */
[----:B--2---:R-:W-:Y:S01]  /*0cd0*/  DADD R10, R16, -R10 ;  /* 0x00000000100a7229 */ /* 0x004fe2000000080a */
[----:B------:R-:W-:Y:S01]  /*0ce0*/  IMAD.WIDE R16, R0, 0x8, R8 ;  /* 0x0000000800107825 */ /* 0x000fe200078e0208 */
[----:B-1----:R-:W-:-:S03]  /*0cf0*/  DADD R14, R14, R20 ;  /* 0x000000000e0e7229 */ /* 0x002fc60000000014 */
[----:B------:R-:W-:-:S03]  /*0d00*/  IMAD.WIDE R20, R5, 0x8, R8 ;  /* 0x0000000805147825 */ /* 0x000fc600078e0208 */
[----:B---3--:R-:W-:Y:S01]  /*0d10*/  DADD R10, R10, R22 ;  /* 0x000000000a0a7229 */ /* 0x008fe20000000016 */
[C---:B------:R-:W-:Y:S01]  /*0d20*/  IMAD R0, R2.reuse, 0x204, R0 ;  /* 0x0000020402007824 */ /* 0x040fe200078e0200 */
[----:B------:R-:W-:Y:S01]  /*0d30*/  DMUL R14, R14, UR8 ;  /* 0x000000080e0e7c28 */ /* 0x000fe20008000000 */
[----:B------:R0:W-:Y:S01]  /*0d40*/  STG.E.64 desc[UR6][R20.64], R12 ;  /* 0x0000000c14007986 */ /* 0x0001e2000c101b06 */
[----:B------:R-:W-:-:S04]  /*0d50*/  IMAD R5, R2, 0x204, R5 ;  /* 0x0000020402057824 */ /* 0x000fc800078e0205 */
[----:B------:R-:W-:Y:S01]  /*0d60*/  DMUL R22, R10, UR8 ;  /* 0x000000080a167c28 */ /* 0x000fe20008000000 */
[----:B------:R0:W-:Y:S01]  /*0d70*/  STG.E.64 desc[UR6][R16.64], R18 ;  /* 0x0000001210007986 */ /* 0x0001e2000c101b06 */
[----:B------:R-:W-:-:S04]  /*0d80*/  IMAD.WIDE R10, R4, 0x8, R8 ;  /* 0x00000008040a7825 */ /* 0x000fc800078e0208 */
[----:B------:R-:W-:Y:S01]  /*0d90*/  IMAD R4, R2, 0x204, R4 ;  /* 0x0000020402047824 */ /* 0x000fe200078e0204 */
[----:B------:R0:W-:Y:S04]  /*0da0*/  STG.E.64 desc[UR6][R10.64], R14 ;  /* 0x0000000e0a007986 */ /* 0x0001e8000c101b06 */
[----:B------:R0:W-:Y:S01]  /*0db0*/  STG.E.64 desc[UR6][R24.64], R22 ;  /* 0x0000001618007986 */ /* 0x0001e2000c101b06 */
[----:B------:R-:W-:Y:S05]  /*0dc0*/  @!P0 BRA `(.L_x_205) ;  /* 0xfffffffc00448947 */ /* 0x000fea000383ffff */
[----:B------:R-:W-:Y:S05]  /*0dd0*/  EXIT ;  /* 0x000000000000794d */ /* 0x000fea0003800000 */
.L_x_206:
        /* <DEDUP_REMOVED lines=10> */
.L_x_244:


//--------------------- .text._Z5DerixILi2EEvPKdPd --------------------------
	.section	.text._Z5DerixILi2EEvPKdPd,"ax",@progbits
	.align	128
        .global         _Z5DerixILi2EEvPKdPd
        .type           _Z5DerixILi2EEvPKdPd,@function
        .size           _Z5DerixILi2EEvPKdPd,(.L_x_245 - _Z5DerixILi2EEvPKdPd)
        .other          _Z5DerixILi2EEvPKdPd,@"STO_CUDA_ENTRY STV_DEFAULT"
_Z5DerixILi2EEvPKdPd:
.text._Z5DerixILi2EEvPKdPd:
[----:B------:R-:W-:Y:S01]  /*0000*/  LDC R1, c[0x0][0x37c] ;  /* 0x0000df00ff017b82 */ /* 0x000fe20000000800 */
[----:B------:R-:W0:Y:S01]  /*0010*/  S2R R0, SR_CTAID.Y ;  /* 0x0000000000007919 */ /* 0x000e220000002600 */
[----:B------:R-:W1:Y:S01]  /*0020*/  LDCU UR6, c[0x0][0x360] ;  /* 0x00006c00ff0677ac */ /* 0x000e620008000800 */
[----:B------:R-:W0:Y:S01]  /*0030*/  S2R R13, SR_TID.Y ;  /* 0x00000000000d7919 */ /* 0x000e220000002200 */
[----:B------:R-:W0:Y:S01]  /*0040*/  LDCU UR4, c[0x0][0x364] ;  /* 0x00006c80ff0477ac */ /* 0x000e220008000800 */
[----:B------:R-:W2:Y:S01]  /*0050*/  S2R R5, SR_CTAID.X ;  /* 0x0000000000057919 */ /* 0x000ea20000002500 */
[----:B------:R-:W2:Y:S01]  /*0060*/  S2R R14, SR_TID.X ;  /* 0x00000000000e7919 */ /* 0x000ea20000002100 */
[----:B0-----:R-:W-:Y:S01]  /*0070*/  IMAD R0, R0, UR4, R13 ;  /* 0x0000000400007c24 */ /* 0x001fe2000f8e020d */
[----:B-1----:R-:W-:-:S04]  /*0080*/  UIADD3 UR4, UPT, UPT, UR6, 0x2, URZ ;  /* 0x0000000206047890 */ /* 0x002fc8000fffe0ff */
[----:B------:R-:W-:Y:S02]  /*0090*/  ISETP.GT.U32.AND P0, PT, R0, 0x80, PT ;  /* 0x000000800000780c */ /* 0x000fe40003f04070 */
[----:B------:R-:W-:Y:S02]  /*00a0*/  IMAD R13, R13, UR4, RZ ;  /* 0x000000040d0d7c24 */ /* 0x000fe4000f8e02ff */
[----:B--2---:R-:W-:-:S05]  /*00b0*/  IMAD R5, R5, UR6, R14 ;  /* 0x0000000605057c24 */ /* 0x004fca000f8e020e */
[----:B------:R-:W-:-:S13]  /*00c0*/  ISETP.GT.OR P0, PT, R5, 0x81, P0 ;  /* 0x000000810500780c */ /* 0x000fda0000704670 */
[----:B------:R-:W-:Y:S05]  /*00d0*/  @P0 EXIT ;  /* 0x000000000000094d */ /* 0x000fea0003800000 */
[----:B------:R-:W0:Y:S01]  /*00e0*/  LDC.64 R2, c[0x0][0x380] ;  /* 0x0000e000ff027b82 */ /* 0x000e220000000a00 */
[----:B------:R-:W-:Y:S01]  /*00f0*/  IMAD R12, R0, 0x81, RZ ;  /* 0x00000081000c7824 */ /* 0x000fe200078e02ff */
[----:B------:R-:W1:Y:S01]  /*0100*/  LDCU.64 UR8, c[0x0][0x358] ;  /* 0x00006b00ff0877ac */ /* 0x000e620008000a00 */
[C---:B------:R-:W-:Y:S02]  /*0110*/  ISETP.NE.AND P0, PT, R5.reuse, 0x81, PT ;  /* 0x000000810500780c */ /* 0x040fe40003f05270 */
[----:B------:R-:W-:-:S05]  /*0120*/  IMAD.IADD R9, R5, 0x1, R12 ;  /* 0x0000000105097824 */ /* 0x000fca00078e020c */
[----:B------:R-:W-:-:S04]  /*0130*/  IADD3 R0, PT, PT, R9, -0x81, RZ ;  /* 0xffffff7f09007810 */ /* 0x000fc80007ffe0ff */
[----:B------:R-:W-:-:S05]  /*0140*/  SEL R0, R0, R9, !P0 ;  /* 0x0000000900007207 */ /* 0x000fca0004000000 */
[----:B0-----:R-:W-:-:S06]  /*0150*/  IMAD.WIDE R6, R0, 0x8, R2 ;  /* 0x0000000800067825 */ /* 0x001fcc00078e0202 */
[----:B-1----:R-:W2:Y:S01]  /*0160*/  LDG.E.64 R6, desc[UR8][R6.64] ;  /* 0x0000000806067981 */ /* 0x002ea2000c1e1b00 */
[----:B------:R-:W0:Y:S01]  /*0170*/  S2UR UR5, SR_CgaCtaId ;  /* 0x00000000000579c3 */ /* 0x000e220000008800 */
[----:B------:R-:W-:Y:S01]  /*0180*/  UMOV UR4, 0x400 ;  /* 0x0000040000047882 */ /* 0x000fe20000000000 */
[----:B------:R-:W-:Y:S01]  /*0190*/  IMAD.IADD R4, R13, 0x1, R14 ;  /* 0x000000010d047824 */ /* 0x000fe200078e020e */
[----:B0-----:R-:W-:-:S06]  /*01a0*/  ULEA UR4, UR5, UR4, 0x18 ;  /* 0x0000000405047291 */ /* 0x001fcc000f8ec0ff */
[----:B------:R-:W-:-:S05]  /*01b0*/  LEA R4, R4, UR4, 0x3 ;  /* 0x0000000404047c11 */ /* 0x000fca000f8e18ff */
[----:B--2---:R0:W-:Y:S01]  /*01c0*/  STS.64 [R4+0x8], R6 ;  /* 0x0000080604007388 */ /* 0x0041e20000000a00 */
[----:B------:R-:W-:Y:S05]  /*01d0*/  @!P0 EXIT ;  /* 0x000000000000894d */ /* 0x000fea0003800000 */
[----:B------:R-:W-:Y:S01]  /*01e0*/  ISETP.NE.AND P0, PT, R14, RZ, PT ;  /* 0x000000ff0e00720c */ /* 0x000fe20003f05270 */
[----:B------:R-:W-:Y:S01]  /*01f0*/  BSSY.RECONVERGENT B0, `(.L_x_207) ;  /* 0x000000a000007945 */ /* 0x000fe20003800200 */
[----:B0-----:R-:W-:-:S11]  /*0200*/  IMAD.WIDE R6, R9, 0x8, R2 ;  /* 0x0000000809067825 */ /* 0x001fd600078e0202 */
[----:B------:R-:W-:Y:S05]  /*0210*/  @P0 BRA `(.L_x_208) ;  /* 0x00000000001c0947 */ /* 0x000fea0003800000 */
[----:B------:R-:W-:-:S13]  /*0220*/  ISETP.NE.AND P0, PT, R5, RZ, PT ;  /* 0x000000ff0500720c */ /* 0x000fda0003f05270 */
[----:B------:R-:W-:Y:S01]  /*0230*/  @!P0 IMAD.WIDE.U32 R8, R9, 0x8, R2 ;  /* 0x0000000809088825 */ /* 0x000fe200078e0002 */
[----:B------:R-:W2:Y:S05]  /*0240*/  @P0 LDG.E.64 R10, desc[UR8][R6.64+-0x8] ;  /* 0xfffff808060a0981 */ /* 0x000eaa000c1e1b00 */
[----:B------:R-:W3:Y:S01]  /*0250*/  @!P0 LDG.E.64 R8, desc[UR8][R8.64+0x400] ;  /* 0x0004000808088981 */ /* 0x000ee2000c1e1b00 */
[----:B------:R-:W-:-:S05]  /*0260*/  LEA R13, R13, UR4, 0x3 ;  /* 0x000000040d0d7c11 */ /* 0x000fca000f8e18ff */
[----:B---3--:R0:W-:Y:S04]  /*0270*/  @!P0 STS.64 [R13], R8 ;  /* 0x000000080d008388 */ /* 0x0081e80000000a00 */
[----:B--2---:R0:W-:Y:S02]  /*0280*/  @P0 STS.64 [R13], R10 ;  /* 0x0000000a0d000388 */ /* 0x0041e40000000a00 */
.L_x_208:
[----:B------:R-:W-:Y:S05]  /*0290*/  BSYNC.RECONVERGENT B0 ;  /* 0x0000000000007941 */ /* 0x000fea0003800200 */
.L_x_207:
[----:B------:R-:W-:Y:S01]  /*02a0*/  UIADD3 UR4, UPT, UPT, UR6, -0x1, URZ ;  /* 0xffffffff06047890 */ /* 0x000fe2000fffe0ff */
[----:B------:R-:W-:Y:S05]  /*02b0*/  BSSY.RECONVERGENT B0, `(.L_x_209) ;  /* 0x0000009000007945 */ /* 0x000fea0003800200 */
[----:B------:R-:W-:-:S13]  /*02c0*/  ISETP.NE.AND P0, PT, R14, UR4, PT ;  /* 0x000000040e007c0c */ /* 0x000fda000bf05270 */
[----:B------:R-:W-:Y:S05]  /*02d0*/  @P0 BRA `(.L_x_210) ;  /* 0x0000000000180947 */ /* 0x000fea0003800000 */
[----:B------:R-:W-:-:S13]  /*02e0*/  ISETP.NE.AND P0, PT, R5, 0x80, PT ;  /* 0x000000800500780c */ /* 0x000fda0003f05270 */
[----:B------:R-:W-:Y:S01]  /*02f0*/  @!P0 IMAD.WIDE.U32 R2, R12, 0x8, R2 ;  /* 0x000000080c028825 */ /* 0x000fe200078e0002 */
[----:B------:R-:W2:Y:S05]  /*0300*/  @P0 LDG.E.64 R6, desc[UR8][R6.64+0x8] ;  /* 0x0000080806060981 */ /* 0x000eaa000c1e1b00 */
[----:B------:R-:W3:Y:S04]  /*0310*/  @!P0 LDG.E.64 R2, desc[UR8][R2.64] ;  /* 0x0000000802028981 */ /* 0x000ee8000c1e1b00 */
[----:B---3--:R1:W-:Y:S04]  /*0320*/  @!P0 STS.64 [R4+0x10], R2 ;  /* 0x0000100204008388 */ /* 0x0083e80000000a00 */
[----:B--2---:R1:W-:Y:S02]  /*0330*/  @P0 STS.64 [R4+0x10], R6 ;  /* 0x0000100604000388 */ /* 0x0043e40000000a00 */
.L_x_210:
[----:B------:R-:W-:Y:S05]  /*0340*/  BSYNC.RECONVERGENT B0 ;  /* 0x0000000000007941 */ /* 0x000fea0003800200 */
.L_x_209:
[----:B------:R-:W-:Y:S08]  /*0350*/  BAR.SYNC.DEFER_BLOCKING 0x0 ;  /* 0x0000000000007b1d */ /* 0x000ff00000010000 */
[----:B0-----:R-:W0:Y:S01]  /*0360*/  LDC.64 R10, c[0x0][0x388] ;  /* 0x0000e200ff0a7b82 */ /* 0x001e220000000a00 */
[----:B------:R-:W2:Y:S01]  /*0370*/  LDCU.64 UR4, c[0x3][0x10] ;  /* 0x00c00200ff0477ac */ /* 0x000ea20008000a00 */
[----:B-1----:R-:W1:Y:S04]  /*0380*/  LDS.64 R6, [R4+0x8] ;  /* 0x0000080004067984 */ /* 0x002e680000000a00 */
[----:B------:R-:W3:Y:S04]  /*0390*/  LDS.64 R2, [R4+0x10] ;  /* 0x0000100004027984 */ /* 0x000ee80000000a00 */
[----:B------:R-:W4:Y:S01]  /*03a0*/  LDS.64 R8, [R4] ;  /* 0x0000000004087984 */ /* 0x000f220000000a00 */
[----:B-1----:R-:W-:-:S08]  /*03b0*/  DADD R6, R6, R6 ;  /* 0x0000000006067229 */ /* 0x002fd00000000006 */
[----:B---3--:R-:W-:Y:S01]  /*03c0*/  DADD R2, R2, -R6 ;  /* 0x0000000002027229 */ /* 0x008fe20000000806 */
[----:B0-----:R-:W-:-:S07]  /*03d0*/  IMAD.WIDE R6, R0, 0x8, R10 ;  /* 0x0000000800067825 */ /* 0x001fce00078e020a */
[----:B----4-:R-:W-:-:S08]  /*03e0*/  DADD R2, R2, R8 ;  /* 0x0000000002027229 */ /* 0x010fd00000000008 */
[----:B--2---:R-:W-:-:S07]  /*03f0*/  DMUL R2, R2, UR4 ;  /* 0x0000000402027c28 */ /* 0x004fce0008000000 */
[----:B------:R-:W-:Y:S01]  /*0400*/  STG.E.64 desc[UR8][R6.64], R2 ;  /* 0x0000000206007986 */ /* 0x000fe2000c101b08 */
[----:B------:R-:W-:Y:S05]  /*0410*/  EXIT ;  /* 0x000000000000794d */ /* 0x000fea0003800000 */
.L_x_211:
        /* <DEDUP_REMOVED lines=14> */
.L_x_245:


//--------------------- .text._Z5DeriyILi1EEvPKdPd --------------------------
	.section	.text._Z5DeriyILi1EEvPKdPd,"ax",@progbits
	.align	128
        .global         _Z5DeriyILi1EEvPKdPd
        .type           _Z5DeriyILi1EEvPKdPd,@function
        .size           _Z5DeriyILi1EEvPKdPd,(.L_x_246 - _Z5DeriyILi1EEvPKdPd)
        .other          _Z5DeriyILi1EEvPKdPd,@"STO_CUDA_ENTRY STV_DEFAULT"
_Z5DeriyILi1EEvPKdPd:
.text._Z5DeriyILi1EEvPKdPd:
        /* <DEDUP_REMOVED lines=22> */
[----:B------:R-:W-:-:S04]  /*0160*/  IMAD.HI.U32 R8, R3, R9, R2 ;  /* 0x0000000903087227 */ /* 0x000fc800078e0002 */
[----:B------:R-:W-:Y:S02]  /*0170*/  IMAD.MOV.U32 R9, RZ, RZ, R20 ;  /* 0x000000ffff097224 */ /* 0x000fe400078e0014 */
        /* <DEDUP_REMOVED lines=12> */
[----:B------:R-:W-:-:S13]  /*0240*/  ISETP.NE.AND P0, PT, R3, 0x3, PT ;  /* 0x000000030300780c */ /* 0x000fda0003f05270 */
        /* <DEDUP_REMOVED lines=12> */
.L_x_216:
        /* <DEDUP_REMOVED lines=8> */
.L_x_215:
[----:B------:R-:W-:Y:S05]  /*0390*/  BSYNC.RECONVERGENT B1 ;  /* 0x0000000000017941 */ /* 0x000fea0003800200 */
.L_x_214:
        /* <DEDUP_REMOVED lines=11> */
.L_x_217:
        /* <DEDUP_REMOVED lines=23> */
.L_x_213:
[----:B------:R-:W-:Y:S05]  /*05c0*/  BSYNC.RECONVERGENT B0 ;  /* 0x0000000000007941 */ /* 0x000fea0003800200 */
.L_x_212:
[----:B------:R-:W-:Y:S01]  /*05d0*/  BAR.SYNC.DEFER_BLOCKING 0x0 ;  /* 0x0000000000007b1d */ /* 0x000fe20000010000 */
[C---:B------:R-:W-:Y:S02]  /*05e0*/  ISETP.NE.AND P0, PT, R20.reuse, RZ, PT ;  /* 0x000000ff1400720c */ /* 0x040fe40003f05270 */
[----:B------:R-:W-:-:S11]  /*05f0*/  ISETP.GT.U32.AND P1, PT, R20, 0x80, PT ;  /* 0x000000801400780c */ /* 0x000fd60003f24070 */
[----:B------:R-:W0:Y:S01]  /*0600*/  @!P0 S2R R3, SR_CgaCtaId ;  /* 0x0000000000038919 */ /* 0x000e220000008800 */
[----:B------:R-:W-:-:S04]  /*0610*/  @!P0 MOV R2, 0x400 ;  /* 0x0000040000028802 */ /* 0x000fc80000000f00 */
[----:B0-----:R-:W-:-:S05]  /*0620*/  @!P0 LEA R7, R3, R2, 0x18 ;  /* 0x0000000203078211 */ /* 0x001fca00078ec0ff */
[----:B------:R-:W0:Y:S04]  /*0630*/  @!P0 LDS.64 R2, [R7+0x408] ;  /* 0x0004080007028984 */ /* 0x000e280000000a00 */
[----:B--2---:R-:W2:Y:S04]  /*0640*/  @!P0 LDS.64 R4, [R7+0x8] ;  /* 0x0000080007048984 */ /* 0x004ea80000000a00 */
[----:B0-----:R0:W-:Y:S04]  /*0650*/  @!P0 STS.64 [R7], R2 ;  /* 0x0000000207008388 */ /* 0x0011e80000000a00 */
[----:B--2---:R0:W-:Y:S01]  /*0660*/  @!P0 STS.64 [R7+0x410], R4 ;  /* 0x0004100407008388 */ /* 0x0041e20000000a00 */
[----:B------:R-:W-:Y:S06]  /*0670*/  BAR.SYNC.DEFER_BLOCKING 0x0 ;  /* 0x0000000000007b1d */ /* 0x000fec0000010000 */
[----:B------:R-:W-:Y:S05]  /*0680*/  @P1 EXIT ;  /* 0x000000000000194d */ /* 0x000fea0003800000 */
[----:B01----:R-:W0:Y:S01]  /*0690*/  I2F.U32.RP R7, R0 ;  /* 0x0000000000077306 */ /* 0x003e220000209000 */
[----:B------:R-:W-:Y:S01]  /*06a0*/  IADD3 R4, PT, PT, R20, R0, RZ ;  /* 0x0000000014047210 */ /* 0x000fe20007ffe0ff */
[----:B------:R-:W1:Y:S01]  /*06b0*/  S2R R27, SR_CTAID.X ;  /* 0x00000000001b7919 */ /* 0x000e620000002500 */
[----:B------:R-:W-:Y:S01]  /*06c0*/  ISETP.NE.U32.AND P2, PT, R0, RZ, PT ;  /* 0x000000ff0000720c */ /* 0x000fe20003f45070 */
[----:B------:R-:W2:Y:S01]  /*06d0*/  LDCU.64 UR8, c[0x3][0x8] ;  /* 0x00c00100ff0877ac */ /* 0x000ea20008000a00 */
[C---:B------:R-:W-:Y:S01]  /*06e0*/  ISETP.GE.U32.AND P0, PT, R4.reuse, 0x81, PT ;  /* 0x000000810400780c */ /* 0x040fe20003f06070 */
[----:B------:R-:W-:Y:S01]  /*06f0*/  BSSY.RECONVERGENT B0, `(.L_x_218) ;  /* 0x000002f000007945 */ /* 0x000fe20003800200 */
[----:B------:R-:W-:Y:S02]  /*0700*/  VIMNMX.U32 R5, PT, PT, R4, 0x81, !PT ;  /* 0x0000008104057848 */ /* 0x000fe40007fe0000 */
[----:B------:R-:W-:-:S04]  /*0710*/  SEL R6, RZ, 0x1, P0 ;  /* 0x00000001ff067807 */ /* 0x000fc80000000000 */
[----:B------:R-:W-:Y:S01]  /*0720*/  IADD3 R5, PT, PT, R5, -R4, -R6 ;  /* 0x8000000405057210 */ /* 0x000fe20007ffe806 */
[----:B0-----:R-:W0:Y:S02]  /*0730*/  MUFU.RCP R7, R7 ;  /* 0x0000000700077308 */ /* 0x001e240000001000 */
[----:B0-----:R-:W-:-:S06]  /*0740*/  IADD3 R2, PT, PT, R7, 0xffffffe, RZ ;  /* 0x0ffffffe07027810 */ /* 0x001fcc0007ffe0ff */
[----:B------:R0:W3:Y:S02]  /*0750*/  F2I.FTZ.U32.TRUNC.NTZ R3, R2 ;  /* 0x0000000200037305 */ /* 0x0000e4000021f000 */
[----:B0-----:R-:W-:Y:S02]  /*0760*/  IMAD.MOV.U32 R2, RZ, RZ, RZ ;  /* 0x000000ffff027224 */ /* 0x001fe400078e00ff */
[----:B---3--:R-:W-:-:S04]  /*0770*/  IMAD.MOV R9, RZ, RZ, -R3 ;  /* 0x000000ffff097224 */ /* 0x008fc800078e0a03 */
        /* <DEDUP_REMOVED lines=15> */
[----:B-12---:R-:W-:Y:S05]  /*0870*/  @!P0 BRA `(.L_x_219) ;  /* 0x0000000000588947 */ /* 0x006fea0003800000 */
[----:B------:R-:W0:Y:S01]  /*0880*/  S2UR UR5, SR_CgaCtaId ;  /* 0x00000000000579c3 */ /* 0x000e220000008800 */
[----:B------:R-:W-:Y:S01]  /*0890*/  UMOV UR4, 0x400 ;  /* 0x0000040000047882 */ /* 0x000fe20000000000 */
[----:B------:R-:W-:Y:S02]  /*08a0*/  VIADD R4, R4, 0x1 ;  /* 0x0000000104047836 */ /* 0x000fe40000000000 */
[----:B------:R-:W-:-:S03]  /*08b0*/  IMAD R11, R20, 0x81, R27 ;  /* 0x00000081140b7824 */ /* 0x000fc600078e021b */
[----:B------:R-:W-:Y:S01]  /*08c0*/  LOP3.LUT R5, R4, 0x3, RZ, 0xc0, !PT ;  /* 0x0000000304057812 */ /* 0x000fe200078ec0ff */
[----:B------:R-:W1:Y:S03]  /*08d0*/  LDC.64 R2, c[0x0][0x388] ;  /* 0x0000e200ff027b82 */ /* 0x000e660000000a00 */
[----:B------:R-:W-:Y:S01]  /*08e0*/  IADD3 R8, PT, PT, -R5, RZ, RZ ;  /* 0x000000ff05087210 */ /* 0x000fe20007ffe1ff */
[----:B0-----:R-:W-:-:S06]  /*08f0*/  ULEA UR4, UR5, UR4, 0x18 ;  /* 0x0000000405047291 */ /* 0x001fcc000f8ec0ff */
[----:B------:R-:W-:Y:S01]  /*0900*/  LEA R9, R20, UR4, 0x3 ;  /* 0x0000000414097c11 */ /* 0x000fe2000f8e18ff */
[----:B------:R-:W-:-:S04]  /*0910*/  IMAD R20, R5, R0, R20 ;  /* 0x0000000005147224 */ /* 0x000fc800078e0214 */
[----:B------:R-:W-:-:S07]  /*0920*/  VIADD R9, R9, 0x10 ;  /* 0x0000001009097836 */ /* 0x000fce0000000000 */
.L_x_220:
[----:B0-----:R-:W-:Y:S01]  /*0930*/  LDS.64 R4, [R9] ;  /* 0x0000000009047984 */ /* 0x001fe20000000a00 */
[----:B------:R-:W-:-:S03]  /*0940*/  IADD3 R8, PT, PT, R8, 0x1, RZ ;  /* 0x0000000108087810 */ /* 0x000fc60007ffe0ff */
[----:B------:R0:W2:Y:S01]  /*0950*/  LDS.64 R6, [R9+-0x10] ;  /* 0xfffff00009067984 */ /* 0x0000a20000000a00 */
[----:B------:R-:W-:Y:S02]  /*0960*/  ISETP.NE.AND P0, PT, R8, RZ, PT ;  /* 0x000000ff0800720c */ /* 0x000fe40003f05270 */
[----:B0-----:R-:W-:Y:S01]  /*0970*/  LEA R9, R0, R9, 0x3 ;  /* 0x0000000900097211 */ /* 0x001fe200078e18ff */
[----:B--2---:R-:W-:-:S08]  /*0980*/  DADD R4, R4, -R6 ;  /* 0x0000000004047229 */ /* 0x004fd00000000806 */
[----:B------:R-:W-:Y:S01]  /*0990*/  DMUL R6, R4, UR8 ;  /* 0x0000000804067c28 */ /* 0x000fe20008000000 */
[----:B-1----:R-:W-:-:S04]  /*09a0*/  IMAD.WIDE R4, R11, 0x8, R2 ;  /* 0x000000080b047825 */ /* 0x002fc800078e0202 */
[----:B------:R-:W-:Y:S02]  /*09b0*/  IMAD R11, R0, 0x81, R11 ;  /* 0x00000081000b7824 */ /* 0x000fe400078e020b */
[----:B------:R0:W-:Y:S01]  /*09c0*/  STG.E.64 desc[UR6][R4.64], R6 ;  /* 0x0000000604007986 */ /* 0x0001e2000c101b06 */
[----:B------:R-:W-:Y:S05]  /*09d0*/  @P0 BRA `(.L_x_220) ;  /* 0xfffffffc00d40947 */ /* 0x000fea000383ffff */
.L_x_219:
[----:B------:R-:W-:Y:S05]  /*09e0*/  BSYNC.RECONVERGENT B0 ;  /* 0x0000000000007941 */ /* 0x000fea0003800200 */
.L_x_218:
[----:B------:R-:W-:Y:S05]  /*09f0*/  @!P1 EXIT ;  /* 0x000000000000994d */ /* 0x000fea0003800000 */
[----:B------:R-:W1:Y:S01]  /*0a00*/  S2UR UR5, SR_CgaCtaId ;  /* 0x00000000000579c3 */ /* 0x000e620000008800 */
[----:B------:R-:W-:Y:S01]  /*0a10*/  UMOV UR4, 0x400 ;  /* 0x0000040000047882 */ /* 0x000fe20000000000 */
[----:B------:R-:W-:Y:S01]  /*0a20*/  IMAD R27, R20, 0x81, R27 ;  /* 0x00000081141b7824 */ /* 0x000fe200078e021b */
[----:B------:R-:W2:Y:S03]  /*0a30*/  LDCU.64 UR8, c[0x3][0x8] ;  /* 0x00c00100ff0877ac */ /* 0x000ea60008000a00 */
[C-C-:B------:R-:W-:Y:S02]  /*0a40*/  IMAD R21, R0.reuse, 0x81, R27.reuse ;  /* 0x0000008100157824 */ /* 0x140fe400078e021b */
[----:B------:R-:W3:Y:S01]  /*0a50*/  LDC.64 R2, c[0x0][0x388] ;  /* 0x0000e200ff027b82 */ /* 0x000ee20000000a00 */
[C-C-:B------:R-:W-:Y:S02]  /*0a60*/  IMAD R25, R0.reuse, 0x102, R27.reuse ;  /* 0x0000010200197824 */ /* 0x140fe400078e021b */
[----:B------:R-:W-:Y:S01]  /*0a70*/  IMAD R23, R0, 0x183, R27 ;  /* 0x0000018300177824 */ /* 0x000fe200078e021b */
[----:B-1----:R-:W-:-:S06]  /*0a80*/  ULEA UR4, UR5, UR4, 0x18 ;  /* 0x0000000405047291 */ /* 0x002fcc000f8ec0ff */
[----:B------:R-:W-:-:S05]  /*0a90*/  LEA R29, R20, UR4, 0x3 ;  /* 0x00000004141d7c11 */ /* 0x000fca000f8e18ff */
[----:B--2---:R-:W-:-:S07]  /*0aa0*/  VIADD R29, R29, 0x10 ;  /* 0x000000101d1d7836 */ /* 0x004fce0000000000 */
.L_x_221:
[C---:B------:R-:W-:Y:S01]  /*0ab0*/  LEA R22, R0.reuse, R29, 0x3 ;  /* 0x0000001d00167211 */ /* 0x040fe200078e18ff */
[----:B-1----:R-:W-:Y:S01]  /*0ac0*/  LDS.64 R16, [R29] ;  /* 0x000000001d107984 */ /* 0x002fe20000000a00 */
[C---:B------:R-:W-:Y:S02]  /*0ad0*/  LEA R20, R0.reuse, R20, 0x2 ;  /* 0x0000001400147211 */ /* 0x040fe400078e10ff */
[----:B------:R-:W-:Y:S01]  /*0ae0*/  LEA R24, R0, R22, 0x3 ;  /* 0x0000001600187211 */ /* 0x000fe200078e18ff */
[----:B------:R1:W2:Y:S01]  /*0af0*/  LDS.64 R18, [R29+-0x10] ;  /* 0xfffff0001d127984 */ /* 0x0002a20000000a00 */
[----:B------:R-:W-:-:S03]  /*0b00*/  ISETP.GE.U32.AND P0, PT, R20, 0x81, PT ;  /* 0x000000811400780c */ /* 0x000fc60003f06070 */
[C---:B------:R-:W-:Y:S01]  /*0b10*/  IMAD R26, R0.reuse, 0x8, R24 ;  /* 0x00000008001a7824 */ /* 0x040fe200078e0218 */
[----:B0-----:R-:W-:Y:S01]  /*0b20*/  LDS.64 R4, [R22] ;  /* 0x0000000016047984 */ /* 0x001fe20000000a00 */
[----:B-1----:R-:W-:-:S03]  /*0b30*/  LEA R29, R0, R29, 0x5 ;  /* 0x0000001d001d7211 */ /* 0x002fc600078e28ff */
[----:B------:R-:W0:Y:S04]  /*0b40*/  LDS.64 R6, [R22+-0x10] ;  /* 0xfffff00016067984 */ /* 0x000e280000000a00 */
[----:B------:R-:W-:Y:S04]  /*0b50*/  LDS.64 R8, [R24] ;  /* 0x0000000018087984 */ /* 0x000fe80000000a00 */
[----:B------:R-:W1:Y:S04]  /*0b60*/  LDS.64 R10, [R24+-0x10] ;  /* 0xfffff000180a7984 */ /* 0x000e680000000a00 */
[----:B------:R-:W-:Y:S04]  /*0b70*/  LDS.64 R12, [R26] ;  /* 0x000000001a0c7984 */ /* 0x000fe80000000a00 */
[----:B------:R-:W4:Y:S01]  /*0b80*/  LDS.64 R14, [R26+-0x10] ;  /* 0xfffff0001a0e7984 */ /* 0x000f220000000a00 */
[----:B--2---:R-:W-:Y:S01]  /*0b90*/  DADD R16, R16, -R18 ;  /* 0x0000000010107229 */ /* 0x004fe20000000812 */
[----:B---3--:R-:W-:-:S04]  /*0ba0*/  IMAD.WIDE R18, R23, 0x8, R2 ;  /* 0x0000000817127825 */ /* 0x008fc800078e0202 */
[----:B------:R-:W-:-:S03]  /*0bb0*/  IMAD R23, R0, 0x204, R23 ;  /* 0x0000020400177824 */ /* 0x000fc600078e0217 */
[----:B------:R-:W-:Y:S02]  /*0bc0*/  DMUL R16, R16, UR8 ;  /* 0x0000000810107c28 */ /* 0x000fe40008000000 */
[----:B0-----:R-:W-:Y:S01]  /*0bd0*/  DADD R4, R4, -R6 ;  /* 0x0000000004047229 */ /* 0x001fe20000000806 */
[----:B------:R-:W-:-:S04]  /*0be0*/  IMAD.WIDE R6, R21, 0x8, R2 ;  /* 0x0000000815067825 */ /* 0x000fc800078e0202 */
[----:B------:R-:W-:Y:S01]  /*0bf0*/  IMAD R21, R0, 0x204, R21 ;  /* 0x0000020400157824 */ /* 0x000fe200078e0215 */
[----:B-1----:R-:W-:Y:S02]  /*0c00*/  DADD R8, R8, -R10 ;  /* 0x0000000008087229 */ /* 0x002fe4000000080a */
[----:B------:R-:W-:Y:S01]  /*0c10*/  DMUL R4, R4, UR8 ;  /* 0x0000000804047c28 */ /* 0x000fe20008000000 */
[----:B------:R-:W-:-:S04]  /*0c20*/  IMAD.WIDE R10, R27, 0x8, R2 ;  /* 0x000000081b0a7825 */ /* 0x000fc800078e0202 */
[----:B------:R-:W-:Y:S01]  /*0c30*/  IMAD R27, R0, 0x204, R27 ;  /* 0x00000204001b7824 */ /* 0x000fe200078e021b */
[----:B----4-:R-:W-:Y:S01]  /*0c40*/  DADD R12, R12, -R14 ;  /* 0x000000000c0c7229 */ /* 0x010fe2000000080e */
[----:B------:R1:W-:Y:S01]  /*0c50*/  STG.E.64 desc[UR6][R10.64], R16 ;  /* 0x000000100a007986 */ /* 0x0003e2000c101b06 */
[----:B------:R-:W-:-:S03]  /*0c60*/  DMUL R8, R8, UR8 ;  /* 0x0000000808087c28 */ /* 0x000fc60008000000 */
[----:B------:R1:W-:Y:S03]  /*0c70*/  STG.E.64 desc[UR6][R6.64], R4 ;  /* 0x0000000406007986 */ /* 0x0003e6000c101b06 */
[----:B------:R-:W-:Y:S01]  /*0c80*/  DMUL R14, R12, UR8 ;  /* 0x000000080c0e7c28 */ /* 0x000fe20008000000 */
[----:B------:R-:W-:-:S04]  /*0c90*/  IMAD.WIDE R12, R25, 0x8, R2 ;  /* 0x00000008190c7825 */ /* 0x000fc800078e0202 */
[----:B------:R-:W-:Y:S01]  /*0ca0*/  IMAD R25, R0, 0x204, R25 ;  /* 0x0000020400197824 */ /* 0x000fe200078e0219 */
[----:B------:R1:W-:Y:S04]  /*0cb0*/  STG.E.64 desc[UR6][R12.64], R8 ;  /* 0x000000080c007986 */ /* 0x0003e8000c101b06 */
[----:B------:R1:W-:Y:S01]  /*0cc0*/  STG.E.64 desc[UR6][R18.64], R14 ;  /* 0x0000000e12007986 */ /* 0x0003e2000c101b06 */
[----:B------:R-:W-:Y:S05]  /*0cd0*/  @!P0 BRA `(.L_x_221) ;  /* 0xfffffffc00748947 */ /* 0x000fea000383ffff */
[----:B------:R-:W-:Y:S05]  /*0ce0*/  EXIT ;  /* 0x000000000000794d */ /* 0x000fea0003800000 */
.L_x_222:
        /* <DEDUP_REMOVED lines=9> */
.L_x_246:


//--------------------- .text._Z5DerixILi1EEvPKdPd --------------------------
	.section	.text._Z5DerixILi1EEvPKdPd,"ax",@progbits
	.align	128
        .global         _Z5DerixILi1EEvPKdPd
        .type           _Z5DerixILi1EEvPKdPd,@function
        .size           _Z5DerixILi1EEvPKdPd,(.L_x_247 - _Z5DerixILi1EEvPKdPd)
        .other          _Z5DerixILi1EEvPKdPd,@"STO_CUDA_ENTRY STV_DEFAULT"
_Z5DerixILi1EEvPKdPd:
.text._Z5DerixILi1EEvPKdPd:
        /* <DEDUP_REMOVED lines=41> */
.L_x_224:
[----:B------:R-:W-:Y:S05]  /*0290*/  BSYNC.RECONVERGENT B0 ;  /* 0x0000000000007941 */ /* 0x000fea0003800200 */
.L_x_223:
        /* <DEDUP_REMOVED lines=10> */
.L_x_226:
[----:B------:R-:W-:Y:S05]  /*0340*/  BSYNC.RECONVERGENT B0 ;  /* 0x0000000000007941 */ /* 0x000fea0003800200 */
.L_x_225:
[----:B------:R-:W-:Y:S08]  /*0350*/  BAR.SYNC.DEFER_BLOCKING 0x0 ;  /* 0x0000000000007b1d */ /* 0x000ff00000010000 */
[----:B0-----:R-:W0:Y:S01]  /*0360*/  LDC.64 R6, c[0x0][0x388] ;  /* 0x0000e200ff067b82 */ /* 0x001e220000000a00 */
[----:B------:R-:W2:Y:S01]  /*0370*/  LDCU.64 UR4, c[0x3][URZ] ;  /* 0x00c00000ff0477ac */ /* 0x000ea20008000a00 */
[----:B-1----:R-:W-:Y:S04]  /*0380*/  LDS.64 R2, [R13+0x10] ;  /* 0x000010000d027984 */ /* 0x002fe80000000a00 */
[----:B------:R-:W1:Y:S02]  /*0390*/  LDS.64 R4, [R13] ;  /* 0x000000000d047984 */ /* 0x000e640000000a00 */
[----:B-1----:R-:W-:Y:S01]  /*03a0*/  DADD R2, R2, -R4 ;  /* 0x0000000002027229 */ /* 0x002fe20000000804 */
[----:B0-----:R-:W-:-:S07]  /*03b0*/  IMAD.WIDE R4, R0, 0x8, R6 ;  /* 0x0000000800047825 */ /* 0x001fce00078e0206 */
[----:B--2---:R-:W-:-:S07]  /*03c0*/  DMUL R2, R2, UR4 ;  /* 0x0000000402027c28 */ /* 0x004fce0008000000 */
[----:B------:R-:W-:Y:S01]  /*03d0*/  STG.E.64 desc[UR8][R4.64], R2 ;  /* 0x0000000204007986 */ /* 0x000fe2000c101b08 */
[----:B------:R-:W-:Y:S05]  /*03e0*/  EXIT ;  /* 0x000000000000794d */ /* 0x000fea0003800000 */
.L_x_227:
        /* <DEDUP_REMOVED lines=9> */
.L_x_247:


//--------------------- .nv.shared._ZN3cub18CUB_300001_SM_10006detail6reduce28DeviceReduceSingleTileKernelINS2_10policy_hubIdyN4cuda3std3__44plusIdEEE10Policy1000EPdSC_iS9_ddNS7_10__identityEEEvT0_T1_T2_T3_T4_T6_ --------------------------
	.section	.nv.shared._ZN3cub18CUB_300001_SM_10006detail6reduce28DeviceReduceSingleTileKernelINS2_10policy_hubIdyN4cuda3std3__44plusIdEEE10Policy1000EPdSC_iS9_ddNS7_10__identityEEEvT0_T1_T2_T3_T4_T6_,"aw",@nobits
	.sectionflags	@""
	.align	8
.nv.shared._ZN3cub18CUB_300001_SM_10006detail6reduce28DeviceReduceSingleTileKernelINS2_10policy_hubIdyN4cuda3std3__44plusIdEEE10Policy1000EPdSC_iS9_ddNS7_10__identityEEEvT0_T1_T2_T3_T4_T6_:
	.zero		1176


//--------------------- .nv.shared.reserved.0     --------------------------
	.section	.nv.shared.reserved.0,"aw",@nobits
	.weak		__nv_reservedSMEM_offset_0_alias
	.size		__nv_reservedSMEM_offset_0_alias, 0, 64
	.other		__nv_reservedSMEM_offset_0_alias,@"STO_CUDA_RESERVED_SHARED STV_DEFAULT"
__nv_reservedSMEM_offset_0_alias:
	.zero		0
	.zero		64


//--------------------- .nv.global                --------------------------
	.section	.nv.global,"aw",@nobits
.nv.global:
	.type		_ZN30_INTERNAL_a7ff87f8_4_k_cu_main6thrust24THRUST_300001_SM_1000_NS3seqE,@object
	.size		_ZN30_INTERNAL_a7ff87f8_4_k_cu_main6thrust24THRUST_300001_SM_1000_NS3seqE,(_ZN30_INTERNAL_a7ff87f8_4_k_cu_main4cuda3std3__48in_placeE - _ZN30_INTERNAL_a7ff87f8_4_k_cu_main6thrust24THRUST_300001_SM_1000_NS3seqE)
_ZN30_INTERNAL_a7ff87f8_4_k_cu_main6thrust24THRUST_300001_SM_1000_NS3seqE:
	.zero		1
	.type		_ZN30_INTERNAL_a7ff87f8_4_k_cu_main4cuda3std3__48in_placeE,@object
	.size		_ZN30_INTERNAL_a7ff87f8_4_k_cu_main4cuda3std3__48in_placeE,(_ZN30_INTERNAL_a7ff87f8_4_k_cu_main4cuda3std6ranges3__45__cpo4sizeE - _ZN30_INTERNAL_a7ff87f8_4_k_cu_main4cuda3std3__48in_placeE)
_ZN30_INTERNAL_a7ff87f8_4_k_cu_main4cuda3std3__48in_placeE:
	.zero		1
	.type		_ZN30_INTERNAL_a7ff87f8_4_k_cu_main4cuda3std6ranges3__45__cpo4sizeE,@object
	.size		_ZN30_INTERNAL_a7ff87f8_4_k_cu_main4cuda3std6ranges3__45__cpo4sizeE,(_ZN30_INTERNAL_a7ff87f8_4_k_cu_main6thrust24THRUST_300001_SM_1000_NS12placeholders2_3E - _ZN30_INTERNAL_a7ff87f8_4_k_cu_main4cuda3std6ranges3__45__cpo4sizeE)
_ZN30_INTERNAL_a7ff87f8_4_k_cu_main4cuda3std6ranges3__45__cpo4sizeE:
	.zero		1
	.type		_ZN30_INTERNAL_a7ff87f8_4_k_cu_main6thrust24THRUST_300001_SM_1000_NS12placeholders2_3E,@object
	.size		_ZN30_INTERNAL_a7ff87f8_4_k_cu_main6thrust24THRUST_300001_SM_1000_NS12placeholders2_3E,(_ZN30_INTERNAL_a7ff87f8_4_k_cu_main4cuda3std3__45__cpo6cbeginE - _ZN30_INTERNAL_a7ff87f8_4_k_cu_main6thrust24THRUST_300001_SM_1000_NS12placeholders2_3E)
_ZN30_INTERNAL_a7ff87f8_4_k_cu_main6thrust24THRUST_300001_SM_1000_NS12placeholders2_3E:
	.zero		1
	.type		_ZN30_INTERNAL_a7ff87f8_4_k_cu_main4cuda3std3__45__cpo6cbeginE,@object
	.size		_ZN30_INTERNAL_a7ff87f8_4_k_cu_main4cuda3std3__45__cpo6cbeginE,(_ZN30_INTERNAL_a7ff87f8_4_k_cu_main4cuda3std6ranges3__45__cpo6cbeginE - _ZN30_INTERNAL_a7ff87f8_4_k_cu_main4cuda3std3__45__cpo6cbeginE)
_ZN30_INTERNAL_a7ff87f8_4_k_cu_main4cuda3std3__45__cpo6cbeginE:
	.zero		1
	.type		_ZN30_INTERNAL_a7ff87f8_4_k_cu_main4cuda3std6ranges3__45__cpo6cbeginE,@object
	.size		_ZN30_INTERNAL_a7ff87f8_4_k_cu_main4cuda3std6ranges3__45__cpo6cbeginE,(_ZN30_INTERNAL_a7ff87f8_4_k_cu_main6thrust24THRUST_300001_SM_1000_NS12placeholders2_7E - _ZN30_INTERNAL_a7ff87f8_4_k_cu_main4cuda3std6ranges3__45__cpo6cbeginE)
_ZN30_INTERNAL_a7ff87f8_4_k_cu_main4cuda3std6ranges3__45__cpo6cbeginE:
	.zero		1
	.type		_ZN30_INTERNAL_a7ff87f8_4_k_cu_main6thrust24THRUST_300001_SM_1000_NS12placeholders2_7E,@object
	.size		_ZN30_INTERNAL_a7ff87f8_4_k_cu_main6thrust24THRUST_300001_SM_1000_NS12placeholders2_7E,(_ZN30_INTERNAL_a7ff87f8_4_k_cu_main4cuda3std3__45__cpo7crbeginE - _ZN30_INTERNAL_a7ff87f8_4_k_cu_main6thrust24THRUST_300001_SM_1000_NS12placeholders2_7E)
_ZN30_INTERNAL_a7ff87f8_4_k_cu_main6thrust24THRUST_300001_SM_1000_NS12placeholders2_7E:
	.zero		1
	.type		_ZN30_INTERNAL_a7ff87f8_4_k_cu_main4cuda3std3__45__cpo7crbeginE,@object
	.size		_ZN30_INTERNAL_a7ff87f8_4_k_cu_main4cuda3std3__45__cpo7crbeginE,(_ZN30_INTERNAL_a7ff87f8_4_k_cu_main4cuda3std6ranges3__45__cpo4nextE - _ZN30_INTERNAL_a7ff87f8_4_k_cu_main4cuda3std3__45__cpo7crbeginE)
_ZN30_INTERNAL_a7ff87f8_4_k_cu_main4cuda3std3__45__cpo7crbeginE:
	.zero		1
	.type		_ZN30_INTERNAL_a7ff87f8_4_k_cu_main4cuda3std6ranges3__45__cpo4nextE,@object
	.size		_ZN30_INTERNAL_a7ff87f8_4_k_cu_main4cuda3std6ranges3__45__cpo4nextE,(_ZN30_INTERNAL_a7ff87f8_4_k_cu_main4cuda3std6ranges3__45__cpo4swapE - _ZN30_INTERNAL_a7ff87f8_4_k_cu_main4cuda3std6ranges3__45__cpo4nextE)
_ZN30_INTERNAL_a7ff87f8_4_k_cu_main4cuda3std6ranges3__45__cpo4nextE:
	.zero		1
	.type		_ZN30_INTERNAL_a7ff87f8_4_k_cu_main4cuda3std6ranges3__45__cpo4swapE,@object
	.size		_ZN30_INTERNAL_a7ff87f8_4_k_cu_main4cuda3std6ranges3__45__cpo4swapE,(_ZN30_INTERNAL_a7ff87f8_4_k_cu_main6thrust24THRUST_300001_SM_1000_NS8cuda_cub10par_nosyncE - _ZN30_INTERNAL_a7ff87f8_4_k_cu_main4cuda3std6ranges3__45__cpo4swapE)
_ZN30_INTERNAL_a7ff87f8_4_k_cu_main4cuda3std6ranges3__45__cpo4swapE:
	.zero		1
	.type		_ZN30_INTERNAL_a7ff87f8_4_k_cu_main6thrust24THRUST_300001_SM_1000_NS8cuda_cub10par_nosyncE,@object
	.size		_ZN30_INTERNAL_a7ff87f8_4_k_cu_main6thrust24THRUST_300001_SM_1000_NS8cuda_cub10par_nosyncE,(_ZN30_INTERNAL_a7ff87f8_4_k_cu_main6thrust24THRUST_300001_SM_1000_NS12placeholders2_9E - _ZN30_INTERNAL_a7ff87f8_4_k_cu_main6thrust24THRUST_300001_SM_1000_NS8cuda_cub10par_nosyncE)
_ZN30_INTERNAL_a7ff87f8_4_k_cu_main6thrust24THRUST_300001_SM_1000_NS8cuda_cub10par_nosyncE:
	.zero		1
	.type		_ZN30_INTERNAL_a7ff87f8_4_k_cu_main6thrust24THRUST_300001_SM_1000_NS12placeholders2_9E,@object
	.size		_ZN30_INTERNAL_a7ff87f8_4_k_cu_main6thrust24THRUST_300001_SM_1000_NS12placeholders2_9E,(_ZN30_INTERNAL_a7ff87f8_4_k_cu_main4cuda3std3__432_GLOBAL__N__a7ff87f8_4_k_cu_main6ignoreE - _ZN30_INTERNAL_a7ff87f8_4_k_cu_main6thrust24THRUST_300001_SM_1000_NS12placeholders2_9E)
_ZN30_INTERNAL_a7ff87f8_4_k_cu_main6thrust24THRUST_300001_SM_1000_NS12placeholders2_9E:
	.zero		1
	.type		_ZN30_INTERNAL_a7ff87f8_4_k_cu_main4cuda3std3__432_GLOBAL__N__a7ff87f8_4_k_cu_main6ignoreE,@object
	.size		_ZN30_INTERNAL_a7ff87f8_4_k_cu_main4cuda3std3__432_GLOBAL__N__a7ff87f8_4_k_cu_main6ignoreE,(_ZN30_INTERNAL_a7ff87f8_4_k_cu_main4cuda3std6ranges3__45__cpo4dataE - _ZN30_INTERNAL_a7ff87f8_4_k_cu_main4cuda3std3__432_GLOBAL__N__a7ff87f8_4_k_cu_main6ignoreE)
_ZN30_INTERNAL_a7ff87f8_4_k_cu_main4cuda3std3__432_GLOBAL__N__a7ff87f8_4_k_cu_main6ignoreE:
	.zero		1
	.type		_ZN30_INTERNAL_a7ff87f8_4_k_cu_main4cuda3std6ranges3__45__cpo4dataE,@object
	.size		_ZN30_INTERNAL_a7ff87f8_4_k_cu_main4cuda3std6ranges3__45__cpo4dataE,(_ZN30_INTERNAL_a7ff87f8_4_k_cu_main6thrust24THRUST_300001_SM_1000_NS12placeholders2_1E - _ZN30_INTERNAL_a7ff87f8_4_k_cu_main4cuda3std6ranges3__45__cpo4dataE)
_ZN30_INTERNAL_a7ff87f8_4_k_cu_main4cuda3std6ranges3__45__cpo4dataE:
	.zero		1
	.type		_ZN30_INTERNAL_a7ff87f8_4_k_cu_main6thrust24THRUST_300001_SM_1000_NS12placeholders2_1E,@object
	.size		_ZN30_INTERNAL_a7ff87f8_4_k_cu_main6thrust24THRUST_300001_SM_1000_NS12placeholders2_1E,(_ZN30_INTERNAL_a7ff87f8_4_k_cu_main4cuda3std3__45__cpo5beginE - _ZN30_INTERNAL_a7ff87f8_4_k_cu_main6thrust24THRUST_300001_SM_1000_NS12placeholders2_1E)
_ZN30_INTERNAL_a7ff87f8_4_k_cu_main6thrust24THRUST_300001_SM_1000_NS12placeholders2_1E:
	.zero		1
	.type		_ZN30_INTERNAL_a7ff87f8_4_k_cu_main4cuda3std3__45__cpo5beginE,@object
	.size		_ZN30_INTERNAL_a7ff87f8_4_k_cu_main4cuda3std3__45__cpo5beginE,(_ZN30_INTERNAL_a7ff87f8_4_k_cu_main4cuda3std6ranges3__45__cpo5beginE - _ZN30_INTERNAL_a7ff87f8_4_k_cu_main4cuda3std3__45__cpo5beginE)
_ZN30_INTERNAL_a7ff87f8_4_k_cu_main4cuda3std3__45__cpo5beginE:
	.zero		1
	.type		_ZN30_INTERNAL_a7ff87f8_4_k_cu_main4cuda3std6ranges3__45__cpo5beginE,@object
	.size		_ZN30_INTERNAL_a7ff87f8_4_k_cu_main4cuda3std6ranges3__45__cpo5beginE,(_ZN30_INTERNAL_a7ff87f8_4_k_cu_main6thrust24THRUST_300001_SM_1000_NS12placeholders2_5E - _ZN30_INTERNAL_a7ff87f8_4_k_cu_main4cuda3std6ranges3__45__cpo5beginE)
_ZN30_INTERNAL_a7ff87f8_4_k_cu_main4cuda3std6ranges3__45__cpo5beginE:
	.zero		1
	.type		_ZN30_INTERNAL_a7ff87f8_4_k_cu_main6thrust24THRUST_300001_SM_1000_NS12placeholders2_5E,@object
	.size		_ZN30_INTERNAL_a7ff87f8_4_k_cu_main6thrust24THRUST_300001_SM_1000_NS12placeholders2_5E,(_ZN30_INTERNAL_a7ff87f8_4_k_cu_main4cuda3std3__45__cpo6rbeginE - _ZN30_INTERNAL_a7ff87f8_4_k_cu_main6thrust24THRUST_300001_SM_1000_NS12placeholders2_5E)
_ZN30_INTERNAL_a7ff87f8_4_k_cu_main6thrust24THRUST_300001_SM_1000_NS12placeholders2_5E:
	.zero		1
	.type		_ZN30_INTERNAL_a7ff87f8_4_k_cu_main4cuda3std3__45__cpo6rbeginE,@object
	.size		_ZN30_INTERNAL_a7ff87f8_4_k_cu_main4cuda3std3__45__cpo6rbeginE,(_ZN30_INTERNAL_a7ff87f8_4_k_cu_main4cuda3std6ranges3__45__cpo7advanceE - _ZN30_INTERNAL_a7ff87f8_4_k_cu_main4cuda3std3__45__cpo6rbeginE)
_ZN30_INTERNAL_a7ff87f8_4_k_cu_main4cuda3std3__45__cpo6rbeginE:
	.zero		1
	.type		_ZN30_INTERNAL_a7ff87f8_4_k_cu_main4cuda3std6ranges3__45__cpo7advanceE,@object
	.size		_ZN30_INTERNAL_a7ff87f8_4_k_cu_main4cuda3std6ranges3__45__cpo7advanceE,(_ZN30_INTERNAL_a7ff87f8_4_k_cu_main4cuda3std3__47nulloptE - _ZN30_INTERNAL_a7ff87f8_4_k_cu_main4cuda3std6ranges3__45__cpo7advanceE)
_ZN30_INTERNAL_a7ff87f8_4_k_cu_main4cuda3std6ranges3__45__cpo7advanceE:
	.zero		1
	.type		_ZN30_INTERNAL_a7ff87f8_4_k_cu_main4cuda3std3__47nulloptE,@object
	.size		_ZN30_INTERNAL_a7ff87f8_4_k_cu_main4cuda3std3__47nulloptE,(_ZN30_INTERNAL_a7ff87f8_4_k_cu_main4cuda3std6ranges3__45__cpo8distanceE - _ZN30_INTERNAL_a7ff87f8_4_k_cu_main4cuda3std3__47nulloptE)
_ZN30_INTERNAL_a7ff87f8_4_k_cu_main4cuda3std3__47nulloptE:
	.zero		1
	.type		_ZN30_INTERNAL_a7ff87f8_4_k_cu_main4cuda3std6ranges3__45__cpo8distanceE,@object
	.size		_ZN30_INTERNAL_a7ff87f8_4_k_cu_main4cuda3std6ranges3__45__cpo8distanceE,(_ZN30_INTERNAL_a7ff87f8_4_k_cu_main6thrust24THRUST_300001_SM_1000_NS12placeholders3_10E - _ZN30_INTERNAL_a7ff87f8_4_k_cu_main4cuda3std6ranges3__45__cpo8distanceE)
_ZN30_INTERNAL_a7ff87f8_4_k_cu_main4cuda3std6ranges3__45__cpo8distanceE:
	.zero		1
	.type		_ZN30_INTERNAL_a7ff87f8_4_k_cu_main6thrust24THRUST_300001_SM_1000_NS12placeholders3_10E,@object
	.size		_ZN30_INTERNAL_a7ff87f8_4_k_cu_main6thrust24THRUST_300001_SM_1000_NS12placeholders3_10E,(_ZN30_INTERNAL_a7ff87f8_4_k_cu_main4cuda3std3__419piecewise_constructE - _ZN30_INTERNAL_a7ff87f8_4_k_cu_main6thrust24THRUST_300001_SM_1000_NS12placeholders3_10E)
_ZN30_INTERNAL_a7ff87f8_4_k_cu_main6thrust24THRUST_300001_SM_1000_NS12placeholders3_10E:
	.zero		1
	.type		_ZN30_INTERNAL_a7ff87f8_4_k_cu_main4cuda3std3__419piecewise_constructE,@object
	.size		_ZN30_INTERNAL_a7ff87f8_4_k_cu_main4cuda3std3__419piecewise_constructE,(_ZN30_INTERNAL_a7ff87f8_4_k_cu_main4cuda3std6ranges3__45__cpo5cdataE - _ZN30_INTERNAL_a7ff87f8_4_k_cu_main4cuda3std3__419piecewise_constructE)
_ZN30_INTERNAL_a7ff87f8_4_k_cu_main4cuda3std3__419piecewise_constructE:
	.zero		1
	.type		_ZN30_INTERNAL_a7ff87f8_4_k_cu_main4cuda3std6ranges3__45__cpo5cdataE,@object
	.size		_ZN30_INTERNAL_a7ff87f8_4_k_cu_main4cuda3std6ranges3__45__cpo5cdataE,(_ZN30_INTERNAL_a7ff87f8_4_k_cu_main6thrust24THRUST_300001_SM_1000_NS12placeholders2_2E - _ZN30_INTERNAL_a7ff87f8_4_k_cu_main4cuda3std6ranges3__45__cpo5cdataE)
_ZN30_INTERNAL_a7ff87f8_4_k_cu_main4cuda3std6ranges3__45__cpo5cdataE:
	.zero		1
	.type		_ZN30_INTERNAL_a7ff87f8_4_k_cu_main6thrust24THRUST_300001_SM_1000_NS12placeholders2_2E,@object
	.size		_ZN30_INTERNAL_a7ff87f8_4_k_cu_main6thrust24THRUST_300001_SM_1000_NS12placeholders2_2E,(_ZN30_INTERNAL_a7ff87f8_4_k_cu_main4cuda3std3__45__cpo3endE - _ZN30_INTERNAL_a7ff87f8_4_k_cu_main6thrust24THRUST_300001_SM_1000_NS12placeholders2_2E)
_ZN30_INTERNAL_a7ff87f8_4_k_cu_main6thrust24THRUST_300001_SM_1000_NS12placeholders2_2E:
	.zero		1
	.type		_ZN30_INTERNAL_a7ff87f8_4_k_cu_main4cuda3std3__45__cpo3endE,@object
	.size		_ZN30_INTERNAL_a7ff87f8_4_k_cu_main4cuda3std3__45__cpo3endE,(_ZN30_INTERNAL_a7ff87f8_4_k_cu_main4cuda3std6ranges3__45__cpo3endE - _ZN30_INTERNAL_a7ff87f8_4_k_cu_main4cuda3std3__45__cpo3endE)
_ZN30_INTERNAL_a7ff87f8_4_k_cu_main4cuda3std3__45__cpo3endE:
	.zero		1
	.type		_ZN30_INTERNAL_a7ff87f8_4_k_cu_main4cuda3std6ranges3__45__cpo3endE,@object
	.size		_ZN30_INTERNAL_a7ff87f8_4_k_cu_main4cuda3std6ranges3__45__cpo3endE,(_ZN30_INTERNAL_a7ff87f8_4_k_cu_main6thrust24THRUST_300001_SM_1000_NS12placeholders2_6E - _ZN30_INTERNAL_a7ff87f8_4_k_cu_main4cuda3std6ranges3__45__cpo3endE)
_ZN30_INTERNAL_a7ff87f8_4_k_cu_main4cuda3std6ranges3__45__cpo3endE:
	.zero		1
	.type		_ZN30_INTERNAL_a7ff87f8_4_k_cu_main6thrust24THRUST_300001_SM_1000_NS12placeholders2_6E,@object
	.size		_ZN30_INTERNAL_a7ff87f8_4_k_cu_main6thrust24THRUST_300001_SM_1000_NS12placeholders2_6E,(_ZN30_INTERNAL_a7ff87f8_4_k_cu_main4cuda3std3__45__cpo4rendE - _ZN30_INTERNAL_a7ff87f8_4_k_cu_main6thrust24THRUST_300001_SM_1000_NS12placeholders2_6E)
_ZN30_INTERNAL_a7ff87f8_4_k_cu_main6thrust24THRUST_300001_SM_1000_NS12placeholders2_6E:
	.zero		1
	.type		_ZN30_INTERNAL_a7ff87f8_4_k_cu_main4cuda3std3__45__cpo4rendE,@object
	.size		_ZN30_INTERNAL_a7ff87f8_4_k_cu_main4cuda3std3__45__cpo4rendE,(_ZN30_INTERNAL_a7ff87f8_4_k_cu_main4cuda3std6ranges3__45__cpo9iter_swapE - _ZN30_INTERNAL_a7ff87f8_4_k_cu_main4cuda3std3__45__cpo4rendE)
_ZN30_INTERNAL_a7ff87f8_4_k_cu_main4cuda3std3__45__cpo4rendE:
	.zero		1
	.type		_ZN30_INTERNAL_a7ff87f8_4_k_cu_main4cuda3std6ranges3__45__cpo9iter_swapE,@object
	.size		_ZN30_INTERNAL_a7ff87f8_4_k_cu_main4cuda3std6ranges3__45__cpo9iter_swapE,(_ZN30_INTERNAL_a7ff87f8_4_k_cu_main4cuda3std3__48unexpectE - _ZN30_INTERNAL_a7ff87f8_4_k_cu_main4cuda3std6ranges3__45__cpo9iter_swapE)
_ZN30_INTERNAL_a7ff87f8_4_k_cu_main4cuda3std6ranges3__45__cpo9iter_swapE:
	.zero		1
	.type		_ZN30_INTERNAL_a7ff87f8_4_k_cu_main4cuda3std3__48unexpectE,@object
	.size		_ZN30_INTERNAL_a7ff87f8_4_k_cu_main4cuda3std3__48unexpectE,(_ZN30_INTERNAL_a7ff87f8_4_k_cu_main6thrust24THRUST_300001_SM_1000_NS8cuda_cub3parE - _ZN30_INTERNAL_a7ff87f8_4_k_cu_main4cuda3std3__48unexpectE)
_ZN30_INTERNAL_a7ff87f8_4_k_cu_main4cuda3std3__48unexpectE:
	.zero		1
	.type		_ZN30_INTERNAL_a7ff87f8_4_k_cu_main6thrust24THRUST_300001_SM_1000_NS8cuda_cub3parE,@object
	.size		_ZN30_INTERNAL_a7ff87f8_4_k_cu_main6thrust24THRUST_300001_SM_1000_NS8cuda_cub3parE,(_ZN30_INTERNAL_a7ff87f8_4_k_cu_main6thrust24THRUST_300001_SM_1000_NS12placeholders2_4E - _ZN30_INTERNAL_a7ff87f8_4_k_cu_main6thrust24THRUST_300001_SM_1000_NS8cuda_cub3parE)
_ZN30_INTERNAL_a7ff87f8_4_k_cu_main6thrust24THRUST_300001_SM_1000_NS8cuda_cub3parE:
	.zero		1
	.type		_ZN30_INTERNAL_a7ff87f8_4_k_cu_main6thrust24THRUST_300001_SM_1000_NS12placeholders2_4E,@object
	.size		_ZN30_INTERNAL_a7ff87f8_4_k_cu_main6thrust24THRUST_300001_SM_1000_NS12placeholders2_4E,(_ZN30_INTERNAL_a7ff87f8_4_k_cu_main4cuda3std3__45__cpo4cendE - _ZN30_INTERNAL_a7ff87f8_4_k_cu_main6thrust24THRUST_300001_SM_1000_NS12placeholders2_4E)
_ZN30_INTERNAL_a7ff87f8_4_k_cu_main6thrust24THRUST_300001_SM_1000_NS12placeholders2_4E:
	.zero		1
	.type		_ZN30_INTERNAL_a7ff87f8_4_k_cu_main4cuda3std3__45__cpo4cendE,@object
	.size		_ZN30_INTERNAL_a7ff87f8_4_k_cu_main4cuda3std3__45__cpo4cendE,(_ZN30_INTERNAL_a7ff87f8_4_k_cu_main4cuda3std6ranges3__45__cpo4cendE - _ZN30_INTERNAL_a7ff87f8_4_k_cu_main4cuda3std3__45__cpo4cendE)
_ZN30_INTERNAL_a7ff87f8_4_k_cu_main4cuda3std3__45__cpo4cendE:
	.zero		1
	.type		_ZN30_INTERNAL_a7ff87f8_4_k_cu_main4cuda3std6ranges3__45__cpo4cendE,@object
	.size		_ZN30_INTERNAL_a7ff87f8_4_k_cu_main4cuda3std6ranges3__45__cpo4cendE,(_ZN30_INTERNAL_a7ff87f8_4_k_cu_main4cuda3std3__420unreachable_sentinelE - _ZN30_INTERNAL_a7ff87f8_4_k_cu_main4cuda3std6ranges3__45__cpo4cendE)
_ZN30_INTERNAL_a7ff87f8_4_k_cu_main4cuda3std6ranges3__45__cpo4cendE:
	.zero		1
	.type		_ZN30_INTERNAL_a7ff87f8_4_k_cu_main4cuda3std3__420unreachable_sentinelE,@object
	.size		_ZN30_INTERNAL_a7ff87f8_4_k_cu_main4cuda3std3__420unreachable_sentinelE,(_ZN30_INTERNAL_a7ff87f8_4_k_cu_main4cuda3std6ranges3__45__cpo5ssizeE - _ZN30_INTERNAL_a7ff87f8_4_k_cu_main4cuda3std3__420unreachable_sentinelE)
_ZN30_INTERNAL_a7ff87f8_4_k_cu_main4cuda3std3__420unreachable_sentinelE:
	.zero		1
	.type		_ZN30_INTERNAL_a7ff87f8_4_k_cu_main4cuda3std6ranges3__45__cpo5ssizeE,@object
	.size		_ZN30_INTERNAL_a7ff87f8_4_k_cu_main4cuda3std6ranges3__45__cpo5ssizeE,(_ZN30_INTERNAL_a7ff87f8_4_k_cu_main6thrust24THRUST_300001_SM_1000_NS12placeholders2_8E - _ZN30_INTERNAL_a7ff87f8_4_k_cu_main4cuda3std6ranges3__45__cpo5ssizeE)
_ZN30_INTERNAL_a7ff87f8_4_k_cu_main4cuda3std6ranges3__45__cpo5ssizeE:
	.zero		1
	.type		_ZN30_INTERNAL_a7ff87f8_4_k_cu_main6thrust24THRUST_300001_SM_1000_NS12placeholders2_8E,@object
	.size		_ZN30_INTERNAL_a7ff87f8_4_k_cu_main6thrust24THRUST_300001_SM_1000_NS12placeholders2_8E,(_ZN30_INTERNAL_a7ff87f8_4_k_cu_main4cuda3std3__45__cpo5crendE - _ZN30_INTERNAL_a7ff87f8_4_k_cu_main6thrust24THRUST_300001_SM_1000_NS12placeholders2_8E)
_ZN30_INTERNAL_a7ff87f8_4_k_cu_main6thrust24THRUST_300001_SM_1000_NS12placeholders2_8E:
	.zero		1
	.type		_ZN30_INTERNAL_a7ff87f8_4_k_cu_main4cuda3std3__45__cpo5crendE,@object
	.size		_ZN30_INTERNAL_a7ff87f8_4_k_cu_main4cuda3std3__45__cpo5crendE,(_ZN30_INTERNAL_a7ff87f8_4_k_cu_main4cuda3std6ranges3__45__cpo4prevE - _ZN30_INTERNAL_a7ff87f8_4_k_cu_main4cuda3std3__45__cpo5crendE)
_ZN30_INTERNAL_a7ff87f8_4_k_cu_main4cuda3std3__45__cpo5crendE:
	.zero		1
	.type		_ZN30_INTERNAL_a7ff87f8_4_k_cu_main4cuda3std6ranges3__45__cpo4prevE,@object
	.size		_ZN30_INTERNAL_a7ff87f8_4_k_cu_main4cuda3std6ranges3__45__cpo4prevE,(_ZN30_INTERNAL_a7ff87f8_4_k_cu_main4cuda3std6ranges3__45__cpo9iter_moveE - _ZN30_INTERNAL_a7ff87f8_4_k_cu_main4cuda3std6ranges3__45__cpo4prevE)
_ZN30_INTERNAL_a7ff87f8_4_k_cu_main4cuda3std6ranges3__45__cpo4prevE:
	.zero		1
	.type		_ZN30_INTERNAL_a7ff87f8_4_k_cu_main4cuda3std6ranges3__45__cpo9iter_moveE,@object
	.size		_ZN30_INTERNAL_a7ff87f8_4_k_cu_main4cuda3std6ranges3__45__cpo9iter_moveE,(_ZN30_INTERNAL_a7ff87f8_4_k_cu_main6thrust24THRUST_300001_SM_1000_NS6system6detail10sequential3seqE - _ZN30_INTERNAL_a7ff87f8_4_k_cu_main4cuda3std6ranges3__45__cpo9iter_moveE)
_ZN30_INTERNAL_a7ff87f8_4_k_cu_main4cuda3std6ranges3__45__cpo9iter_moveE:
	.zero		1
	.type		_ZN30_INTERNAL_a7ff87f8_4_k_cu_main6thrust24THRUST_300001_SM_1000_NS6system6detail10sequential3seqE,@object
	.size		_ZN30_INTERNAL_a7ff87f8_4_k_cu_main6thrust24THRUST_300001_SM_1000_NS6system6detail10sequential3seqE,(.L_34 - _ZN30_INTERNAL_a7ff87f8_4_k_cu_main6thrust24THRUST_300001_SM_1000_NS6system6detail10sequential3seqE)
_ZN30_INTERNAL_a7ff87f8_4_k_cu_main6thrust24THRUST_300001_SM_1000_NS6system6detail10sequential3seqE:
	.zero		1
.L_34:


//--------------------- .nv.shared._ZN3cub18CUB_300001_SM_10006detail6reduce18DeviceReduceKernelINS2_10policy_hubIdyN4cuda3std3__44plusIdEEE10Policy1000EN6thrust24THRUST_300001_SM_1000_NS6detail15normal_iteratorINSD_10device_ptrIdEEEEyS9_dNS7_10__identityEEEvT0_PT3_T1_NS0_13GridEvenShareISN_EET2_T4_ --------------------------
	.section	.nv.shared._ZN3cub18CUB_300001_SM_10006detail6reduce18DeviceReduceKernelINS2_10policy_hubIdyN4cuda3std3__44plusIdEEE10Policy1000EN6thrust24THRUST_300001_SM_1000_NS6detail15normal_iteratorINSD_10device_ptrIdEEEEyS9_dNS7_10__identityEEEvT0_PT3_T1_NS0_13GridEvenShareISN_EET2_T4_,"aw",@nobits
	.sectionflags	@""
	.align	8
.nv.shared._ZN3cub18CUB_300001_SM_10006detail6reduce18DeviceReduceKernelINS2_10policy_hubIdyN4cuda3std3__44plusIdEEE10Policy1000EN6thrust24THRUST_300001_SM_1000_NS6detail15normal_iteratorINSD_10device_ptrIdEEEEyS9_dNS7_10__identityEEEvT0_PT3_T1_NS0_13GridEvenShareISN_EET2_T4_:
	.zero		1176


//--------------------- .nv.shared._ZN3cub18CUB_300001_SM_10006detail6reduce28DeviceReduceSingleTileKernelINS2_10policy_hubIdyN4cuda3std3__44plusIdEEE10Policy1000EN6thrust24THRUST_300001_SM_1000_NS6detail15normal_iteratorINSD_10device_ptrIdEEEEPdyS9_ddNS7_10__identityEEEvT0_T1_T2_T3_T4_T6_ --------------------------
	.section	.nv.shared._ZN3cub18CUB_300001_SM_10006detail6reduce28DeviceReduceSingleTileKernelINS2_10policy_hubIdyN4cuda3std3__44plusIdEEE10Policy1000EN6thrust24THRUST_300001_SM_1000_NS6detail15normal_iteratorINSD_10device_ptrIdEEEEPdyS9_ddNS7_10__identityEEEvT0_T1_T2_T3_T4_T6_,"aw",@nobits
	.sectionflags	@""
	.align	8
.nv.shared._ZN3cub18CUB_300001_SM_10006detail6reduce28DeviceReduceSingleTileKernelINS2_10policy_hubIdyN4cuda3std3__44plusIdEEE10Policy1000EN6thrust24THRUST_300001_SM_1000_NS6detail15normal_iteratorINSD_10device_ptrIdEEEEPdyS9_ddNS7_10__identityEEEvT0_T1_T2_T3_T4_T6_:
	.zero		1176


//--------------------- .nv.shared._ZN3cub18CUB_300001_SM_10006detail6reduce28DeviceReduceSingleTileKernelINS2_10policy_hubIdjN4cuda3std3__44plusIdEEE10Policy1000EPdSC_iS9_ddNS7_10__identityEEEvT0_T1_T2_T3_T4_T6_ --------------------------
	.section	.nv.shared._ZN3cub18CUB_300001_SM_10006detail6reduce28DeviceReduceSingleTileKernelINS2_10policy_hubIdjN4cuda3std3__44plusIdEEE10Policy1000EPdSC_iS9_ddNS7_10__identityEEEvT0_T1_T2_T3_T4_T6_,"aw",@nobits
	.sectionflags	@""
	.align	8
.nv.shared._ZN3cub18CUB_300001_SM_10006detail6reduce28DeviceReduceSingleTileKernelINS2_10policy_hubIdjN4cuda3std3__44plusIdEEE10Policy1000EPdSC_iS9_ddNS7_10__identityEEEvT0_T1_T2_T3_T4_T6_:
	.zero		1216


//--------------------- .nv.shared._ZN3cub18CUB_300001_SM_10006detail6reduce18DeviceReduceKernelINS2_10policy_hubIdjN4cuda3std3__44plusIdEEE10Policy1000EN6thrust24THRUST_300001_SM_1000_NS6detail15normal_iteratorINSD_10device_ptrIdEEEEjS9_dNS7_10__identityEEEvT0_PT3_T1_NS0_13GridEvenShareISN_EET2_T4_ --------------------------
	.section	.nv.shared._ZN3cub18CUB_300001_SM_10006detail6reduce18DeviceReduceKernelINS2_10policy_hubIdjN4cuda3std3__44plusIdEEE10Policy1000EN6thrust24THRUST_300001_SM_1000_NS6detail15normal_iteratorINSD_10device_ptrIdEEEEjS9_dNS7_10__identityEEEvT0_PT3_T1_NS0_13GridEvenShareISN_EET2_T4_,"aw",@nobits
	.sectionflags	@""
	.align	8
.nv.shared._ZN3cub18CUB_300001_SM_10006detail6reduce18DeviceReduceKernelINS2_10policy_hubIdjN4cuda3std3__44plusIdEEE10Policy1000EN6thrust24THRUST_300001_SM_1000_NS6detail15normal_iteratorINSD_10device_ptrIdEEEEjS9_dNS7_10__identityEEEvT0_PT3_T1_NS0_13GridEvenShareISN_EET2_T4_:
	.zero		1216


//--------------------- .nv.shared._ZN3cub18CUB_300001_SM_10006detail6reduce28DeviceReduceSingleTileKernelINS2_10policy_hubIdjN4cuda3std3__44plusIdEEE10Policy1000EN6thrust24THRUST_300001_SM_1000_NS6detail15normal_iteratorINSD_10device_ptrIdEEEEPdjS9_ddNS7_10__identityEEEvT0_T1_T2_T3_T4_T6_ --------------------------
	.section	.nv.shared._ZN3cub18CUB_300001_SM_10006detail6reduce28DeviceReduceSingleTileKernelINS2_10policy_hubIdjN4cuda3std3__44plusIdEEE10Policy1000EN6thrust24THRUST_300001_SM_1000_NS6detail15normal_iteratorINSD_10device_ptrIdEEEEPdjS9_ddNS7_10__identityEEEvT0_T1_T2_T3_T4_T6_,"aw",@nobits
	.sectionflags	@""
	.align	8
.nv.shared._ZN3cub18CUB_300001_SM_10006detail6reduce28DeviceReduceSingleTileKernelINS2_10policy_hubIdjN4cuda3std3__44plusIdEEE10Policy1000EN6thrust24THRUST_300001_SM_1000_NS6detail15normal_iteratorINSD_10device_ptrIdEEEEPdjS9_ddNS7_10__identityEEEvT0_T1_T2_T3_T4_T6_:
	.zero		1216


//--------------------- .nv.shared._Z5DeriyILi2EEvPKdPd --------------------------
	.section	.nv.shared._Z5DeriyILi2EEvPKdPd,"aw",@nobits
	.sectionflags	@""
	.align	8
.nv.shared._Z5DeriyILi2EEvPKdPd:
	.zero		2072


//--------------------- .nv.shared._Z5DerixILi2EEvPKdPd --------------------------
	.section	.nv.shared._Z5DerixILi2EEvPKdPd,"aw",@nobits
	.sectionflags	@""
	.align	8
.nv.shared._Z5DerixILi2EEvPKdPd:
	.zero		9232


//--------------------- .nv.shared._Z5DeriyILi1EEvPKdPd --------------------------
	.section	.nv.shared._Z5DeriyILi1EEvPKdPd,"aw",@nobits
	.sectionflags	@""
	.align	8
.nv.shared._Z5DeriyILi1EEvPKdPd:
	.zero		2072


//--------------------- .nv.shared._Z5DerixILi1EEvPKdPd --------------------------
	.section	.nv.shared._Z5DerixILi1EEvPKdPd,"aw",@nobits
	.sectionflags	@""
	.align	8
.nv.shared._Z5DerixILi1EEvPKdPd:
	.zero		9232


//--------------------- .nv.constant0._ZN3cub18CUB_300001_SM_10006detail6reduce28DeviceReduceSingleTileKernelINS2_10policy_hubIdyN4cuda3std3__44plusIdEEE10Policy1000EPdSC_iS9_ddNS7_10__identityEEEvT0_T1_T2_T3_T4_T6_ --------------------------
	.section	.nv.constant0._ZN3cub18CUB_300001_SM_10006detail6reduce28DeviceReduceSingleTileKernelINS2_10policy_hubIdyN4cuda3std3__44plusIdEEE10Policy1000EPdSC_iS9_ddNS7_10__identityEEEvT0_T1_T2_T3_T4_T6_,"a",@progbits
	.sectionflags	@""
	.align	4
.nv.constant0._ZN3cub18CUB_300001_SM_10006detail6reduce28DeviceReduceSingleTileKernelINS2_10policy_hubIdyN4cuda3std3__44plusIdEEE10Policy1000EPdSC_iS9_ddNS7_10__identityEEEvT0_T1_T2_T3_T4_T6_:
	.zero		929


//--------------------- .nv.constant0._ZN3cub18CUB_300001_SM_10006detail6reduce18DeviceReduceKernelINS2_10policy_hubIdyN4cuda3std3__44plusIdEEE10Policy1000EN6thrust24THRUST_300001_SM_1000_NS6detail15normal_iteratorINSD_10device_ptrIdEEEEyS9_dNS7_10__identityEEEvT0_PT3_T1_NS0_13GridEvenShareISN_EET2_T4_ --------------------------
	.section	.nv.constant0._ZN3cub18CUB_300001_SM_10006detail6reduce18DeviceReduceKernelINS2_10policy_hubIdyN4cuda3std3__44plusIdEEE10Policy1000EN6thrust24THRUST_300001_SM_1000_NS6detail15normal_iteratorINSD_10device_ptrIdEEEEyS9_dNS7_10__identityEEEvT0_PT3_T1_NS0_13GridEvenShareISN_EET2_T4_,"a",@progbits
	.sectionflags	@""
	.align	4
.nv.constant0._ZN3cub18CUB_300001_SM_10006detail6reduce18DeviceReduceKernelINS2_10policy_hubIdyN4cuda3std3__44plusIdEEE10Policy1000EN6thrust24THRUST_300001_SM_1000_NS6detail15normal_iteratorINSD_10device_ptrIdEEEEyS9_dNS7_10__identityEEEvT0_PT3_T1_NS0_13GridEvenShareISN_EET2_T4_:
	.zero		994


//--------------------- .nv.constant0._ZN3cub18CUB_300001_SM_10006detail6reduce28DeviceReduceSingleTileKernelINS2_10policy_hubIdyN4cuda3std3__44plusIdEEE10Policy1000EN6thrust24THRUST_300001_SM_1000_NS6detail15normal_iteratorINSD_10device_ptrIdEEEEPdyS9_ddNS7_10__identityEEEvT0_T1_T2_T3_T4_T6_ --------------------------
	.section	.nv.constant0._ZN3cub18CUB_300001_SM_10006detail6reduce28DeviceReduceSingleTileKernelINS2_10policy_hubIdyN4cuda3std3__44plusIdEEE10Policy1000EN6thrust24THRUST_300001_SM_1000_NS6detail15normal_iteratorINSD_10device_ptrIdEEEEPdyS9_ddNS7_10__identityEEEvT0_T1_T2_T3_T4_T6_,"a",@progbits
	.sectionflags	@""
	.align	4
.nv.constant0._ZN3cub18CUB_300001_SM_10006detail6reduce28DeviceReduceSingleTileKernelINS2_10policy_hubIdyN4cuda3std3__44plusIdEEE10Policy1000EN6thrust24THRUST_300001_SM_1000_NS6detail15normal_iteratorINSD_10device_ptrIdEEEEPdyS9_ddNS7_10__identityEEEvT0_T1_T2_T3_T4_T6_:
	.zero		937


//--------------------- .nv.constant0._ZN3cub18CUB_300001_SM_10006detail6reduce28DeviceReduceSingleTileKernelINS2_10policy_hubIdjN4cuda3std3__44plusIdEEE10Policy1000EPdSC_iS9_ddNS7_10__identityEEEvT0_T1_T2_T3_T4_T6_ --------------------------
	.section	.nv.constant0._ZN3cub18CUB_300001_SM_10006detail6reduce28DeviceReduceSingleTileKernelINS2_10policy_hubIdjN4cuda3std3__44plusIdEEE10Policy1000EPdSC_iS9_ddNS7_10__identityEEEvT0_T1_T2_T3_T4_T6_,"a",@progbits
	.sectionflags	@""
	.align	4
.nv.constant0._ZN3cub18CUB_300001_SM_10006detail6reduce28DeviceReduceSingleTileKernelINS2_10policy_hubIdjN4cuda3std3__44plusIdEEE10Policy1000EPdSC_iS9_ddNS7_10__identityEEEvT0_T1_T2_T3_T4_T6_:
	.zero		929


//--------------------- .nv.constant0._ZN3cub18CUB_300001_SM_10006detail6reduce18DeviceReduceKernelINS2_10policy_hubIdjN4cuda3std3__44plusIdEEE10Policy1000EN6thrust24THRUST_300001_SM_1000_NS6detail15normal_iteratorINSD_10device_ptrIdEEEEjS9_dNS7_10__identityEEEvT0_PT3_T1_NS0_13GridEvenShareISN_EET2_T4_ --------------------------
	.section	.nv.constant0._ZN3cub18CUB_300001_SM_10006detail6reduce18DeviceReduceKernelINS2_10policy_hubIdjN4cuda3std3__44plusIdEEE10Policy1000EN6thrust24THRUST_300001_SM_1000_NS6detail15normal_iteratorINSD_10device_ptrIdEEEEjS9_dNS7_10__identityEEEvT0_PT3_T1_NS0_13GridEvenShareISN_EET2_T4_,"a",@progbits
	.sectionflags	@""
	.align	4
.nv.constant0._ZN3cub18CUB_300001_SM_10006detail6reduce18DeviceReduceKernelINS2_10policy_hubIdjN4cuda3std3__44plusIdEEE10Policy1000EN6thrust24THRUST_300001_SM_1000_NS6detail15normal_iteratorINSD_10device_ptrIdEEEEjS9_dNS7_10__identityEEEvT0_PT3_T1_NS0_13GridEvenShareISN_EET2_T4_:
	.zero		958


//--------------------- .nv.constant0._ZN3cub18CUB_300001_SM_10006detail6reduce28DeviceReduceSingleTileKernelINS2_10policy_hubIdjN4cuda3std3__44plusIdEEE10Policy1000EN6thrust24THRUST_300001_SM_1000_NS6detail15normal_iteratorINSD_10device_ptrIdEEEEPdjS9_ddNS7_10__identityEEEvT0_T1_T2_T3_T4_T6_ --------------------------
	.section	.nv.constant0._ZN3cub18CUB_300001_SM_10006detail6reduce28DeviceReduceSingleTileKernelINS2_10policy_hubIdjN4cuda3std3__44plusIdEEE10Policy1000EN6thrust24THRUST_300001_SM_1000_NS6detail15normal_iteratorINSD_10device_ptrIdEEEEPdjS9_ddNS7_10__identityEEEvT0_T1_T2_T3_T4_T6_,"a",@progbits
	.sectionflags	@""
	.align	4
.nv.constant0._ZN3cub18CUB_300001_SM_10006detail6reduce28DeviceReduceSingleTileKernelINS2_10policy_hubIdjN4cuda3std3__44plusIdEEE10Policy1000EN6thrust24THRUST_300001_SM_1000_NS6detail15normal_iteratorINSD_10device_ptrIdEEEEPdjS9_ddNS7_10__identityEEEvT0_T1_T2_T3_T4_T6_:
	.zero		929


//--------------------- .nv.constant0._ZN3cub18CUB_300001_SM_10006detail11EmptyKernelIvEEvv --------------------------
	.section	.nv.constant0._ZN3cub18CUB_300001_SM_10006detail11EmptyKernelIvEEvv,"a",@progbits
	.sectionflags	@""
	.align	4
.nv.constant0._ZN3cub18CUB_300001_SM_10006detail11EmptyKernelIvEEvv:
	.zero		896


//--------------------- .nv.constant0._Z5EtattPKdS0_S0_S0_PdS1_S1_S1_ --------------------------
	.section	.nv.constant0._Z5EtattPKdS0_S0_S0_PdS1_S1_S1_,"a",@progbits
	.sectionflags	@""
	.align	4
.nv.constant0._Z5EtattPKdS0_S0_S0_PdS1_S1_S1_:
	.zero		960


//--------------------- .nv.constant0._Z5AdamsPKdPdS1_ --------------------------
	.section	.nv.constant0._Z5AdamsPKdPdS1_,"a",@progbits
	.sectionflags	@""
	.align	4
.nv.constant0._Z5AdamsPKdPdS1_:
	.zero		920


//--------------------- .nv.constant0._Z9SubFluxx6dPKdS0_S0_S0_S0_S0_Pd --------------------------
	.section	.nv.constant0._Z9SubFluxx6dPKdS0_S0_S0_S0_S0_Pd,"a",@progbits
	.sectionflags	@""
	.align	4
.nv.constant0._Z9SubFluxx6dPKdS0_S0_S0_S0_S0_Pd:
	.zero		960


//--------------------- .nv.constant0._Z9SubFluxx5dPKdS0_S0_S0_S0_S0_PdS1_S1_S1_S1_ --------------------------
	.section	.nv.constant0._Z9SubFluxx5dPKdS0_S0_S0_S0_S0_PdS1_S1_S1_S1_,"a",@progbits
	.sectionflags	@""
	.align	4
.nv.constant0._Z9SubFluxx5dPKdS0_S0_S0_S0_S0_PdS1_S1_S1_S1_:
	.zero		992


//--------------------- .nv.constant0._Z9SubFluxx4ddPKdS0_S0_S0_S0_S0_S0_S0_Pd --------------------------
	.section	.nv.constant0._Z9SubFluxx4ddPKdS0_S0_S0_S0_S0_S0_S0_Pd,"a",@progbits
	.sectionflags	@""
	.align	4
.nv.constant0._Z9SubFluxx4ddPKdS0_S0_S0_S0_S0_S0_S0_Pd:
	.zero		984


//--------------------- .nv.constant0._Z9SubFluxx3ddPKdS0_S0_S0_S0_S0_S0_S0_PdS1_ --------------------------
	.section	.nv.constant0._Z9SubFluxx3ddPKdS0_S0_S0_S0_S0_S0_S0_PdS1_,"a",@progbits
	.sectionflags	@""
	.align	4
.nv.constant0._Z9SubFluxx3ddPKdS0_S0_S0_S0_S0_S0_S0_PdS1_:
	.zero		992


//--------------------- .nv.constant0._Z9SubFluxx2ddPKdS0_S0_S0_S0_S0_S0_S0_S0_S0_S0_PdS1_S1_S1_ --------------------------
	.section	.nv.constant0._Z9SubFluxx2ddPKdS0_S0_S0_S0_S0_S0_S0_S0_S0_S0_PdS1_S1_S1_,"a",@progbits
	.sectionflags	@""
	.align	4
.nv.constant0._Z9SubFluxx2ddPKdS0_S0_S0_S0_S0_S0_S0_S0_S0_S0_PdS1_S1_S1_:
	.zero		1032


//--------------------- .nv.constant0._Z9SubFluxx1PKdS0_S0_PdS1_S1_ --------------------------
	.section	.nv.constant0._Z9SubFluxx1PKdS0_S0_PdS1_S1_,"a",@progbits
	.sectionflags	@""
	.align	4
.nv.constant0._Z9SubFluxx1PKdS0_S0_PdS1_S1_:
	.zero		944


//--------------------- .nv.constant0._Z5DeriyILi2EEvPKdPd --------------------------
	.section	.nv.constant0._Z5DeriyILi2EEvPKdPd,"a",@progbits
	.sectionflags	@""
	.align	4
.nv.constant0._Z5DeriyILi2EEvPKdPd:
	.zero		912


//--------------------- .nv.constant0._Z5DerixILi2EEvPKdPd --------------------------
	.section	.nv.constant0._Z5DerixILi2EEvPKdPd,"a",@progbits
	.sectionflags	@""
	.align	4
.nv.constant0._Z5DerixILi2EEvPKdPd:
	.zero		912


//--------------------- .nv.constant0._Z5DeriyILi1EEvPKdPd --------------------------
	.section	.nv.constant0._Z5DeriyILi1EEvPKdPd,"a",@progbits
	.sectionflags	@""
	.align	4
.nv.constant0._Z5DeriyILi1EEvPKdPd:
	.zero		912


//--------------------- .nv.constant0._Z5DerixILi1EEvPKdPd --------------------------
	.section	.nv.constant0._Z5DerixILi1EEvPKdPd,"a",@progbits
	.sectionflags	@""
	.align	4
.nv.constant0._Z5DerixILi1EEvPKdPd:
	.zero		912


//--------------------- SYMBOLS --------------------------

	.type		.nv.reservedSmem.offset0,@object
	.size		.nv.reservedSmem.offset0,0x4
	.type		.nv.reservedSmem.cap,@object
	.size		.nv.reservedSmem.cap,0x4
